def matmul_kernel(
    a_ptr,
    b_ptr,
    c_ptr,
    M,
    N,
    K,
    stride_am,
    stride_ak,
    stride_bk,
    stride_bn,
    stride_cm,
    stride_cn,
    BLOCK_M: tl.constexpr,
    BLOCK_N: tl.constexpr,
    BLOCK_K: tl.constexpr,
    GROUP_M: tl.constexpr,
):
    pid = tl.program_id(axis=0)
    num_pid_m = tl.cdiv(M, BLOCK_M)
    num_pid_n = tl.cdiv(N, BLOCK_N)
    num_pid_in_group = GROUP_M * num_pid_n
    group_id = pid // num_pid_in_group
    first_pid_m = group_id * GROUP_M
    group_size_m = min(num_pid_m - first_pid_m, GROUP_M)
    pid_m = first_pid_m + ((pid % num_pid_in_group) % group_size_m)
    pid_n = (pid % num_pid_in_group) // group_size_m

    offs_am = (pid_m * BLOCK_M + tl.arange(0, BLOCK_M)) % M
    offs_bn = (pid_n * BLOCK_N + tl.arange(0, BLOCK_N)) % N
    offs_k = tl.arange(0, BLOCK_K)
    a_ptrs = a_ptr + offs_am[:, None] * stride_am + offs_k[None, :] * stride_ak
    b_ptrs = b_ptr + offs_k[:, None] * stride_bk + offs_bn[None, :] * stride_bn

    acc = tl.zeros((BLOCK_M, BLOCK_N), dtype=tl.float32)
    for kk in range(0, tl.cdiv(K, BLOCK_K)):
        a = tl.load(a_ptrs, mask=offs_k[None, :] < K - kk * BLOCK_K, other=0.0)
        b = tl.load(b_ptrs, mask=offs_k[:, None] < K - kk * BLOCK_K, other=0.0)
        acc = tl.dot(a, b, acc)
        a_ptrs += BLOCK_K * stride_ak
        b_ptrs += BLOCK_K * stride_bk

    c = acc.to(c_ptr.dtype.element_ty)
    offs_cm = pid_m * BLOCK_M + tl.arange(0, BLOCK_M)
    offs_cn = pid_n * BLOCK_N + tl.arange(0, BLOCK_N)
    c_ptrs = c_ptr + offs_cm[:, None] * stride_cm + offs_cn[None, :] * stride_cn
    mask = (offs_cm[:, None] < M) & (offs_cn[None, :] < N)
    tl.store(c_ptrs, c, mask=mask)

# config = {"BLOCK_K": 32, "BLOCK_M": 256, "BLOCK_N": 512, "GROUP_M": 8, "arch": "sm_90", "dtype": "fp16", "num_ctas": 2, "num_stages": 3, "num_warps": 4}
# arch = sm_90


// ===== COMPILED SASS (sm_90a) =====

	.target	sm_90a

	.elftype	@"ET_EXEC"


//--------------------- .note.nv.tkinfo           --------------------------
	.section	.note.nv.tkinfo,"",@"SHT_NOTE"
	.sectionflags	@"SHF_NOTE_NV_TKINFO"
	.tkinfo
        /*0018*/ 	.word	0x00000002
        /*0030*/ 	.string	""
        /*0030*/ 	.string	"ptxas"
        /*0030*/ 	.string	"Cuda compilation tools, release 13.0, V13.0.88"
        /*0030*/ 	.string	"Build cuda_13.0.r13.0/compiler.36424714_0"
        /*0030*/ 	.string	"-v  -suppress-debug-info  -lineinfo  -arch sm_90a "



//--------------------- .note.nv.cuinfo           --------------------------
	.section	.note.nv.cuinfo,"",@"SHT_NOTE"
	.sectionflags	@"SHF_NOTE_NV_CUINFO"
        /*0018*/ 	.short	0x0002
        /*001a*/ 	.short	0x005a
        /*001c*/ 	.short	0x0082
	.zero		2


//--------------------- .nv.info                  --------------------------
	.section	.nv.info,"",@"SHT_CUDA_INFO"
	.align	4


	//----- nvinfo : EIATTR_REGCOUNT
	.align		4
        /*0000*/ 	.byte	0x04, 0x2f
        /*0002*/ 	.short	(.L_1 - .L_0)
	.align		4
.L_0:
        /*0004*/ 	.word	index@(matmul_kernel)
        /*0008*/ 	.word	0x000000ff


	//----- nvinfo : EIATTR_FRAME_SIZE
	.align		4
.L_1:
        /*000c*/ 	.byte	0x04, 0x11
        /*000e*/ 	.short	(.L_3 - .L_2)
	.align		4
.L_2:
        /*0010*/ 	.word	index@(matmul_kernel)
        /*0014*/ 	.word	0x00000f80


	//----- nvinfo : EIATTR_MIN_STACK_SIZE
	.align		4
.L_3:
        /*0018*/ 	.byte	0x04, 0x12
        /*001a*/ 	.short	(.L_5 - .L_4)
	.align		4
.L_4:
        /*001c*/ 	.word	index@(matmul_kernel)
        /*0020*/ 	.word	0x00000f80
.L_5:


//--------------------- .nv.compat                --------------------------
	.section	.nv.compat,"",@"SHT_CUDA_COMPAT_INFO"
	.align	4
        /*0000*/ 	.byte	0x02, 0x09, 0x01, 0x00, 0x02, 0x02, 0x04, 0x00, 0x02, 0x05, 0x05, 0x00, 0x03, 0x07, 0x01, 0x01
        /*0010*/ 	.byte	0x02, 0x03, 0x00, 0x00, 0x02, 0x06, 0x01, 0x00, 0x04, 0x0b, 0x08, 0x00, 0x00, 0x00, 0x00, 0x00
        /*0020*/ 	.byte	0x00, 0x00, 0x00, 0x00


//--------------------- .nv.info.matmul_kernel    --------------------------
	.section	.nv.info.matmul_kernel,"",@"SHT_CUDA_INFO"
	.sectionflags	@""
	.align	4


	//----- nvinfo : EIATTR_CUDA_API_VERSION
	.align		4
        /*0000*/ 	.byte	0x04, 0x37
        /*0002*/ 	.short	(.L_7 - .L_6)
.L_6:
        /*0004*/ 	.word	0x00000082


	//----- nvinfo : EIATTR_KPARAM_INFO
	.align		4
.L_7:
        /*0008*/ 	.byte	0x04, 0x17
        /*000a*/ 	.short	(.L_9 - .L_8)
.L_8:
        /*000c*/ 	.word	0x00000000
        /*0010*/ 	.short	0x000d
        /*0012*/ 	.short	0x0048
        /*0014*/ 	.byte	0x00, 0xf4, 0x21, 0x00


	//----- nvinfo : EIATTR_KPARAM_INFO
	.align		4
.L_9:
        /*0018*/ 	.byte	0x04, 0x17
        /*001a*/ 	.short	(.L_11 - .L_10)
.L_10:
        /*001c*/ 	.word	0x00000000
        /*0020*/ 	.short	0x000c
        /*0022*/ 	.short	0x0040
        /*0024*/ 	.byte	0x00, 0xf4, 0x21, 0x00


	//----- nvinfo : EIATTR_KPARAM_INFO
	.align		4
.L_11:
        /*0028*/ 	.byte	0x04, 0x17
        /*002a*/ 	.short	(.L_13 - .L_12)
.L_12:
        /*002c*/ 	.word	0x00000000
        /*0030*/ 	.short	0x000b
        /*0032*/ 	.short	0x0038
        /*0034*/ 	.byte	0x00, 0xf0, 0x11, 0x00


	//----- nvinfo : EIATTR_KPARAM_INFO
	.align		4
.L_13:
        /*0038*/ 	.byte	0x04, 0x17
        /*003a*/ 	.short	(.L_15 - .L_14)
.L_14:
        /*003c*/ 	.word	0x00000000
        /*0040*/ 	.short	0x000a
        /*0042*/ 	.short	0x0034
        /*0044*/ 	.byte	0x00, 0xf0, 0x11, 0x00


	//----- nvinfo : EIATTR_KPARAM_INFO
	.align		4
.L_15:
        /*0048*/ 	.byte	0x04, 0x17
        /*004a*/ 	.short	(.L_17 - .L_16)
.L_16:
        /*004c*/ 	.word	0x00000000
        /*0050*/ 	.short	0x0009
        /*0052*/ 	.short	0x0030
        /*0054*/ 	.byte	0x00, 0xf0, 0x11, 0x00


	//----- nvinfo : EIATTR_KPARAM_INFO
	.align		4
.L_17:
        /*0058*/ 	.byte	0x04, 0x17
        /*005a*/ 	.short	(.L_19 - .L_18)
.L_18:
        /*005c*/ 	.word	0x00000000
        /*0060*/ 	.short	0x0008
        /*0062*/ 	.short	0x002c
        /*0064*/ 	.byte	0x00, 0xf0, 0x11, 0x00


	//----- nvinfo : EIATTR_KPARAM_INFO
	.align		4
.L_19:
        /*0068*/ 	.byte	0x04, 0x17
        /*006a*/ 	.short	(.L_21 - .L_20)
.L_20:
        /*006c*/ 	.word	0x00000000
        /*0070*/ 	.short	0x0007
        /*0072*/ 	.short	0x0028
        /*0074*/ 	.byte	0x00, 0xf0, 0x11, 0x00


	//----- nvinfo : EIATTR_KPARAM_INFO
	.align		4
.L_21:
        /*0078*/ 	.byte	0x04, 0x17
        /*007a*/ 	.short	(.L_23 - .L_22)
.L_22:
        /*007c*/ 	.word	0x00000000
        /*0080*/ 	.short	0x0006
        /*0082*/ 	.short	0x0024
        /*0084*/ 	.byte	0x00, 0xf0, 0x11, 0x00


	//----- nvinfo : EIATTR_KPARAM_INFO
	.align		4
.L_23:
        /*0088*/ 	.byte	0x04, 0x17
        /*008a*/ 	.short	(.L_25 - .L_24)
.L_24:
        /*008c*/ 	.word	0x00000000
        /*0090*/ 	.short	0x0005
        /*0092*/ 	.short	0x0020
        /*0094*/ 	.byte	0x00, 0xf0, 0x11, 0x00


	//----- nvinfo : EIATTR_KPARAM_INFO
	.align		4
.L_25:
        /*0098*/ 	.byte	0x04, 0x17
        /*009a*/ 	.short	(.L_27 - .L_26)
.L_26:
        /*009c*/ 	.word	0x00000000
        /*00a0*/ 	.short	0x0004
        /*00a2*/ 	.short	0x001c
        /*00a4*/ 	.byte	0x00, 0xf0, 0x11, 0x00


	//----- nvinfo : EIATTR_KPARAM_INFO
	.align		4
.L_27:
        /*00a8*/ 	.byte	0x04, 0x17
        /*00aa*/ 	.short	(.L_29 - .L_28)
.L_28:
        /*00ac*/ 	.word	0x00000000
        /*00b0*/ 	.short	0x0003
        /*00b2*/ 	.short	0x0018
        /*00b4*/ 	.byte	0x00, 0xf0, 0x11, 0x00


	//----- nvinfo : EIATTR_KPARAM_INFO
	.align		4
.L_29:
        /*00b8*/ 	.byte	0x04, 0x17
        /*00ba*/ 	.short	(.L_31 - .L_30)
.L_30:
        /*00bc*/ 	.word	0x00000000
        /*00c0*/ 	.short	0x0002
        /*00c2*/ 	.short	0x0010
        /*00c4*/ 	.byte	0x00, 0xf4, 0x21, 0x00


	//----- nvinfo : EIATTR_KPARAM_INFO
	.align		4
.L_31:
        /*00c8*/ 	.byte	0x04, 0x17
        /*00ca*/ 	.short	(.L_33 - .L_32)
.L_32:
        /*00cc*/ 	.word	0x00000000
        /*00d0*/ 	.short	0x0001
        /*00d2*/ 	.short	0x0008
        /*00d4*/ 	.byte	0x00, 0xf4, 0x21, 0x00


	//----- nvinfo : EIATTR_KPARAM_INFO
	.align		4
.L_33:
        /*00d8*/ 	.byte	0x04, 0x17
        /*00da*/ 	.short	(.L_35 - .L_34)
.L_34:
        /*00dc*/ 	.word	0x00000000
        /*00e0*/ 	.short	0x0000
        /*00e2*/ 	.short	0x0000
        /*00e4*/ 	.byte	0x00, 0xf4, 0x21, 0x00


	//----- nvinfo : EIATTR_EXPLICIT_CLUSTER
	.align		4
.L_35:
        /*00e8*/ 	.byte	0x01, 0x3e
	.zero		2


	//----- nvinfo : EIATTR_CTA_PER_CLUSTER
	.align		4
        /*00ec*/ 	.byte	0x04, 0x3d
        /*00ee*/ 	.short	(.L_37 - .L_36)
.L_36:
        /*00f0*/ 	.word	0x00000002
        /*00f4*/ 	.word	0x00000001
        /*00f8*/ 	.word	0x00000001


	//----- nvinfo : EIATTR_SPARSE_MMA_MASK
	.align		4
.L_37:
        /*00fc*/ 	.byte	0x03, 0x50
        /*00fe*/ 	.short	0x0000


	//----- nvinfo : EIATTR_MAXREG_COUNT
	.align		4
        /*0100*/ 	.byte	0x03, 0x1b
        /*0102*/ 	.short	0x00ff


	//----- nvinfo : EIATTR_NUM_BARRIERS
	.align		4
        /*0104*/ 	.byte	0x02, 0x4c
        /*0106*/ 	.byte	0x01
	.zero		1


	//----- nvinfo : EIATTR_ANNOTATIONS
	.align		4
        /*0108*/ 	.byte	0x04, 0x55
        /*010a*/ 	.short	(.L_39 - .L_38)


	//   ....[0]....
.L_38:
        /*010c*/ 	.word	0x00000001
        /*0110*/ 	.byte	0xe0, 0x0c, 0x00, 0x00, 0x01, 0x00, 0x00, 0x00, 0x00, 0x0d, 0x00, 0x00, 0x01, 0x00, 0x00, 0x00
        /* <DEDUP_REMOVED lines=1602> */
        /*6540*/ 	.byte	0xc0, 0xe9, 0x02, 0x00, 0x01, 0x00, 0x00, 0x00, 0xd0, 0xe9, 0x02, 0x00


	//----- nvinfo : EIATTR_MERCURY_ISA_VERSION
	.align		4
.L_39:
        /*654c*/ 	.byte	0x03, 0x5f
        /*654e*/ 	.short	0x0101


	//----- nvinfo : EIATTR_EXIT_INSTR_OFFSETS
	.align		4
        /*6550*/ 	.byte	0x04, 0x1c
        /*6552*/ 	.short	(.L_41 - .L_40)


	//   ....[0]....
.L_40:
        /*6554*/ 	.word	0x0002f1e0


	//   ....[1]....
        /*6558*/ 	.word	0x0002f210


	//----- nvinfo : EIATTR_REQNTID
	.align		4
.L_41:
        /*655c*/ 	.byte	0x04, 0x10
        /*655e*/ 	.short	(.L_43 - .L_42)
.L_42:
        /*6560*/ 	.word	0x00000080
        /*6564*/ 	.word	0x00000001
        /*6568*/ 	.word	0x00000001


	//----- nvinfo : EIATTR_CBANK_PARAM_SIZE
	.align		4
.L_43:
        /*656c*/ 	.byte	0x03, 0x19
        /*656e*/ 	.short	0x0050


	//----- nvinfo : EIATTR_PARAM_CBANK
	.align		4
        /*6570*/ 	.byte	0x04, 0x0a
        /*6572*/ 	.short	(.L_45 - .L_44)
	.align		4
.L_44:
        /*6574*/ 	.word	index@(.nv.constant0.matmul_kernel)
        /*6578*/ 	.short	0x0210
        /*657a*/ 	.short	0x0050


	//----- nvinfo : EIATTR_SW_WAR
	.align		4
.L_45:
        /*657c*/ 	.byte	0x04, 0x36
        /*657e*/ 	.short	(.L_47 - .L_46)
.L_46:
        /*6580*/ 	.word	0x00000008
.L_47:


//--------------------- .nv.callgraph             --------------------------
	.section	.nv.callgraph,"",@"SHT_CUDA_CALLGRAPH"
	.align	4
	.sectionentsize	8
	.align		4
        /*0000*/ 	.word	0x00000000
	.align		4
        /*0004*/ 	.word	0xffffffff
	.align		4
        /*0008*/ 	.word	0x00000000
	.align		4
        /*000c*/ 	.word	0xfffffffe
	.align		4
        /*0010*/ 	.word	0x00000000
	.align		4
        /*0014*/ 	.word	0xfffffffd
	.align		4
        /*0018*/ 	.word	0x00000000
	.align		4
        /*001c*/ 	.word	0xfffffffc


//--------------------- .text.matmul_kernel       --------------------------
	.section	.text.matmul_kernel,"ax",@progbits
	.align	128
        .global         matmul_kernel
        .type           matmul_kernel,@function
        .size           matmul_kernel,(.L_x_3 - matmul_kernel)
        .other          matmul_kernel,@"STO_CUDA_ENTRY STV_DEFAULT"
matmul_kernel:
.text.matmul_kernel:
[----:B------:R-:W0:Y:S08]  /*0000*/  LDC R1, c[0x0][0x28] ;  /* 0x00000a00ff017b82 */ /* 0x000e300000000800 */
[----:B------:R-:W1:Y:S01]  /*0010*/  LDC.64 R4, c[0x0][0x228] ;  /* 0x00008a00ff047b82 */ /* 0x000e620000000a00 */
[----:B------:R-:W2:Y:S01]  /*0020*/  S2R R244, SR_TID.X ;  /* 0x0000000000f47919 */ /* 0x000ea20000002100 */
[----:B0-----:R-:W-:Y:S01]  /*0030*/  VIADD R1, R1, 0xfffff080 ;  /* 0xfffff08001017836 */ /* 0x001fe20000000000 */
[----:B------:R-:W-:Y:S01]  /*0040*/  UMOV UR8, 0x400 ;  /* 0x0000040000087882 */ /* 0x000fe20000000000 */
[----:B------:R-:W-:Y:S01]  /*0050*/  ULDC.64 UR10, c[0x0][0x208] ;  /* 0x00008200000a7ab9 */ /* 0x000fe20000000a00 */
[----:B------:R-:W-:-:S02]  /*0060*/  CS2R R240, SRZ ;  /* 0x0000000000f07805 */ /* 0x000fc4000001ff00 */
[----:B------:R-:W-:Y:S02]  /*0070*/  CS2R R242, SRZ ;  /* 0x0000000000f27805 */ /* 0x000fe4000001ff00 */
[----:B------:R-:W-:Y:S01]  /*0080*/  CS2R R104, SRZ ;  /* 0x0000000000687805 */ /* 0x000fe2000001ff00 */
[----:B------:R-:W0:Y:S01]  /*0090*/  S2UR UR4, SR_CTAID.X ;  /* 0x00000000000479c3 */ /* 0x000e220000002500 */
[----:B------:R-:W-:Y:S02]  /*00a0*/  CS2R R106, SRZ ;  /* 0x00000000006a7805 */ /* 0x000fe4000001ff00 */
[----:B------:R-:W-:Y:S02]  /*00b0*/  CS2R R108, SRZ ;  /* 0x00000000006c7805 */ /* 0x000fe4000001ff00 */
[----:B------:R-:W-:Y:S02]  /*00c0*/  CS2R R110, SRZ ;  /* 0x00000000006e7805 */ /* 0x000fe4000001ff00 */
[----:B------:R-:W-:-:S02]  /*00d0*/  CS2R R96, SRZ ;  /* 0x0000000000607805 */ /* 0x000fc4000001ff00 */
[----:B------:R-:W-:Y:S02]  /*00e0*/  CS2R R98, SRZ ;  /* 0x0000000000627805 */ /* 0x000fe4000001ff00 */
[----:B------:R-:W-:Y:S02]  /*00f0*/  CS2R R100, SRZ ;  /* 0x0000000000647805 */ /* 0x000fe4000001ff00 */
[----:B------:R-:W-:Y:S01]  /*0100*/  CS2R R102, SRZ ;  /* 0x0000000000667805 */ /* 0x000fe2000001ff00 */
[----:B------:R-:W3:Y:S01]  /*0110*/  S2UR UR6, SR_CgaCtaId ;  /* 0x00000000000679c3 */ /* 0x000ee20000008800 */
[----:B------:R-:W-:Y:S02]  /*0120*/  CS2R R88, SRZ ;  /* 0x0000000000587805 */ /* 0x000fe4000001ff00 */
[----:B------:R-:W-:Y:S02]  /*0130*/  CS2R R90, SRZ ;  /* 0x00000000005a7805 */ /* 0x000fe4000001ff00 */
[----:B------:R-:W-:-:S02]  /*0140*/  CS2R R92, SRZ ;  /* 0x00000000005c7805 */ /* 0x000fc4000001ff00 */
[----:B------:R-:W-:Y:S02]  /*0150*/  CS2R R94, SRZ ;  /* 0x00000000005e7805 */ /* 0x000fe4000001ff00 */
[----:B------:R-:W-:Y:S02]  /*0160*/  CS2R R80, SRZ ;  /* 0x0000000000507805 */ /* 0x000fe4000001ff00 */
[----:B------:R-:W-:Y:S02]  /*0170*/  CS2R R82, SRZ ;  /* 0x0000000000527805 */ /* 0x000fe4000001ff00 */
[----:B------:R-:W-:Y:S01]  /*0180*/  CS2R R84, SRZ ;  /* 0x0000000000547805 */ /* 0x000fe2000001ff00 */
[----:B-1----:R-:W-:Y:S01]  /*0190*/  VIADD R0, R5, 0x1ff ;  /* 0x000001ff05007836 */ /* 0x002fe20000000000 */
[----:B------:R-:W-:Y:S02]  /*01a0*/  CS2R R86, SRZ ;  /* 0x0000000000567805 */ /* 0x000fe4000001ff00 */
[----:B------:R-:W-:-:S02]  /*01b0*/  CS2R R64, SRZ ;  /* 0x0000000000407805 */ /* 0x000fc4000001ff00 */
[----:B------:R-:W-:Y:S02]  /*01c0*/  CS2R R66, SRZ ;  /* 0x0000000000427805 */ /* 0x000fe4000001ff00 */
[----:B------:R-:W-:Y:S02]  /*01d0*/  CS2R R72, SRZ ;  /* 0x0000000000487805 */ /* 0x000fe4000001ff00 */
[----:B------:R-:W-:Y:S02]  /*01e0*/  SHF.R.S32.HI R3, RZ, 0x1f, R0 ;  /* 0x0000001fff037819 */ /* 0x000fe40000011400 */
[----:B------:R-:W-:Y:S02]  /*01f0*/  CS2R R74, SRZ ;  /* 0x00000000004a7805 */ /* 0x000fe4000001ff00 */
[----:B------:R-:W-:Y:S02]  /*0200*/  CS2R R68, SRZ ;  /* 0x0000000000447805 */ /* 0x000fe4000001ff00 */
[----:B0-----:R-:W-:Y:S01]  /*0210*/  I2FP.F32.U32 R7, UR4 ;  /* 0x0000000400077c45 */ /* 0x001fe20008201000 */
[----:B------:R-:W-:Y:S01]  /*0220*/  ULDC UR4, c[0x0][0x150] ;  /* 0x0000540000047ab9 */ /* 0x000fe20000000800 */
[----:B------:R-:W-:-:S02]  /*0230*/  LEA.HI R3, R3, R0, RZ, 0x9 ;  /* 0x0000000003037211 */ /* 0x000fc400078f48ff */
[----:B------:R-:W-:Y:S02]  /*0240*/  CS2R R70, SRZ ;  /* 0x0000000000467805 */ /* 0x000fe4000001ff00 */
[----:B------:R-:W-:Y:S01]  /*0250*/  CS2R R56, SRZ ;  /* 0x0000000000387805 */ /* 0x000fe2000001ff00 */
[----:B------:R-:W-:Y:S01]  /*0260*/  FMUL R7, R7, UR4 ;  /* 0x0000000407077c20 */ /* 0x000fe20008400000 */
[----:B------:R-:W-:Y:S02]  /*0270*/  SHF.R.S32.HI R3, RZ, 0x9, R3 ;  /* 0x00000009ff037819 */ /* 0x000fe40000011403 */
[----:B------:R-:W-:Y:S01]  /*0280*/  CS2R R58, SRZ ;  /* 0x00000000003a7805 */ /* 0x000fe2000001ff00 */
[----:B---3--:R-:W-:Y:S01]  /*0290*/  USHF.L.U32 UR5, UR6, 0x7, URZ ;  /* 0x0000000706057899 */ /* 0x008fe2000800063f */
[----:B------:R-:W-:Y:S01]  /*02a0*/  CS2R R76, SRZ ;  /* 0x00000000004c7805 */ /* 0x000fe2000001ff00 */
[----:B------:R-:W-:Y:S01]  /*02b0*/  ULEA UR8, UR6, UR8, 0x18 ;  /* 0x0000000806087291 */ /* 0x000fe2000f8ec03f */
[----:B------:R-:W-:Y:S01]  /*02c0*/  IMAD.SHL.U32 R6, R3, 0x8, RZ ;  /* 0x0000000803067824 */ /* 0x000fe200078e00ff */
[----:B------:R-:W0:Y:S01]  /*02d0*/  F2I.U32.TRUNC.NTZ R7, R7 ;  /* 0x0000000700077305 */ /* 0x000e22000020f000 */
[----:B------:R-:W-:Y:S01]  /*02e0*/  ULOP3.LUT UR5, UR5, 0x80, URZ, 0xc0, !UPT ;  /* 0x0000008005057892 */ /* 0x000fe2000f8ec03f */
[----:B------:R-:W-:-:S02]  /*02f0*/  CS2R R78, SRZ ;  /* 0x00000000004e7805 */ /* 0x000fc4000001ff00 */
[----:B------:R-:W-:Y:S02]  /*0300*/  CS2R R124, SRZ ;  /* 0x00000000007c7805 */ /* 0x000fe4000001ff00 */
[----:B------:R-:W-:Y:S02]  /*0310*/  IABS R9, R6 ;  /* 0x0000000600097213 */ /* 0x000fe40000000000 */
[----:B------:R-:W-:Y:S02]  /*0320*/  CS2R R126, SRZ ;  /* 0x00000000007e7805 */ /* 0x000fe4000001ff00 */
[----:B------:R-:W-:Y:S02]  /*0330*/  CS2R R116, SRZ ;  /* 0x0000000000747805 */ /* 0x000fe4000001ff00 */
[----:B------:R-:W-:Y:S01]  /*0340*/  CS2R R118, SRZ ;  /* 0x0000000000767805 */ /* 0x000fe2000001ff00 */
[----:B------:R-:W1:Y:S01]  /*0350*/  I2F.RP R0, R9 ;  /* 0x0000000900007306 */ /* 0x000e620000209400 */
[----:B------:R-:W-:-:S02]  /*0360*/  CS2R R60, SRZ ;  /* 0x00000000003c7805 */ /* 0x000fc4000001ff00 */
[----:B------:R-:W-:Y:S02]  /*0370*/  CS2R R62, SRZ ;  /* 0x00000000003e7805 */ /* 0x000fe4000001ff00 */
[----:B------:R-:W-:Y:S02]  /*0380*/  CS2R R52, SRZ ;  /* 0x0000000000347805 */ /* 0x000fe4000001ff00 */
[----:B------:R-:W-:Y:S02]  /*0390*/  CS2R R54, SRZ ;  /* 0x0000000000367805 */ /* 0x000fe4000001ff00 */
[----:B------:R-:W-:Y:S02]  /*03a0*/  CS2R R48, SRZ ;  /* 0x0000000000307805 */ /* 0x000fe4000001ff00 */
[----:B------:R-:W-:Y:S02]  /*03b0*/  CS2R R50, SRZ ;  /* 0x0000000000327805 */ /* 0x000fe4000001ff00 */
[----:B0-----:R-:W-:-:S02]  /*03c0*/  IABS R13, R7 ;  /* 0x00000007000d7213 */ /* 0x001fc40000000000 */
[----:B------:R-:W-:Y:S02]  /*03d0*/  CS2R R44, SRZ ;  /* 0x00000000002c7805 */ /* 0x000fe4000001ff00 */
[----:B------:R-:W-:Y:S02]  /*03e0*/  CS2R R46, SRZ ;  /* 0x00000000002e7805 */ /* 0x000fe4000001ff00 */
[----:B------:R-:W-:Y:S02]  /*03f0*/  CS2R R40, SRZ ;  /* 0x0000000000287805 */ /* 0x000fe4000001ff00 */
[----:B------:R-:W-:Y:S02]  /*0400*/  CS2R R42, SRZ ;  /* 0x00000000002a7805 */ /* 0x000fe4000001ff00 */
[----:B------:R-:W-:Y:S02]  /*0410*/  CS2R R36, SRZ ;  /* 0x0000000000247805 */ /* 0x000fe4000001ff00 */
[----:B------:R-:W-:-:S02]  /*0420*/  CS2R R38, SRZ ;  /* 0x0000000000267805 */ /* 0x000fc4000001ff00 */
[----:B------:R-:W-:Y:S01]  /*0430*/  CS2R R32, SRZ ;  /* 0x0000000000207805 */ /* 0x000fe2000001ff00 */
[----:B-1----:R-:W0:Y:S01]  /*0440*/  MUFU.RCP R0, R0 ;  /* 0x0000000000007308 */ /* 0x002e220000001000 */
[----:B------:R-:W-:Y:S02]  /*0450*/  CS2R R34, SRZ ;  /* 0x0000000000227805 */ /* 0x000fe4000001ff00 */
[----:B------:R-:W-:Y:S02]  /*0460*/  CS2R R28, SRZ ;  /* 0x00000000001c7805 */ /* 0x000fe4000001ff00 */
[----:B------:R-:W-:Y:S02]  /*0470*/  CS2R R30, SRZ ;  /* 0x00000000001e7805 */ /* 0x000fe4000001ff00 */
[----:B------:R-:W-:Y:S02]  /*0480*/  CS2R R24, SRZ ;  /* 0x0000000000187805 */ /* 0x000fe4000001ff00 */
[----:B------:R-:W-:-:S02]  /*0490*/  CS2R R26, SRZ ;  /* 0x00000000001a7805 */ /* 0x000fc4000001ff00 */
[----:B------:R-:W-:Y:S02]  /*04a0*/  CS2R R20, SRZ ;  /* 0x0000000000147805 */ /* 0x000fe4000001ff00 */
        /* <DEDUP_REMOVED lines=9> */
[----:B------:R-:W-:Y:S01]  /*0540*/  CS2R R130, SRZ ;  /* 0x0000000000827805 */ /* 0x000fe2000001ff00 */
[----:B0-----:R-:W-:Y:S01]  /*0550*/  VIADD R2, R0, 0xffffffe ;  /* 0x0ffffffe00027836 */ /* 0x001fe20000000000 */
[----:B------:R-:W-:-:S02]  /*0560*/  IABS R0, R6 ;  /* 0x0000000600007213 */ /* 0x000fc40000000000 */
[----:B------:R-:W-:Y:S02]  /*0570*/  CS2R R132, SRZ ;  /* 0x0000000000847805 */ /* 0x000fe4000001ff00 */
[----:B------:R-:W-:Y:S01]  /*0580*/  CS2R R134, SRZ ;  /* 0x0000000000867805 */ /* 0x000fe2000001ff00 */
[----:B------:R0:W1:Y:S01]  /*0590*/  F2I.FTZ.U32.TRUNC.NTZ R3, R2 ;  /* 0x0000000200037305 */ /* 0x000062000021f000 */
[----:B------:R-:W-:Y:S01]  /*05a0*/  CS2R R136, SRZ ;  /* 0x0000000000887805 */ /* 0x000fe2000001ff00 */
[----:B------:R-:W-:Y:S01]  /*05b0*/  IMAD.MOV R0, RZ, RZ, -R0 ;  /* 0x000000ffff007224 */ /* 0x000fe200078e0a00 */
[----:B------:R-:W-:Y:S02]  /*05c0*/  CS2R R138, SRZ ;  /* 0x00000000008a7805 */ /* 0x000fe4000001ff00 */
[----:B------:R-:W-:Y:S02]  /*05d0*/  CS2R R140, SRZ ;  /* 0x00000000008c7805 */ /* 0x000fe4000001ff00 */
[----:B------:R-:W-:-:S02]  /*05e0*/  CS2R R142, SRZ ;  /* 0x00000000008e7805 */ /* 0x000fc4000001ff00 */
[----:B------:R-:W-:Y:S02]  /*05f0*/  CS2R R144, SRZ ;  /* 0x0000000000907805 */ /* 0x000fe4000001ff00 */
[----:B------:R-:W-:Y:S02]  /*0600*/  CS2R R146, SRZ ;  /* 0x0000000000927805 */ /* 0x000fe4000001ff00 */
[----:B------:R-:W-:Y:S01]  /*0610*/  CS2R R148, SRZ ;  /* 0x0000000000947805 */ /* 0x000fe2000001ff00 */
[----:B0-----:R-:W-:Y:S01]  /*0620*/  IMAD.MOV.U32 R2, RZ, RZ, RZ ;  /* 0x000000ffff027224 */ /* 0x001fe200078e00ff */
[----:B------:R-:W-:Y:S02]  /*0630*/  CS2R R150, SRZ ;  /* 0x0000000000967805 */ /* 0x000fe4000001ff00 */
[----:B------:R-:W-:Y:S02]  /*0640*/  CS2R R152, SRZ ;  /* 0x0000000000987805 */ /* 0x000fe4000001ff00 */
[----:B------:R-:W-:-:S02]  /*0650*/  CS2R R154, SRZ ;  /* 0x00000000009a7805 */ /* 0x000fc4000001ff00 */
[----:B------:R-:W-:Y:S02]  /*0660*/  CS2R R156, SRZ ;  /* 0x00000000009c7805 */ /* 0x000fe4000001ff00 */
[----:B------:R-:W-:Y:S01]  /*0670*/  CS2R R158, SRZ ;  /* 0x00000000009e7805 */ /* 0x000fe2000001ff00 */
[----:B-1----:R-:W-:Y:S01]  /*0680*/  IMAD.MOV R8, RZ, RZ, -R3 ;  /* 0x000000ffff087224 */ /* 0x002fe200078e0a03 */
[----:B------:R-:W-:Y:S02]  /*0690*/  CS2R R160, SRZ ;  /* 0x0000000000a07805 */ /* 0x000fe4000001ff00 */
[----:B------:R-:W-:Y:S02]  /*06a0*/  CS2R R162, SRZ ;  /* 0x0000000000a27805 */ /* 0x000fe4000001ff00 */
[----:B------:R-:W-:Y:S01]  /*06b0*/  CS2R R164, SRZ ;  /* 0x0000000000a47805 */ /* 0x000fe2000001ff00 */
[----:B------:R-:W-:Y:S01]  /*06c0*/  IMAD R11, R8, R9, RZ ;  /* 0x00000009080b7224 */ /* 0x000fe200078e02ff */
[----:B------:R-:W-:-:S02]  /*06d0*/  CS2R R166, SRZ ;  /* 0x0000000000a67805 */ /* 0x000fc4000001ff00 */
[----:B------:R-:W-:Y:S02]  /*06e0*/  CS2R R168, SRZ ;  /* 0x0000000000a87805 */ /* 0x000fe4000001ff00 */
[----:B------:R-:W-:Y:S01]  /*06f0*/  CS2R R170, SRZ ;  /* 0x0000000000aa7805 */ /* 0x000fe2000001ff00 */
[----:B------:R-:W-:Y:S01]  /*0700*/  IMAD.HI.U32 R2, R3, R11, R2 ;  /* 0x0000000b03027227 */ /* 0x000fe200078e0002 */
[----:B------:R-:W-:Y:S02]  /*0710*/  CS2R R172, SRZ ;  /* 0x0000000000ac7805 */ /* 0x000fe4000001ff00 */
[----:B------:R-:W-:Y:S02]  /*0720*/  CS2R R174, SRZ ;  /* 0x0000000000ae7805 */ /* 0x000fe4000001ff00 */
[----:B------:R-:W-:Y:S02]  /*0730*/  CS2R R176, SRZ ;  /* 0x0000000000b07805 */ /* 0x000fe4000001ff00 */
[----:B------:R-:W-:-:S02]  /*0740*/  CS2R R178, SRZ ;  /* 0x0000000000b27805 */ /* 0x000fc4000001ff00 */
[----:B------:R-:W-:Y:S01]  /*0750*/  CS2R R180, SRZ ;  /* 0x0000000000b47805 */ /* 0x000fe2000001ff00 */
[----:B------:R-:W-:Y:S01]  /*0760*/  IMAD.HI.U32 R2, R2, R13, RZ ;  /* 0x0000000d02027227 */ /* 0x000fe200078e00ff */
[----:B------:R-:W-:Y:S02]  /*0770*/  CS2R R182, SRZ ;  /* 0x0000000000b67805 */ /* 0x000fe4000001ff00 */
[----:B------:R-:W-:Y:S02]  /*0780*/  CS2R R184, SRZ ;  /* 0x0000000000b87805 */ /* 0x000fe4000001ff00 */
[----:B------:R-:W-:Y:S01]  /*0790*/  CS2R R186, SRZ ;  /* 0x0000000000ba7805 */ /* 0x000fe2000001ff00 */
[----:B------:R-:W-:Y:S01]  /*07a0*/  IMAD R0, R2, R0, R13 ;  /* 0x0000000002007224 */ /* 0x000fe200078e020d */
[----:B------:R-:W-:Y:S02]  /*07b0*/  CS2R R188, SRZ ;  /* 0x0000000000bc7805 */ /* 0x000fe4000001ff00 */
[----:B------:R-:W-:-:S02]  /*07c0*/  CS2R R190, SRZ ;  /* 0x0000000000be7805 */ /* 0x000fc4000001ff00 */
[----:B------:R-:W-:Y:S02]  /*07d0*/  CS2R R192, SRZ ;  /* 0x0000000000c07805 */ /* 0x000fe4000001ff00 */
[----:B------:R-:W-:Y:S02]  /*07e0*/  CS2R R194, SRZ ;  /* 0x0000000000c27805 */ /* 0x000fe4000001ff00 */
[----:B------:R-:W-:Y:S02]  /*07f0*/  ISETP.GT.U32.AND P1, PT, R9, R0, PT ;  /* 0x000000000900720c */ /* 0x000fe40003f24070 */
        /* <DEDUP_REMOVED lines=11> */
[----:B------:R-:W-:Y:S01]  /*08b0*/  CS2R R218, SRZ ;  /* 0x0000000000da7805 */ /* 0x000fe2000001ff00 */
[----:B------:R-:W-:Y:S01]  /*08c0*/  @!P1 IMAD.IADD R0, R0, 0x1, -R9 ;  /* 0x0000000100009824 */ /* 0x000fe200078e0a09 */
[----:B------:R-:W-:Y:S01]  /*08d0*/  CS2R R220, SRZ ;  /* 0x0000000000dc7805 */ /* 0x000fe2000001ff00 */
[----:B------:R-:W-:Y:S01]  /*08e0*/  @!P1 VIADD R2, R2, 0x1 ;  /* 0x0000000102029836 */ /* 0x000fe20000000000 */
[----:B------:R-:W-:Y:S02]  /*08f0*/  ISETP.NE.AND P1, PT, R6, RZ, PT ;  /* 0x000000ff0600720c */ /* 0x000fe40003f25270 */
[----:B------:R-:W-:-:S02]  /*0900*/  CS2R R222, SRZ ;  /* 0x0000000000de7805 */ /* 0x000fc4000001ff00 */
[----:B------:R-:W-:Y:S02]  /*0910*/  ISETP.GE.U32.AND P0, PT, R0, R9, PT ;  /* 0x000000090000720c */ /* 0x000fe40003f06070 */
[----:B------:R-:W-:Y:S02]  /*0920*/  CS2R R224, SRZ ;  /* 0x0000000000e07805 */ /* 0x000fe4000001ff00 */
[----:B------:R-:W-:Y:S02]  /*0930*/  LOP3.LUT R0, R7, R6, RZ, 0x3c, !PT ;  /* 0x0000000607007212 */ /* 0x000fe400078e3cff */
[----:B------:R-:W-:Y:S02]  /*0940*/  CS2R R226, SRZ ;  /* 0x0000000000e27805 */ /* 0x000fe4000001ff00 */
[----:B------:R-:W-:Y:S02]  /*0950*/  CS2R R228, SRZ ;  /* 0x0000000000e47805 */ /* 0x000fe4000001ff00 */
[----:B------:R-:W-:-:S02]  /*0960*/  CS2R R230, SRZ ;  /* 0x0000000000e67805 */ /* 0x000fc4000001ff00 */
[----:B------:R-:W-:Y:S01]  /*0970*/  ISETP.GE.AND P2, PT, R0, RZ, PT ;  /* 0x000000ff0000720c */ /* 0x000fe20003f46270 */
[----:B------:R-:W-:Y:S01]  /*0980*/  VIADD R0, R4, 0xff ;  /* 0x000000ff04007836 */ /* 0x000fe20000000000 */
[----:B------:R-:W-:Y:S02]  /*0990*/  CS2R R232, SRZ ;  /* 0x0000000000e87805 */ /* 0x000fe4000001ff00 */
[----:B------:R-:W-:Y:S02]  /*09a0*/  CS2R R234, SRZ ;  /* 0x0000000000ea7805 */ /* 0x000fe4000001ff00 */
[----:B------:R-:W-:Y:S02]  /*09b0*/  CS2R R236, SRZ ;  /* 0x0000000000ec7805 */ /* 0x000fe4000001ff00 */
[----:B------:R-:W-:Y:S02]  /*09c0*/  CS2R R238, SRZ ;  /* 0x0000000000ee7805 */ /* 0x000fe4000001ff00 */
[----:B------:R-:W-:Y:S01]  /*09d0*/  SHF.R.S32.HI R3, RZ, 0x1f, R0 ;  /* 0x0000001fff037819 */ /* 0x000fe20000011400 */
[----:B------:R-:W-:Y:S01]  /*09e0*/  @P0 VIADD R2, R2, 0x1 ;  /* 0x0000000102020836 */ /* 0x000fe20000000000 */
[----:B------:R-:W-:-:S02]  /*09f0*/  CS2R R246, SRZ ;  /* 0x0000000000f67805 */ /* 0x000fc4000001ff00 */
[----:B------:R-:W-:Y:S01]  /*0a00*/  LEA.HI R3, R3, R0, RZ, 0x8 ;  /* 0x0000000003037211 */ /* 0x000fe200078f40ff */
[----:B------:R-:W-:Y:S01]  /*0a10*/  @!P2 IMAD.MOV R2, RZ, RZ, -R2 ;  /* 0x000000ffff02a224 */ /* 0x000fe200078e0a02 */
[----:B------:R-:W-:-:S05]  /*0a20*/  @!P1 LOP3.LUT R2, RZ, R6, RZ, 0x33, !PT ;  /* 0x00000006ff029212 */ /* 0x000fca00078e33ff */
[----:B------:R-:W-:Y:S02]  /*0a30*/  IMAD.SHL.U32 R8, R2, 0x8, RZ ;  /* 0x0000000802087824 */ /* 0x000fe400078e00ff */
[----:B------:R-:W-:-:S03]  /*0a40*/  IMAD.MOV R2, RZ, RZ, -R2 ;  /* 0x000000ffff027224 */ /* 0x000fc600078e0a02 */
[----:B------:R-:W-:Y:S01]  /*0a50*/  LEA.HI.SX32 R3, R3, -R8, 0x18 ;  /* 0x8000000803037211 */ /* 0x000fe200078fc2ff */
[----:B------:R-:W-:-:S03]  /*0a60*/  IMAD R6, R6, R2, R7 ;  /* 0x0000000206067224 */ /* 0x000fc600078e0207 */
[----:B------:R-:W-:Y:S02]  /*0a70*/  VIMNMX R13, R3, 0x8, PT ;  /* 0x00000008030d7848 */ /* 0x000fe40003fe0100 */
[----:B------:R-:W-:Y:S02]  /*0a80*/  IABS R11, R6 ;  /* 0x00000006000b7213 */ /* 0x000fe40000000000 */
[----:B------:R-:W-:-:S04]  /*0a90*/  IABS R9, R13 ;  /* 0x0000000d00097213 */ /* 0x000fc80000000000 */
[----:B------:R-:W0:Y:S08]  /*0aa0*/  I2F.RP R0, R9 ;  /* 0x0000000900007306 */ /* 0x000e300000209400 */
[----:B0-----:R-:W0:Y:S02]  /*0ab0*/  MUFU.RCP R0, R0 ;  /* 0x0000000000007308 */ /* 0x001e240000001000 */
[----:B0-----:R-:W-:-:S06]  /*0ac0*/  VIADD R3, R0, 0xffffffe ;  /* 0x0ffffffe00037836 */ /* 0x001fcc0000000000 */
[----:B------:R-:W0:Y:S02]  /*0ad0*/  F2I.FTZ.U32.TRUNC.NTZ R3, R3 ;  /* 0x0000000300037305 */ /* 0x000e24000021f000 */
[----:B0-----:R-:W-:-:S04]  /*0ae0*/  IMAD.MOV R10, RZ, RZ, -R3 ;  /* 0x000000ffff0a7224 */ /* 0x001fc800078e0a03 */
[----:B------:R-:W-:Y:S01]  /*0af0*/  IMAD.MOV.U32 R2, RZ, RZ, R10 ;  /* 0x000000ffff027224 */ /* 0x000fe200078e000a */
[----:B------:R-:W-:-:S03]  /*0b00*/  IABS R10, R13 ;  /* 0x0000000d000a7213 */ /* 0x000fc60000000000 */
[----:B------:R-:W-:Y:S02]  /*0b10*/  IMAD R7, R2, R9, RZ ;  /* 0x0000000902077224 */ /* 0x000fe400078e02ff */
[----:B------:R-:W-:Y:S02]  /*0b20*/  IMAD.MOV.U32 R2, RZ, RZ, RZ ;  /* 0x000000ffff027224 */ /* 0x000fe400078e00ff */
[----:B------:R-:W-:Y:S02]  /*0b30*/  IMAD.MOV R0, RZ, RZ, -R10 ;  /* 0x000000ffff007224 */ /* 0x000fe400078e0a0a */
[----:B------:R-:W-:Y:S01]  /*0b40*/  IMAD.HI.U32 R2, R3, R7, R2 ;  /* 0x0000000703027227 */ /* 0x000fe200078e0002 */
[----:B--2---:R-:W-:Y:S02]  /*0b50*/  LOP3.LUT R3, R244, 0x7f, RZ, 0xc0, !PT ;  /* 0x0000007ff4037812 */ /* 0x004fe400078ec0ff */
[----:B------:R-:W-:-:S03]  /*0b60*/  CS2R R244, SRZ ;  /* 0x0000000000f47805 */ /* 0x000fc6000001ff00 */
[----:B------:R-:W-:-:S04]  /*0b70*/  IMAD.HI.U32 R2, R2, R11, RZ ;  /* 0x0000000b02027227 */ /* 0x000fc800078e00ff */
[----:B------:R-:W-:Y:S01]  /*0b80*/  IMAD R0, R2, R0, R11 ;  /* 0x0000000002007224 */ /* 0x000fe200078e020b */
[----:B------:R-:W-:-:S04]  /*0b90*/  CS2R R10, SRZ ;  /* 0x00000000000a7805 */ /* 0x000fc8000001ff00 */
[----:B------:R-:W-:-:S13]  /*0ba0*/  ISETP.GT.U32.AND P1, PT, R9, R0, PT ;  /* 0x000000000900720c */ /* 0x000fda0003f24070 */
[----:B------:R-:W-:Y:S02]  /*0bb0*/  @!P1 IMAD.IADD R0, R0, 0x1, -R9 ;  /* 0x0000000100009824 */ /* 0x000fe400078e0a09 */
[----:B------:R-:W-:Y:S01]  /*0bc0*/  @!P1 VIADD R2, R2, 0x1 ;  /* 0x0000000102029836 */ /* 0x000fe20000000000 */
[----:B------:R-:W-:Y:S02]  /*0bd0*/  ISETP.NE.AND P1, PT, R13, RZ, PT ;  /* 0x000000ff0d00720c */ /* 0x000fe40003f25270 */
[----:B------:R-:W-:Y:S02]  /*0be0*/  ISETP.GE.U32.AND P0, PT, R0, R9, PT ;  /* 0x000000090000720c */ /* 0x000fe40003f06070 */
[----:B------:R-:W-:-:S04]  /*0bf0*/  LOP3.LUT R0, R6, R13, RZ, 0x3c, !PT ;  /* 0x0000000d06007212 */ /* 0x000fc800078e3cff */
[----:B------:R-:W-:-:S07]  /*0c00*/  ISETP.GE.AND P2, PT, R0, RZ, PT ;  /* 0x000000ff0000720c */ /* 0x000fce0003f46270 */
[----:B------:R-:W-:-:S06]  /*0c10*/  @P0 VIADD R2, R2, 0x1 ;  /* 0x0000000102020836 */ /* 0x000fcc0000000000 */
[----:B------:R-:W-:Y:S01]  /*0c20*/  @!P2 IMAD.MOV R2, RZ, RZ, -R2 ;  /* 0x000000ffff02a224 */ /* 0x000fe200078e0a02 */
[----:B------:R-:W-:-:S05]  /*0c30*/  @!P1 LOP3.LUT R2, RZ, R13, RZ, 0x33, !PT ;  /* 0x0000000dff029212 */ /* 0x000fca00078e33ff */
[----:B------:R-:W-:Y:S02]  /*0c40*/  IMAD.MOV R0, RZ, RZ, -R2 ;  /* 0x000000ffff007224 */ /* 0x000fe400078e0a02 */
[----:B------:R-:W-:Y:S02]  /*0c50*/  IMAD.SHL.U32 R7, R2, 0x200, RZ ;  /* 0x0000020002077824 */ /* 0x000fe400078e00ff */
[----:B------:R-:W-:Y:S01]  /*0c60*/  IMAD R0, R13, R0, R6 ;  /* 0x000000000d007224 */ /* 0x000fe200078e0206 */
[----:B------:R-:W-:-:S03]  /*0c70*/  CS2R R12, SRZ ;  /* 0x00000000000c7805 */ /* 0x000fc6000001ff00 */
[----:B------:R-:W-:Y:S01]  /*0c80*/  IMAD.IADD R0, R8, 0x1, R0 ;  /* 0x0000000108007824 */ /* 0x000fe200078e0200 */
[----:B------:R-:W-:-:S04]  /*0c90*/  CS2R R8, SRZ ;  /* 0x0000000000087805 */ /* 0x000fc8000001ff00 */
[----:B------:R-:W-:Y:S02]  /*0ca0*/  R2UR UR4, R0 ;  /* 0x00000000000472ca */ /* 0x000fe400000e0000 */
[----:B------:R-:W0:Y:S11]  /*0cb0*/  LDC R0, c[0x0][0x230] ;  /* 0x00008c00ff007b82 */ /* 0x000e360000000800 */
[----:B------:R-:W-:-:S06]  /*0cc0*/  ULEA UR4, UR4, UR5, 0x8 ;  /* 0x0000000504047291 */ /* 0x000fcc000f8e403f */
[----:B------:R-:W-:-:S05]  /*0cd0*/  VIADD R248, R3, UR4 ;  /* 0x0000000403f87c36 */ /* 0x000fca0008000000 */
[----:B------:R1:W-:Y:S01]  /*0ce0*/  STL [R1+0x950], R248 ;  /* 0x000950f801007387 */ /* 0x0003e20000100800 */
[----:B0-----:R-:W-:-:S03]  /*0cf0*/  VIADD R0, R0, 0x1f ;  /* 0x0000001f00007836 */ /* 0x001fc60000000000 */
[----:B------:R1:W-:Y:S02]  /*0d00*/  STL [R1+0x3d0], RZ ;  /* 0x0003d0ff01007387 */ /* 0x0003e40000100800 */
[----:B------:R-:W-:Y:S02]  /*0d10*/  ISETP.GE.AND P0, PT, R0, 0x20, PT ;  /* 0x000000200000780c */ /* 0x000fe40003f06270 */
[----:B------:R1:W-:Y:S04]  /*0d20*/  STL [R1+0x3d4], RZ ;  /* 0x0003d4ff01007387 */ /* 0x0003e80000100800 */
        /* <DEDUP_REMOVED lines=13> */
[----:B------:R1:W-:Y:S01]  /*0e00*/  STL [R1+0x60c], RZ ;  /* 0x00060cff01007387 */ /* 0x0003e20000100800 */
[----:B------:R-:W-:Y:S05]  /*0e10*/  @!P0 BRA `(.L_x_0) ;  /* 0x00000190009c8947 */ /* 0x000fea0003800000 */
[----:B------:R-:W-:Y:S01]  /*0e20*/  IABS R12, R4 ;  /* 0x00000004000c7213 */ /* 0x000fe20000000000 */
[----:B------:R-:W0:Y:S01]  /*0e30*/  S2R R206, SR_TID.X ;  /* 0x0000000000ce7919 */ /* 0x000e220000002100 */
[----:B------:R-:W-:Y:S01]  /*0e40*/  IABS R2, R5 ;  /* 0x0000000500027213 */ /* 0x000fe20000000000 */
[----:B------:R-:W-:Y:S01]  /*0e50*/  ULDC UR4, c[0x0][0x240] ;  /* 0x0000900000047ab9 */ /* 0x000fe20000000800 */
[----:B------:R-:W2:Y:S01]  /*0e60*/  I2F.RP R6, R12 ;  /* 0x0000000c00067306 */ /* 0x000ea20000209400 */
[----:B------:R-:W-:Y:S01]  /*0e70*/  IABS R14, R248 ;  /* 0x000000f8000e7213 */ /* 0x000fe20000000000 */
[----:B------:R-:W-:Y:S01]  /*0e80*/  ULDC UR5, c[0x0][0x234] ;  /* 0x00008d0000057ab9 */ /* 0x000fe20000000800 */
[----:B------:R-:W-:Y:S01]  /*0e90*/  SHF.R.S32.HI R207, RZ, 0x1f, R0 ;  /* 0x0000001fffcf7819 */ /* 0x000fe20000011400 */
[----:B------:R-:W-:Y:S01]  /*0ea0*/  ULDC.64 UR12, c[0x0][0x218] ;  /* 0x00008600000c7ab9 */ /* 0x000fe20000000a00 */
[----:B------:R-:W-:Y:S01]  /*0eb0*/  ISETP.GE.AND P4, PT, R248, RZ, PT ;  /* 0x000000fff800720c */ /* 0x000fe20003f86270 */
[----:B------:R-:W-:Y:S01]  /*0ec0*/  ULDC.64 UR14, c[0x0][0x218] ;  /* 0x00008600000e7ab9 */ /* 0x000fe20000000a00 */
[----:B------:R-:W-:Y:S01]  /*0ed0*/  LEA.HI R207, R207, R0, RZ, 0x5 ;  /* 0x00000000cfcf7211 */ /* 0x000fe200078f28ff */
[----:B------:R-:W3:Y:S01]  /*0ee0*/  I2F.RP R3, R2 ;  /* 0x0000000200037306 */ /* 0x000ee20000209400 */
[----:B------:R-:W-:Y:S01]  /*0ef0*/  ULDC.64 UR6, c[0x0][0x210] ;  /* 0x0000840000067ab9 */ /* 0x000fe20000000a00 */
[----:B------:R-:W-:Y:S01]  /*0f00*/  ULDC.64 UR16, c[0x0][0x218] ;  /* 0x0000860000107ab9 */ /* 0x000fe20000000a00 */
[----:B------:R-:W-:-:S02]  /*0f10*/  CS2R R108, SRZ ;  /* 0x00000000006c7805 */ /* 0x000fc4000001ff00 */
[----:B------:R-:W-:Y:S02]  /*0f20*/  CS2R R110, SRZ ;  /* 0x00000000006e7805 */ /* 0x000fe4000001ff00 */
[----:B------:R-:W-:Y:S02]  /*0f30*/  CS2R R112, SRZ ;  /* 0x0000000000707805 */ /* 0x000fe4000001ff00 */
[----:B------:R-:W-:Y:S02]  /*0f40*/  SHF.R.S32.HI R207, RZ, 0x5, R207 ;  /* 0x00000005ffcf7819 */ /* 0x000fe400000114cf */
[----:B------:R-:W-:Y:S01]  /*0f50*/  CS2R R114, SRZ ;  /* 0x0000000000727805 */ /* 0x000fe2000001ff00 */
[----:B--2---:R-:W2:Y:S01]  /*0f60*/  MUFU.RCP R6, R6 ;  /* 0x0000000600067308 */ /* 0x004ea20000001000 */
[----:B------:R-:W-:Y:S02]  /*0f70*/  CS2R R116, SRZ ;  /* 0x0000000000747805 */ /* 0x000fe4000001ff00 */
[----:B------:R-:W-:-:S02]  /*0f80*/  CS2R R118, SRZ ;  /* 0x0000000000767805 */ /* 0x000fc4000001ff00 */
[----:B------:R-:W-:Y:S02]  /*0f90*/  CS2R R120, SRZ ;  /* 0x0000000000787805 */ /* 0x000fe4000001ff00 */
[----:B------:R-:W-:Y:S02]  /*0fa0*/  CS2R R122, SRZ ;  /* 0x00000000007a7805 */ /* 0x000fe4000001ff00 */
[----:B------:R-:W-:Y:S02]  /*0fb0*/  CS2R R124, SRZ ;  /* 0x00000000007c7805 */ /* 0x000fe4000001ff00 */
[----:B------:R-:W-:Y:S02]  /*0fc0*/  CS2R R126, SRZ ;  /* 0x00000000007e7805 */ /* 0x000fe4000001ff00 */
[----:B------:R-:W-:Y:S01]  /*0fd0*/  CS2R R128, SRZ ;  /* 0x0000000000807805 */ /* 0x000fe2000001ff00 */
[----:B---3--:R-:W3:Y:S01]  /*0fe0*/  MUFU.RCP R3, R3 ;  /* 0x0000000300037308 */ /* 0x008ee20000001000 */
[----:B------:R-:W-:-:S02]  /*0ff0*/  CS2R R130, SRZ ;  /* 0x0000000000827805 */ /* 0x000fc4000001ff00 */
[----:B------:R-:W-:Y:S02]  /*1000*/  CS2R R132, SRZ ;  /* 0x0000000000847805 */ /* 0x000fe4000001ff00 */
[----:B------:R-:W-:Y:S02]  /*1010*/  CS2R R134, SRZ ;  /* 0x0000000000867805 */ /* 0x000fe4000001ff00 */
[----:B------:R-:W-:Y:S02]  /*1020*/  CS2R R136, SRZ ;  /* 0x0000000000887805 */ /* 0x000fe4000001ff00 */
[----:B------:R-:W-:Y:S02]  /*1030*/  CS2R R138, SRZ ;  /* 0x00000000008a7805 */ /* 0x000fe4000001ff00 */
[----:B------:R-:W-:Y:S02]  /*1040*/  CS2R R140, SRZ ;  /* 0x00000000008c7805 */ /* 0x000fe4000001ff00 */
[----:B------:R-:W-:-:S02]  /*1050*/  CS2R R142, SRZ ;  /* 0x00000000008e7805 */ /* 0x000fc4000001ff00 */
[----:B------:R-:W-:Y:S01]  /*1060*/  CS2R R144, SRZ ;  /* 0x0000000000907805 */ /* 0x000fe2000001ff00 */
[----:B--2---:R-:W-:Y:S01]  /*1070*/  VIADD R10, R6, 0xffffffe ;  /* 0x0ffffffe060a7836 */ /* 0x004fe20000000000 */
[----:B0-----:R-:W-:Y:S02]  /*1080*/  SHF.R.U32.HI R6, RZ, 0x5, R206 ;  /* 0x00000005ff067819 */ /* 0x001fe400000116ce */
[----:B------:R-:W-:Y:S02]  /*1090*/  CS2R R146, SRZ ;  /* 0x0000000000927805 */ /* 0x000fe4000001ff00 */
[----:B------:R-:W-:Y:S01]  /*10a0*/  CS2R R148, SRZ ;  /* 0x0000000000947805 */ /* 0x000fe2000001ff00 */
[----:B------:R0:W2:Y:S01]  /*10b0*/  F2I.FTZ.U32.TRUNC.NTZ R11, R10 ;  /* 0x0000000a000b7305 */ /* 0x0000a2000021f000 */
[----:B------:R-:W-:Y:S02]  /*10c0*/  SGXT.U32 R6, R6, 0x2 ;  /* 0x000000020606781a */ /* 0x000fe40000000000 */
[----:B------:R-:W-:Y:S01]  /*10d0*/  CS2R R150, SRZ ;  /* 0x0000000000967805 */ /* 0x000fe2000001ff00 */
[----:B---3--:R-:W-:Y:S01]  /*10e0*/  VIADD R8, R3, 0xffffffe ;  /* 0x0ffffffe03087836 */ /* 0x008fe20000000000 */
[----:B------:R-:W-:-:S03]  /*10f0*/  LOP3.LUT R6, R7, R6, RZ, 0xfc, !PT ;  /* 0x0000000607067212 */ /* 0x000fc600078efcff */
[----:B------:R3:W4:Y:S01]  /*1100*/  F2I.FTZ.U32.TRUNC.NTZ R9, R8 ;  /* 0x0000000800097305 */ /* 0x000722000021f000 */
[----:B0-----:R-:W-:Y:S01]  /*1110*/  IMAD.MOV.U32 R10, RZ, RZ, RZ ;  /* 0x000000ffff0a7224 */ /* 0x001fe200078e00ff */
[----:B------:R-:W-:Y:S02]  /*1120*/  IABS R71, R6 ;  /* 0x0000000600477213 */ /* 0x000fe40000000000 */
[C---:B------:R-:W-:Y:S02]  /*1130*/  LOP3.LUT R15, R6.reuse, 0x1f8, RZ, 0xfc, !PT ;  /* 0x000001f8060f7812 */ /* 0x040fe400078efcff */
[----:B------:R-:W-:Y:S01]  /*1140*/  LOP3.LUT R16, R6, 0x1f4, RZ, 0xfc, !PT ;  /* 0x000001f406107812 */ /* 0x000fe200078efcff */
[----:B--2---:R-:W-:Y:S01]  /*1150*/  IMAD.MOV R13, RZ, RZ, -R11 ;  /* 0x000000ffff0d7224 */ /* 0x004fe200078e0a0b */
[----:B------:R-:W-:Y:S01]  /*1160*/  IABS R69, R15 ;  /* 0x0000000f00457213 */ /* 0x000fe20000000000 */
[----:B---3--:R-:W-:Y:S01]  /*1170*/  IMAD.MOV.U32 R8, RZ, RZ, RZ ;  /* 0x000000ffff087224 */ /* 0x008fe200078e00ff */
[----:B------:R-:W-:Y:S01]  /*1180*/  IABS R209, R16 ;  /* 0x0000001000d17213 */ /* 0x000fe20000000000 */
[----:B------:R-:W-:Y:S01]  /*1190*/  IMAD R13, R13, R12, RZ ;  /* 0x0000000c0d0d7224 */ /* 0x000fe200078e02ff */
[----:B------:R-:W-:-:S02]  /*11a0*/  ISETP.GE.AND P3, PT, R15, RZ, PT ;  /* 0x000000ff0f00720c */ /* 0x000fc40003f66270 */
[----:B------:R-:W-:Y:S01]  /*11b0*/  LOP3.LUT R15, R6, 0x1e8, RZ, 0xfc, !PT ;  /* 0x000001e8060f7812 */ /* 0x000fe200078efcff */
[----:B------:R-:W-:Y:S01]  /*11c0*/  IMAD.HI.U32 R11, R11, R13, R10 ;  /* 0x0000000d0b0b7227 */ /* 0x000fe200078e000a */
[----:B------:R-:W-:Y:S02]  /*11d0*/  ISETP.GE.AND P5, PT, R16, RZ, PT ;  /* 0x000000ff1000720c */ /* 0x000fe40003fa6270 */
[----:B------:R-:W-:Y:S01]  /*11e0*/  IABS R67, R15 ;  /* 0x0000000f00437213 */ /* 0x000fe20000000000 */
[----:B------:R-:W-:Y:S01]  /*11f0*/  IMAD.MOV.U32 R13, RZ, RZ, R14 ;  /* 0x000000ffff0d7224 */ /* 0x000fe200078e000e */
[C---:B------:R-:W-:Y:S01]  /*1200*/  LOP3.LUT R18, R6.reuse, 0x74, RZ, 0xfc, !PT ;  /* 0x0000007406127812 */ /* 0x040fe200078efcff */
[----:B----4-:R-:W-:Y:S01]  /*1210*/  IMAD.MOV R3, RZ, RZ, -R9 ;  /* 0x000000ffff037224 */ /* 0x010fe200078e0a09 */
[C---:B------:R-:W-:Y:S01]  /*1220*/  LOP3.LUT R70, R6.reuse, 0x6c, RZ, 0xfc, !PT ;  /* 0x0000006c06467812 */ /* 0x040fe200078efcff */
[----:B------:R-:W-:Y:S01]  /*1230*/  IMAD.HI.U32 R11, R11, R13, RZ ;  /* 0x0000000d0b0b7227 */ /* 0x000fe200078e00ff */
[----:B------:R-:W-:-:S02]  /*1240*/  LOP3.LUT R20, R6, 0x70, RZ, 0xfc, !PT ;  /* 0x0000007006147812 */ /* 0x000fc400078efcff */
[C---:B------:R-:W-:Y:S01]  /*1250*/  LOP3.LUT R72, R6.reuse, 0x68, RZ, 0xfc, !PT ;  /* 0x0000006806487812 */ /* 0x040fe200078efcff */
[----:B------:R-:W-:Y:S01]  /*1260*/  IMAD.MOV R11, RZ, RZ, -R11 ;  /* 0x000000ffff0b7224 */ /* 0x000fe200078e0a0b */
[----:B------:R-:W-:Y:S01]  /*1270*/  LOP3.LUT R74, R6, 0x64, RZ, 0xfc, !PT ;  /* 0x00000064064a7812 */ /* 0x000fe200078efcff */
[----:B------:R-:W-:Y:S01]  /*1280*/  IMAD R3, R3, R2, RZ ;  /* 0x0000000203037224 */ /* 0x000fe200078e02ff */
[----:B------:R-:W-:Y:S01]  /*1290*/  IABS R16, R72 ;  /* 0x0000004800107213 */ /* 0x000fe20000000000 */
[----:B------:R-:W-:Y:S01]  /*12a0*/  IMAD R11, R12, R11, R13 ;  /* 0x0000000b0c0b7224 */ /* 0x000fe200078e020d */
[----:B------:R-:W-:Y:S01]  /*12b0*/  LOP3.LUT R76, R6, 0x58, RZ, 0xfc, !PT ;  /* 0x00000058064c7812 */ /* 0x000fe200078efcff */
[----:B------:R-:W-:Y:S01]  /*12c0*/  IMAD.HI.U32 R3, R9, R3, R8 ;  /* 0x0000000309037227 */ /* 0x000fe200078e0008 */
[----:B------:R-:W-:Y:S02]  /*12d0*/  LEA.HI R9, R206, R7, RZ, 0x1b ;  /* 0x00000007ce097211 */ /* 0x000fe400078fd8ff */
[----:B------:R-:W-:-:S02]  /*12e0*/  ISETP.GT.U32.AND P0, PT, R12, R11, PT ;  /* 0x0000000b0c00720c */ /* 0x000fc40003f04070 */
[C---:B------:R-:W-:Y:S01]  /*12f0*/  LOP3.LUT R77, R6.reuse, 0x48, RZ, 0xfc, !PT ;  /* 0x00000048064d7812 */ /* 0x040fe200078efcff */
[----:B------:R-:W-:Y:S01]  /*1300*/  VIADD R14, R9, 0x1fc ;  /* 0x000001fc090e7836 */ /* 0x000fe20000000000 */
[C---:B------:R-:W-:Y:S01]  /*1310*/  LOP3.LUT R78, R6.reuse, 0x44, RZ, 0xfc, !PT ;  /* 0x00000044064e7812 */ /* 0x040fe200078efcff */
[C---:B------:R-:W-:Y:S01]  /*1320*/  IMAD.HI.U32 R8, R3.reuse, R71, RZ ;  /* 0x0000004703087227 */ /* 0x040fe200078e00ff */
[C---:B------:R-:W-:Y:S02]  /*1330*/  LOP3.LUT R79, R6.reuse, 0x40, RZ, 0xfc, !PT ;  /* 0x00000040064f7812 */ /* 0x040fe400078efcff */
[----:B------:R-:W-:Y:S01]  /*1340*/  IABS R208, R14 ;  /* 0x0000000e00d07213 */ /* 0x000fe20000000000 */
[----:B------:R-:W-:Y:S01]  /*1350*/  IMAD.MOV R8, RZ, RZ, -R8 ;  /* 0x000000ffff087224 */ /* 0x000fe200078e0a08 */
[----:B------:R-:W-:Y:S01]  /*1360*/  IABS R82, R79 ;  /* 0x0000004f00527213 */ /* 0x000fe20000000000 */
[----:B------:R-:W-:Y:S01]  /*1370*/  IMAD.HI.U32 R10, R3, R209, RZ ;  /* 0x000000d1030a7227 */ /* 0x000fe200078e00ff */
[----:B------:R-:W-:-:S02]  /*1380*/  LOP3.LUT R81, R6, 0x30, RZ, 0xfc, !PT ;  /* 0x0000003006517812 */ /* 0x000fc400078efcff */
[----:B------:R-:W-:Y:S01]  /*1390*/  LOP3.LUT R83, R6, 0x2c, RZ, 0xfc, !PT ;  /* 0x0000002c06537812 */ /* 0x000fe200078efcff */
[----:B------:R-:W-:Y:S01]  /*13a0*/  @!P0 IMAD.IADD R11, R11, 0x1, -R12 ;  /* 0x000000010b0b8824 */ /* 0x000fe200078e0a0c */
[----:B------:R-:W-:Y:S01]  /*13b0*/  ISETP.GE.AND P0, PT, R14, RZ, PT ;  /* 0x000000ff0e00720c */ /* 0x000fe20003f06270 */
[----:B------:R-:W-:Y:S01]  /*13c0*/  IMAD R71, R2, R8, R71 ;  /* 0x0000000802477224 */ /* 0x000fe200078e0247 */
[----:B------:R-:W-:Y:S01]  /*13d0*/  LOP3.LUT R14, R6, 0x1ec, RZ, 0xfc, !PT ;  /* 0x000001ec060e7812 */ /* 0x000fe200078efcff */
[C---:B------:R-:W-:Y:S01]  /*13e0*/  IMAD.HI.U32 R0, R3.reuse, R208, RZ ;  /* 0x000000d003007227 */ /* 0x040fe200078e00ff */
[----:B------:R-:W-:Y:S02]  /*13f0*/  ISETP.GT.U32.AND P2, PT, R12, R11, PT ;  /* 0x0000000b0c00720c */ /* 0x000fe40003f44070 */
[----:B------:R-:W-:Y:S01]  /*1400*/  ISETP.GT.U32.AND P1, PT, R2, R71, PT ;  /* 0x000000470200720c */ /* 0x000fe20003f24070 */
[----:B------:R-:W-:Y:S01]  /*1410*/  IMAD.HI.U32 R8, R3, R69, RZ ;  /* 0x0000004503087227 */ /* 0x000fe200078e00ff */
[----:B------:R-:W-:-:S02]  /*1420*/  IABS R210, R14 ;  /* 0x0000000e00d27213 */ /* 0x000fc40000000000 */
[----:B------:R-:W-:Y:S01]  /*1430*/  IABS R86, R81 ;  /* 0x0000005100567213 */ /* 0x000fe20000000000 */
[----:B------:R-:W-:Y:S01]  /*1440*/  IMAD.MOV R13, RZ, RZ, -R0 ;  /* 0x000000ffff0d7224 */ /* 0x000fe200078e0a00 */
[----:B------:R-:W-:Y:S01]  /*1450*/  IABS R88, R83 ;  /* 0x0000005300587213 */ /* 0x000fe20000000000 */
[----:B------:R-:W-:Y:S01]  /*1460*/  IMAD.MOV R8, RZ, RZ, -R8 ;  /* 0x000000ffff087224 */ /* 0x000fe200078e0a08 */
[----:B------:R-:W-:Y:S01]  /*1470*/  LOP3.LUT R85, R6, 0x28, RZ, 0xfc, !PT ;  /* 0x0000002806557812 */ /* 0x000fe200078efcff */
[----:B------:R-:W-:Y:S01]  /*1480*/  IMAD R208, R2, R13, R208 ;  /* 0x0000000d02d07224 */ /* 0x000fe200078e02d0 */
[----:B------:R-:W-:Y:S01]  /*1490*/  LOP3.LUT R87, R6, 0x24, RZ, 0xfc, !PT ;  /* 0x0000002406577812 */ /* 0x000fe200078efcff */
[C---:B------:R-:W-:Y:S01]  /*14a0*/  IMAD R69, R2.reuse, R8, R69 ;  /* 0x0000000802457224 */ /* 0x040fe200078e0245 */
[----:B------:R-:W-:Y:S01]  /*14b0*/  IABS R90, R85 ;  /* 0x00000055005a7213 */ /* 0x000fe20000000000 */
[----:B------:R-:W-:Y:S01]  /*14c0*/  @!P2 IMAD.IADD R11, R11, 0x1, -R12 ;  /* 0x000000010b0ba824 */ /* 0x000fe200078e0a0c */
[C---:B------:R-:W-:Y:S01]  /*14d0*/  ISETP.GT.U32.AND P2, PT, R2.reuse, R208, PT ;  /* 0x000000d00200720c */ /* 0x040fe20003f44070 */
[----:B------:R-:W-:Y:S01]  /*14e0*/  @!P1 IMAD.IADD R71, R71, 0x1, -R2 ;  /* 0x0000000147479824 */ /* 0x000fe200078e0a02 */
[----:B------:R-:W-:Y:S01]  /*14f0*/  ISETP.GT.U32.AND P1, PT, R2, R69, PT ;  /* 0x000000450200720c */ /* 0x000fe20003f24070 */
[----:B------:R-:W-:Y:S01]  /*1500*/  IMAD.MOV R10, RZ, RZ, -R10 ;  /* 0x000000ffff0a7224 */ /* 0x000fe200078e0a0a */
[----:B------:R-:W-:Y:S01]  /*1510*/  LOP3.LUT R12, R6, 0x1f0, RZ, 0xfc, !PT ;  /* 0x000001f0060c7812 */ /* 0x000fe200078efcff */
[----:B------:R-:W-:Y:S01]  /*1520*/  IMAD.MOV.U32 R8, RZ, RZ, R11 ;  /* 0x000000ffff087224 */ /* 0x000fe200078e000b */
[C---:B------:R-:W-:Y:S01]  /*1530*/  ISETP.GT.U32.AND P6, PT, R2.reuse, R71, PT ;  /* 0x000000470200720c */ /* 0x040fe20003fc4070 */
[----:B------:R-:W-:Y:S01]  /*1540*/  IMAD R209, R2, R10, R209 ;  /* 0x0000000a02d17224 */ /* 0x000fe200078e02d1 */
[----:B------:R-:W-:Y:S01]  /*1550*/  IABS R68, R12 ;  /* 0x0000000c00447213 */ /* 0x000fe20000000000 */
[----:B------:R-:W-:Y:S01]  /*1560*/  IMAD.HI.U32 R10, R3, R210, RZ ;  /* 0x000000d2030a7227 */ /* 0x000fe200078e00ff */
[----:B------:R-:W-:-:S02]  /*1570*/  IABS R92, R87 ;  /* 0x00000057005c7213 */ /* 0x000fc40000000000 */
[----:B------:R-:W-:Y:S01]  /*1580*/  LOP3.LUT R89, R6, 0x20, RZ, 0xfc, !PT ;  /* 0x0000002006597812 */ /* 0x000fe200078efcff */
[--C-:B------:R-:W-:Y:S01]  /*1590*/  @!P2 IMAD.IADD R208, R208, 0x1, -R2.reuse ;  /* 0x00000001d0d0a824 */ /* 0x100fe200078e0a02 */
[----:B------:R-:W-:Y:S01]  /*15a0*/  ISETP.NE.AND P2, PT, R4, RZ, PT ;  /* 0x000000ff0400720c */ /* 0x000fe20003f45270 */
[--C-:B------:R-:W-:Y:S01]  /*15b0*/  @!P1 IMAD.IADD R69, R69, 0x1, -R2.reuse ;  /* 0x0000000145459824 */ /* 0x100fe200078e0a02 */
[----:B------:R-:W-:Y:S01]  /*15c0*/  IABS R94, R89 ;  /* 0x00000059005e7213 */ /* 0x000fe20000000000 */
[----:B------:R-:W-:Y:S01]  /*15d0*/  IMAD.HI.U32 R0, R3, R68, RZ ;  /* 0x0000004403007227 */ /* 0x000fe200078e00ff */
[----:B------:R-:W-:Y:S02]  /*15e0*/  ISETP.GT.U32.AND P1, PT, R2, R208, PT ;  /* 0x000000d00200720c */ /* 0x000fe40003f24070 */
[----:B------:R-:W-:Y:S01]  /*15f0*/  LOP3.LUT R91, R6, 0x18, RZ, 0xfc, !PT ;  /* 0x00000018065b7812 */ /* 0x000fe200078efcff */
[----:B------:R-:W-:Y:S01]  /*1600*/  @!P6 IMAD.IADD R71, R71, 0x1, -R2 ;  /* 0x000000014747e824 */ /* 0x000fe200078e0a02 */
[C---:B------:R-:W-:Y:S01]  /*1610*/  ISETP.GT.U32.AND P6, PT, R2.reuse, R69, PT ;  /* 0x000000450200720c */ /* 0x040fe20003fc4070 */
[----:B------:R-:W-:Y:S01]  /*1620*/  IMAD.MOV R11, RZ, RZ, -R0 ;  /* 0x000000ffff0b7224 */ /* 0x000fe200078e0a00 */
[----:B------:R-:W-:Y:S01]  /*1630*/  IABS R100, R91 ;  /* 0x0000005b00647213 */ /* 0x000fe20000000000 */
[----:B------:R-:W-:Y:S01]  /*1640*/  @!P4 IMAD.MOV R8, RZ, RZ, -R8 ;  /* 0x000000ffff08c224 */ /* 0x000fe200078e0a08 */
[C---:B------:R-:W-:Y:S01]  /*1650*/  ISETP.GT.U32.AND P4, PT, R2.reuse, R209, PT ;  /* 0x000000d10200720c */ /* 0x040fe20003f84070 */
[----:B------:R-:W-:Y:S01]  /*1660*/  IMAD R68, R2, R11, R68 ;  /* 0x0000000b02447224 */ /* 0x000fe200078e0244 */
[----:B------:R-:W-:Y:S01]  /*1670*/  @!P2 LOP3.LUT R8, RZ, R4, RZ, 0x33, !PT ;  /* 0x00000004ff08a212 */ /* 0x000fe200078e33ff */
[----:B------:R-:W-:Y:S01]  /*1680*/  IMAD.HI.U32 R0, R3, R67, RZ ;  /* 0x0000004303007227 */ /* 0x000fe200078e00ff */
[----:B------:R-:W-:-:S02]  /*1690*/  ISETP.GE.AND P2, PT, R12, RZ, PT ;  /* 0x000000ff0c00720c */ /* 0x000fc40003f46270 */
[C---:B------:R-:W-:Y:S01]  /*16a0*/  LOP3.LUT R12, R6.reuse, 0x1e0, RZ, 0xfc, !PT ;  /* 0x000001e0060c7812 */ /* 0x040fe200078efcff */
[----:B------:R-:W-:Y:S01]  /*16b0*/  IMAD.MOV R13, RZ, RZ, -R10 ;  /* 0x000000ffff0d7224 */ /* 0x000fe200078e0a0a */
[----:B------:R-:W-:Y:S01]  /*16c0*/  LOP3.LUT R10, R6, 0x1e4, RZ, 0xfc, !PT ;  /* 0x000001e4060a7812 */ /* 0x000fe200078efcff */
[----:B------:R-:W-:Y:S01]  /*16d0*/  @!P1 IMAD.IADD R208, R208, 0x1, -R2 ;  /* 0x00000001d0d09824 */ /* 0x000fe200078e0a02 */
[C---:B------:R-:W-:Y:S01]  /*16e0*/  ISETP.GT.U32.AND P1, PT, R2.reuse, R68, PT ;  /* 0x000000440200720c */ /* 0x040fe20003f24070 */
[----:B------:R-:W-:Y:S01]  /*16f0*/  IMAD R210, R2, R13, R210 ;  /* 0x0000000d02d27224 */ /* 0x000fe200078e02d2 */
[----:B------:R-:W-:Y:S01]  /*1700*/  IABS R211, R10 ;  /* 0x0000000a00d37213 */ /* 0x000fe20000000000 */
[----:B------:R-:W-:Y:S01]  /*1710*/  IMAD.MOV R4, RZ, RZ, -R0 ;  /* 0x000000ffff047224 */ /* 0x000fe200078e0a00 */
[----:B------:R-:W-:Y:S01]  /*1720*/  IABS R66, R12 ;  /* 0x0000000c00427213 */ /* 0x000fe20000000000 */
[----:B------:R-:W-:Y:S01]  /*1730*/  @!P6 IMAD.IADD R69, R69, 0x1, -R2 ;  /* 0x000000014545e824 */ /* 0x000fe200078e0a02 */
[----:B------:R-:W-:Y:S01]  /*1740*/  ISETP.GE.AND P6, PT, R6, RZ, PT ;  /* 0x000000ff0600720c */ /* 0x000fe20003fc6270 */
[----:B------:R-:W-:Y:S01]  /*1750*/  IMAD R67, R2, R4, R67 ;  /* 0x0000000402437224 */ /* 0x000fe200078e0243 */
[----:B------:R-:W-:Y:S01]  /*1760*/  LOP3.LUT R93, R6, 0x14, RZ, 0xfc, !PT ;  /* 0x00000014065d7812 */ /* 0x000fe200078efcff */
[----:B------:R-:W-:Y:S01]  /*1770*/  @!P0 IMAD.MOV R208, RZ, RZ, -R208 ;  /* 0x000000ffffd08224 */ /* 0x000fe200078e0ad0 */
[----:B------:R-:W-:Y:S01]  /*1780*/  ISETP.GT.U32.AND P0, PT, R2, R210, PT ;  /* 0x000000d20200720c */ /* 0x000fe20003f04070 */
[--C-:B------:R-:W-:Y:S01]  /*1790*/  @!P4 IMAD.IADD R209, R209, 0x1, -R2.reuse ;  /* 0x00000001d1d1c824 */ /* 0x100fe200078e0a02 */
[----:B------:R-:W-:Y:S01]  /*17a0*/  LOP3.LUT R95, R6, 0x10, RZ, 0xfc, !PT ;  /* 0x00000010065f7812 */ /* 0x000fe200078efcff */
[----:B------:R-:W-:Y:S01]  /*17b0*/  @!P3 IMAD.MOV R69, RZ, RZ, -R69 ;  /* 0x000000ffff45b224 */ /* 0x000fe200078e0a45 */
[----:B------:R-:W-:Y:S01]  /*17c0*/  ISETP.GT.U32.AND P3, PT, R2, R67, PT ;  /* 0x000000430200720c */ /* 0x000fe20003f64070 */
[----:B------:R-:W-:Y:S01]  /*17d0*/  VIADD R0, R9, 0x1dc ;  /* 0x000001dc09007836 */ /* 0x000fe20000000000 */
[----:B------:R-:W-:Y:S01]  /*17e0*/  LOP3.LUT R97, R6, 0xc, RZ, 0xfc, !PT ;  /* 0x0000000c06617812 */ /* 0x000fe200078efcff */
[----:B------:R-:W-:Y:S01]  /*17f0*/  @!P1 IMAD.IADD R68, R68, 0x1, -R2 ;  /* 0x0000000144449824 */ /* 0x000fe200078e0a02 */
[----:B------:R-:W-:Y:S01]  /*1800*/  ISETP.GT.U32.AND P1, PT, R2, R209, PT ;  /* 0x000000d10200720c */ /* 0x000fe20003f24070 */
[----:B------:R-:W-:Y:S01]  /*1810*/  @!P6 IMAD.MOV R71, RZ, RZ, -R71 ;  /* 0x000000ffff47e224 */ /* 0x000fe200078e0a47 */
[----:B------:R-:W-:-:S02]  /*1820*/  ISETP.GE.AND P4, PT, R0, RZ, PT ;  /* 0x000000ff0000720c */ /* 0x000fc40003f86270 */
[----:B------:R-:W-:Y:S01]  /*1830*/  IABS R212, R0 ;  /* 0x0000000000d47213 */ /* 0x000fe20000000000 */
[----:B------:R-:W-:Y:S01]  /*1840*/  IMAD.HI.U32 R0, R3, R211, RZ ;  /* 0x000000d303007227 */ /* 0x000fe200078e00ff */
[----:B------:R-:W-:Y:S02]  /*1850*/  ISETP.GT.U32.AND P6, PT, R2, R68, PT ;  /* 0x000000440200720c */ /* 0x000fe40003fc4070 */
[----:B------:R-:W-:Y:S01]  /*1860*/  IABS R102, R93 ;  /* 0x0000005d00667213 */ /* 0x000fe20000000000 */
[----:B------:R-:W-:Y:S01]  /*1870*/  @!P0 IMAD.IADD R210, R210, 0x1, -R2 ;  /* 0x00000001d2d28824 */ /* 0x000fe200078e0a02 */
[----:B------:R-:W-:Y:S01]  /*1880*/  ISETP.GE.AND P0, PT, R15, RZ, PT ;  /* 0x000000ff0f00720c */ /* 0x000fe20003f06270 */
[----:B------:R-:W-:Y:S01]  /*1890*/  IMAD.MOV R0, RZ, RZ, -R0 ;  /* 0x000000ffff007224 */ /* 0x000fe200078e0a00 */
[----:B------:R-:W-:Y:S01]  /*18a0*/  LOP3.LUT R15, R6, 0x1b8, RZ, 0xfc, !PT ;  /* 0x000001b8060f7812 */ /* 0x000fe200078efcff */
[----:B------:R-:W-:Y:S01]  /*18b0*/  @!P3 IMAD.IADD R67, R67, 0x1, -R2 ;  /* 0x000000014343b824 */ /* 0x000fe200078e0a02 */
[C---:B------:R-:W-:Y:S01]  /*18c0*/  ISETP.GT.U32.AND P3, PT, R2.reuse, R210, PT ;  /* 0x000000d20200720c */ /* 0x040fe20003f64070 */
[----:B------:R-:W-:Y:S01]  /*18d0*/  IMAD R211, R2, R0, R211 ;  /* 0x0000000002d37224 */ /* 0x000fe200078e02d3 */
[----:B------:R-:W-:Y:S01]  /*18e0*/  IABS R61, R15 ;  /* 0x0000000f003d7213 */ /* 0x000fe20000000000 */
[----:B------:R-:W-:Y:S01]  /*18f0*/  IMAD.HI.U32 R0, R3, R66, RZ ;  /* 0x0000004203007227 */ /* 0x000fe200078e00ff */
[----:B------:R-:W-:-:S02]  /*1900*/  IABS R104, R95 ;  /* 0x0000005f00687213 */ /* 0x000fc40000000000 */
[----:B------:R-:W-:Y:S01]  /*1910*/  IABS R98, R97 ;  /* 0x0000006100627213 */ /* 0x000fe20000000000 */
[----:B------:R-:W-:Y:S01]  /*1920*/  @!P1 IMAD.IADD R209, R209, 0x1, -R2 ;  /* 0x00000001d1d19824 */ /* 0x000fe200078e0a02 */
[----:B------:R-:W-:Y:S01]  /*1930*/  ISETP.GE.AND P1, PT, R14, RZ, PT ;  /* 0x000000ff0e00720c */ /* 0x000fe20003f26270 */
[----:B------:R-:W-:Y:S01]  /*1940*/  IMAD.HI.U32 R4, R3, R212, RZ ;  /* 0x000000d403047227 */ /* 0x000fe200078e00ff */
[C---:B------:R-:W-:Y:S02]  /*1950*/  LOP3.LUT R14, R6.reuse, 0x1d8, RZ, 0xfc, !PT ;  /* 0x000001d8060e7812 */ /* 0x040fe400078efcff */
[----:B------:R-:W-:Y:S01]  /*1960*/  LOP3.LUT R99, R6, 0x8, RZ, 0xfc, !PT ;  /* 0x0000000806637812 */ /* 0x000fe200078efcff */
[----:B------:R-:W-:Y:S01]  /*1970*/  IMAD.MOV R11, RZ, RZ, -R0 ;  /* 0x000000ffff0b7224 */ /* 0x000fe200078e0a00 */
[----:B------:R-:W-:Y:S01]  /*1980*/  IABS R65, R14 ;  /* 0x0000000e00417213 */ /* 0x000fe20000000000 */
[----:B------:R-:W-:Y:S01]  /*1990*/  @!P6 IMAD.IADD R68, R68, 0x1, -R2 ;  /* 0x000000014444e824 */ /* 0x000fe200078e0a02 */
[C---:B------:R-:W-:Y:S01]  /*19a0*/  ISETP.GT.U32.AND P6, PT, R2.reuse, R211, PT ;  /* 0x000000d30200720c */ /* 0x040fe20003fc4070 */
[----:B------:R-:W-:Y:S01]  /*19b0*/  IMAD.MOV R13, RZ, RZ, -R4 ;  /* 0x000000ffff0d7224 */ /* 0x000fe200078e0a04 */
[----:B------:R-:W-:Y:S01]  /*19c0*/  IABS R106, R99 ;  /* 0x00000063006a7213 */ /* 0x000fe20000000000 */
[----:B------:R-:W-:Y:S01]  /*19d0*/  IMAD R66, R2, R11, R66 ;  /* 0x0000000b02427224 */ /* 0x000fe200078e0242 */
[----:B------:R-:W-:Y:S01]  /*19e0*/  LOP3.LUT R11, R6, 0x1d4, RZ, 0xfc, !PT ;  /* 0x000001d4060b7812 */ /* 0x000fe200078efcff */
[----:B------:R-:W-:Y:S01]  /*19f0*/  IMAD R212, R2, R13, R212 ;  /* 0x0000000d02d47224 */ /* 0x000fe200078e02d4 */
[----:B------:R-:W-:Y:S01]  /*1a00*/  LOP3.LUT R13, R6, 0x1c8, RZ, 0xfc, !PT ;  /* 0x000001c8060d7812 */ /* 0x000fe200078efcff */
[----:B------:R-:W-:Y:S01]  /*1a10*/  @!P3 IMAD.IADD R210, R210, 0x1, -R2 ;  /* 0x00000001d2d2b824 */ /* 0x000fe200078e0a02 */
[C---:B------:R-:W-:Y:S01]  /*1a20*/  ISETP.GT.U32.AND P3, PT, R2.reuse, R66, PT ;  /* 0x000000420200720c */ /* 0x040fe20003f64070 */
[----:B------:R-:W-:Y:S01]  /*1a30*/  @!P5 IMAD.MOV R209, RZ, RZ, -R209 ;  /* 0x000000ffffd1d224 */ /* 0x000fe200078e0ad1 */
[----:B------:R-:W-:Y:S01]  /*1a40*/  IABS R213, R11 ;  /* 0x0000000b00d57213 */ /* 0x000fe20000000000 */
[----:B------:R-:W-:Y:S01]  /*1a50*/  @!P1 IMAD.MOV R210, RZ, RZ, -R210 ;  /* 0x000000ffffd29224 */ /* 0x000fe200078e0ad2 */
[C---:B------:R-:W-:Y:S01]  /*1a60*/  ISETP.GT.U32.AND P1, PT, R2.reuse, R212, PT ;  /* 0x000000d40200720c */ /* 0x040fe20003f24070 */
[----:B------:R-:W-:Y:S01]  /*1a70*/  @!P6 IMAD.IADD R211, R211, 0x1, -R2 ;  /* 0x00000001d3d3e824 */ /* 0x000fe200078e0a02 */
[----:B------:R-:W-:Y:S01]  /*1a80*/  ISETP.GT.U32.AND P5, PT, R2, R67, PT ;  /* 0x000000430200720c */ /* 0x000fe20003fa4070 */
[----:B------:R-:W-:Y:S01]  /*1a90*/  IMAD.HI.U32 R4, R3, R213, RZ ;  /* 0x000000d503047227 */ /* 0x000fe200078e00ff */
[----:B------:R-:W-:-:S02]  /*1aa0*/  IABS R63, R13 ;  /* 0x0000000d003f7213 */ /* 0x000fc40000000000 */
[----:B------:R-:W-:Y:S01]  /*1ab0*/  ISETP.GT.U32.AND P6, PT, R2, R211, PT ;  /* 0x000000d30200720c */ /* 0x000fe20003fc4070 */
[----:B------:R-:W-:Y:S02]  /*1ac0*/  IMAD.MOV R4, RZ, RZ, -R4 ;  /* 0x000000ffff047224 */ /* 0x000fe400078e0a04 */
[----:B------:R-:W-:Y:S01]  /*1ad0*/  @!P3 IMAD.IADD R66, R66, 0x1, -R2 ;  /* 0x000000014242b824 */ /* 0x000fe200078e0a02 */
[----:B------:R-:W-:Y:S01]  /*1ae0*/  ISETP.GE.AND P3, PT, R11, RZ, PT ;  /* 0x000000ff0b00720c */ /* 0x000fe20003f66270 */
[----:B------:R-:W-:Y:S01]  /*1af0*/  @!P2 IMAD.MOV R68, RZ, RZ, -R68 ;  /* 0x000000ffff44a224 */ /* 0x000fe200078e0a44 */
[----:B------:R-:W-:Y:S01]  /*1b00*/  ISETP.GE.AND P2, PT, R10, RZ, PT ;  /* 0x000000ff0a00720c */ /* 0x000fe20003f46270 */
[----:B------:R-:W-:-:S04]  /*1b10*/  IMAD.HI.U32 R0, R3, R65, RZ ;  /* 0x0000004103007227 */ /* 0x000fc800078e00ff */
[----:B------:R-:W-:Y:S01]  /*1b20*/  IMAD R213, R2, R4, R213 ;  /* 0x0000000402d57224 */ /* 0x000fe200078e02d5 */
[----:B------:R-:W-:Y:S01]  /*1b30*/  LOP3.LUT R4, R6, 0x1d0, RZ, 0xfc, !PT ;  /* 0x000001d006047812 */ /* 0x000fe200078efcff */
[----:B------:R-:W-:Y:S01]  /*1b40*/  @!P1 IMAD.IADD R212, R212, 0x1, -R2 ;  /* 0x00000001d4d49824 */ /* 0x000fe200078e0a02 */
[----:B------:R-:W-:Y:S01]  /*1b50*/  ISETP.GT.U32.AND P1, PT, R2, R66, PT ;  /* 0x000000420200720c */ /* 0x000fe20003f24070 */
[----:B------:R-:W-:Y:S01]  /*1b60*/  IMAD.MOV R0, RZ, RZ, -R0 ;  /* 0x000000ffff007224 */ /* 0x000fe200078e0a00 */
[----:B------:R-:W-:Y:S01]  /*1b70*/  IABS R64, R4 ;  /* 0x0000000400407213 */ /* 0x000fe20000000000 */
[--C-:B------:R-:W-:Y:S01]  /*1b80*/  @!P6 IMAD.IADD R211, R211, 0x1, -R2.reuse ;  /* 0x00000001d3d3e824 */ /* 0x100fe200078e0a02 */
[----:B------:R-:W-:Y:S01]  /*1b90*/  ISETP.GE.AND P6, PT, R14, RZ, PT ;  /* 0x000000ff0e00720c */ /* 0x000fe20003fc6270 */
[----:B------:R-:W-:Y:S01]  /*1ba0*/  IMAD R65, R2, R0, R65 ;  /* 0x0000000002417224 */ /* 0x000fe200078e0241 */
[----:B------:R-:W-:Y:S01]  /*1bb0*/  LOP3.LUT R14, R6, 0x1c4, RZ, 0xfc, !PT ;  /* 0x000001c4060e7812 */ /* 0x000fe200078efcff */
[----:B------:R-:W-:Y:S01]  /*1bc0*/  @!P5 IMAD.IADD R67, R67, 0x1, -R2 ;  /* 0x000000014343d824 */ /* 0x000fe200078e0a02 */
[----:B------:R-:W-:Y:S01]  /*1bd0*/  ISETP.GE.AND P5, PT, R12, RZ, PT ;  /* 0x000000ff0c00720c */ /* 0x000fe20003fa6270 */
[----:B------:R-:W-:Y:S01]  /*1be0*/  IMAD.HI.U32 R0, R3, R64, RZ ;  /* 0x0000004003007227 */ /* 0x000fe200078e00ff */
[----:B------:R-:W-:-:S02]  /*1bf0*/  LOP3.LUT R12, R6, 0x1cc, RZ, 0xfc, !PT ;  /* 0x000001cc060c7812 */ /* 0x000fc400078efcff */
[----:B------:R-:W-:Y:S01]  /*1c00*/  IABS R215, R14 ;  /* 0x0000000e00d77213 */ /* 0x000fe20000000000 */
[----:B------:R-:W-:Y:S01]  /*1c10*/  @!P2 IMAD.MOV R211, RZ, RZ, -R211 ;  /* 0x000000ffffd3a224 */ /* 0x000fe200078e0ad3 */
[----:B------:R-:W-:Y:S01]  /*1c20*/  ISETP.GT.U32.AND P2, PT, R2, R65, PT ;  /* 0x000000410200720c */ /* 0x000fe20003f44070 */
[----:B------:R-:W-:Y:S01]  /*1c30*/  @!P1 IMAD.IADD R66, R66, 0x1, -R2 ;  /* 0x0000000142429824 */ /* 0x000fe200078e0a02 */
[C---:B------:R-:W-:Y:S01]  /*1c40*/  ISETP.GT.U32.AND P1, PT, R2.reuse, R213, PT ;  /* 0x000000d50200720c */ /* 0x040fe20003f24070 */
[----:B------:R-:W-:Y:S01]  /*1c50*/  IMAD.MOV R11, RZ, RZ, -R0 ;  /* 0x000000ffff0b7224 */ /* 0x000fe200078e0a00 */
[----:B------:R-:W-:Y:S01]  /*1c60*/  IABS R214, R12 ;  /* 0x0000000c00d67213 */ /* 0x000fe20000000000 */
[----:B------:R-:W-:Y:S01]  /*1c70*/  @!P0 IMAD.MOV R67, RZ, RZ, -R67 ;  /* 0x000000ffff438224 */ /* 0x000fe200078e0a43 */
[C---:B------:R-:W-:Y:S01]  /*1c80*/  ISETP.GT.U32.AND P0, PT, R2.reuse, R212, PT ;  /* 0x000000d40200720c */ /* 0x040fe20003f04070 */
[----:B------:R-:W-:Y:S02]  /*1c90*/  IMAD R64, R2, R11, R64 ;  /* 0x0000000b02407224 */ /* 0x000fe400078e0240 */
[----:B------:R-:W-:-:S02]  /*1ca0*/  @!P5 IMAD.MOV R66, RZ, RZ, -R66 ;  /* 0x000000ffff42d224 */ /* 0x000fc400078e0a42 */
[----:B------:R-:W-:Y:S01]  /*1cb0*/  IMAD.HI.U32 R0, R3, R214, RZ ;  /* 0x000000d603007227 */ /* 0x000fe200078e00ff */
[----:B------:R-:W-:-:S03]  /*1cc0*/  ISETP.GT.U32.AND P5, PT, R2, R64, PT ;  /* 0x000000400200720c */ /* 0x000fc60003fa4070 */
[--C-:B------:R-:W-:Y:S02]  /*1cd0*/  @!P2 IMAD.IADD R65, R65, 0x1, -R2.reuse ;  /* 0x000000014141a824 */ /* 0x100fe400078e0a02 */
[--C-:B------:R-:W-:Y:S02]  /*1ce0*/  @!P1 IMAD.IADD R213, R213, 0x1, -R2.reuse ;  /* 0x00000001d5d59824 */ /* 0x100fe400078e0a02 */
[----:B------:R-:W-:Y:S01]  /*1cf0*/  @!P0 IMAD.IADD R212, R212, 0x1, -R2 ;  /* 0x00000001d4d48824 */ /* 0x000fe200078e0a02 */
[C---:B------:R-:W-:Y:S01]  /*1d00*/  ISETP.GT.U32.AND P2, PT, R2.reuse, R65, PT ;  /* 0x000000410200720c */ /* 0x040fe20003f44070 */
[----:B------:R-:W-:Y:S01]  /*1d10*/  IMAD.MOV R11, RZ, RZ, -R0 ;  /* 0x000000ffff0b7224 */ /* 0x000fe200078e0a00 */
[----:B------:R-:W-:Y:S01]  /*1d20*/  ISETP.GT.U32.AND P1, PT, R2, R213, PT ;  /* 0x000000d50200720c */ /* 0x000fe20003f24070 */
[----:B------:R-:W-:Y:S01]  /*1d30*/  IMAD.HI.U32 R10, R3, R215, RZ ;  /* 0x000000d7030a7227 */ /* 0x000fe200078e00ff */
[----:B------:R-:W-:-:S03]  /*1d40*/  ISETP.GE.AND P0, PT, R4, RZ, PT ;  /* 0x000000ff0400720c */ /* 0x000fc60003f06270 */
[----:B------:R-:W-:-:S04]  /*1d50*/  IMAD.HI.U32 R4, R3, R63, RZ ;  /* 0x0000003f03047227 */ /* 0x000fc800078e00ff */
[----:B------:R-:W-:Y:S02]  /*1d60*/  @!P5 IMAD.IADD R64, R64, 0x1, -R2 ;  /* 0x000000014040d824 */ /* 0x000fe400078e0a02 */
[----:B------:R-:W-:Y:S02]  /*1d70*/  IMAD.MOV R4, RZ, RZ, -R4 ;  /* 0x000000ffff047224 */ /* 0x000fe400078e0a04 */
[C---:B------:R-:W-:Y:S01]  /*1d80*/  IMAD R214, R2.reuse, R11, R214 ;  /* 0x0000000b02d67224 */ /* 0x040fe200078e02d6 */
[C---:B------:R-:W-:Y:S01]  /*1d90*/  ISETP.GT.U32.AND P5, PT, R2.reuse, R64, PT ;  /* 0x000000400200720c */ /* 0x040fe20003fa4070 */
[----:B------:R-:W-:Y:S01]  /*1da0*/  @!P2 IMAD.IADD R65, R65, 0x1, -R2 ;  /* 0x000000014141a824 */ /* 0x000fe200078e0a02 */
[----:B------:R-:W-:Y:S01]  /*1db0*/  ISETP.GE.AND P2, PT, R13, RZ, PT ;  /* 0x000000ff0d00720c */ /* 0x000fe20003f46270 */
[----:B------:R-:W-:Y:S02]  /*1dc0*/  IMAD R63, R2, R4, R63 ;  /* 0x00000004023f7224 */ /* 0x000fe400078e023f */
[----:B------:R-:W-:-:S02]  /*1dd0*/  IMAD.MOV R10, RZ, RZ, -R10 ;  /* 0x000000ffff0a7224 */ /* 0x000fc400078e0a0a */
[--C-:B------:R-:W-:Y:S01]  /*1de0*/  @!P1 IMAD.IADD R213, R213, 0x1, -R2.reuse ;  /* 0x00000001d5d59824 */ /* 0x100fe200078e0a02 */
[C---:B------:R-:W-:Y:S01]  /*1df0*/  ISETP.GT.U32.AND P1, PT, R2.reuse, R214, PT ;  /* 0x000000d60200720c */ /* 0x040fe20003f24070 */
[----:B------:R-:W-:Y:S01]  /*1e00*/  @!P6 IMAD.MOV R65, RZ, RZ, -R65 ;  /* 0x000000ffff41e224 */ /* 0x000fe200078e0a41 */
[C---:B------:R-:W-:Y:S01]  /*1e10*/  ISETP.GT.U32.AND P6, PT, R2.reuse, R63, PT ;  /* 0x0000003f0200720c */ /* 0x040fe20003fc4070 */
[----:B------:R-:W-:Y:S02]  /*1e20*/  IMAD R215, R2, R10, R215 ;  /* 0x0000000a02d77224 */ /* 0x000fe400078e02d7 */
[----:B------:R-:W-:Y:S02]  /*1e30*/  @!P5 IMAD.IADD R64, R64, 0x1, -R2 ;  /* 0x000000014040d824 */ /* 0x000fe400078e0a02 */
[----:B------:R-:W-:Y:S01]  /*1e40*/  @!P4 IMAD.MOV R212, RZ, RZ, -R212 ;  /* 0x000000ffffd4c224 */ /* 0x000fe200078e0ad4 */
[----:B------:R-:W-:Y:S01]  /*1e50*/  ISETP.GT.U32.AND P5, PT, R2, R215, PT ;  /* 0x000000d70200720c */ /* 0x000fe20003fa4070 */
[----:B------:R-:W-:Y:S01]  /*1e60*/  VIADD R0, R9, 0x1bc ;  /* 0x000001bc09007836 */ /* 0x000fe20000000000 */
[----:B------:R-:W-:Y:S01]  /*1e70*/  ISETP.GE.AND P4, PT, R12, RZ, PT ;  /* 0x000000ff0c00720c */ /* 0x000fe20003f86270 */
[----:B------:R-:W-:Y:S01]  /*1e80*/  @!P3 IMAD.MOV R213, RZ, RZ, -R213 ;  /* 0x000000ffffd5b224 */ /* 0x000fe200078e0ad5 */
[----:B------:R-:W-:Y:S01]  /*1e90*/  LOP3.LUT R12, R6, 0x1c0, RZ, 0xfc, !PT ;  /* 0x000001c0060c7812 */ /* 0x000fe200078efcff */
[--C-:B------:R-:W-:Y:S01]  /*1ea0*/  @!P1 IMAD.IADD R214, R214, 0x1, -R2.reuse ;  /* 0x00000001d6d69824 */ /* 0x100fe200078e0a02 */
[----:B------:R-:W-:Y:S01]  /*1eb0*/  IABS R216, R0 ;  /* 0x0000000000d87213 */ /* 0x000fe20000000000 */
[----:B------:R-:W-:Y:S01]  /*1ec0*/  @!P6 IMAD.IADD R63, R63, 0x1, -R2 ;  /* 0x000000013f3fe824 */ /* 0x000fe200078e0a02 */
[----:B------:R-:W-:Y:S01]  /*1ed0*/  IABS R62, R12 ;  /* 0x0000000c003e7213 */ /* 0x000fe20000000000 */
[----:B------:R-:W-:Y:S01]  /*1ee0*/  IMAD.HI.U32 R10, R3, R61, RZ ;  /* 0x0000003d030a7227 */ /* 0x000fe200078e00ff */
[----:B------:R-:W-:-:S02]  /*1ef0*/  ISETP.GT.U32.AND P1, PT, R2, R214, PT ;  /* 0x000000d60200720c */ /* 0x000fc40003f24070 */
[----:B------:R-:W-:Y:S01]  /*1f00*/  ISETP.GE.AND P3, PT, R0, RZ, PT ;  /* 0x000000ff0000720c */ /* 0x000fe20003f66270 */
[----:B------:R-:W-:Y:S01]  /*1f10*/  IMAD.HI.U32 R0, R3, R62, RZ ;  /* 0x0000003e03007227 */ /* 0x000fe200078e00ff */
[----:B------:R-:W-:-:S03]  /*1f20*/  ISETP.GT.U32.AND P6, PT, R2, R63, PT ;  /* 0x0000003f0200720c */ /* 0x000fc60003fc4070 */
[----:B------:R-:W-:Y:S02]  /*1f30*/  @!P5 IMAD.IADD R215, R215, 0x1, -R2 ;  /* 0x00000001d7d7d824 */ /* 0x000fe400078e0a02 */
[----:B------:R-:W-:-:S03]  /*1f40*/  IMAD.HI.U32 R4, R3, R216, RZ ;  /* 0x000000d803047227 */ /* 0x000fc600078e00ff */
[----:B------:R-:W-:Y:S01]  /*1f50*/  ISETP.GT.U32.AND P5, PT, R2, R215, PT ;  /* 0x000000d70200720c */ /* 0x000fe20003fa4070 */
[----:B------:R-:W-:Y:S01]  /*1f60*/  IMAD.MOV R11, RZ, RZ, -R0 ;  /* 0x000000ffff0b7224 */ /* 0x000fe200078e0a00 */
[----:B------:R-:W-:Y:S01]  /*1f70*/  LOP3.LUT R0, R6, 0x1b4, RZ, 0xfc, !PT ;  /* 0x000001b406007812 */ /* 0x000fe200078efcff */
[----:B------:R-:W-:Y:S02]  /*1f80*/  IMAD.MOV R13, RZ, RZ, -R4 ;  /* 0x000000ffff0d7224 */ /* 0x000fe400078e0a04 */
[----:B------:R-:W-:Y:S01]  /*1f90*/  IMAD R62, R2, R11, R62 ;  /* 0x0000000b023e7224 */ /* 0x000fe200078e023e */
[----:B------:R-:W-:Y:S01]  /*1fa0*/  IABS R217, R0 ;  /* 0x0000000000d97213 */ /* 0x000fe20000000000 */
[----:B------:R-:W-:Y:S01]  /*1fb0*/  @!P1 IMAD.IADD R214, R214, 0x1, -R2 ;  /* 0x00000001d6d69824 */ /* 0x000fe200078e0a02 */
[----:B------:R-:W-:Y:S01]  /*1fc0*/  ISETP.GE.AND P1, PT, R12, RZ, PT ;  /* 0x000000ff0c00720c */ /* 0x000fe20003f26270 */
[----:B------:R-:W-:Y:S01]  /*1fd0*/  IMAD.MOV R10, RZ, RZ, -R10 ;  /* 0x000000ffff0a7224 */ /* 0x000fe200078e0a0a */
[----:B------:R-:W-:Y:S01]  /*1fe0*/  LOP3.LUT R12, R6, 0x1ac, RZ, 0xfc, !PT ;  /* 0x000001ac060c7812 */ /* 0x000fe200078efcff */
[----:B------:R-:W-:-:S02]  /*1ff0*/  IMAD R216, R2, R13, R216 ;  /* 0x0000000d02d87224 */ /* 0x000fc400078e02d8 */
[----:B------:R-:W-:Y:S01]  /*2000*/  @!P6 IMAD.IADD R63, R63, 0x1, -R2 ;  /* 0x000000013f3fe824 */ /* 0x000fe200078e0a02 */
[C---:B------:R-:W-:Y:S01]  /*2010*/  ISETP.GT.U32.AND P6, PT, R2.reuse, R62, PT ;  /* 0x0000003e0200720c */ /* 0x040fe20003fc4070 */
[----:B------:R-:W-:Y:S01]  /*2020*/  IMAD R61, R2, R10, R61 ;  /* 0x0000000a023d7224 */ /* 0x000fe200078e023d */
[----:B------:R-:W-:Y:S01]  /*2030*/  LOP3.LUT R10, R6, 0x1b0, RZ, 0xfc, !PT ;  /* 0x000001b0060a7812 */ /* 0x000fe200078efcff */
[----:B------:R-:W-:Y:S01]  /*2040*/  @!P4 IMAD.MOV R214, RZ, RZ, -R214 ;  /* 0x000000ffffd6c224 */ /* 0x000fe200078e0ad6 */
[C---:B------:R-:W-:Y:S01]  /*2050*/  ISETP.GT.U32.AND P4, PT, R2.reuse, R216, PT ;  /* 0x000000d80200720c */ /* 0x040fe20003f84070 */
[----:B------:R-:W-:Y:S01]  /*2060*/  @!P5 IMAD.IADD R215, R215, 0x1, -R2 ;  /* 0x00000001d7d7d824 */ /* 0x000fe200078e0a02 */
[----:B------:R-:W-:Y:S01]  /*2070*/  ISETP.GT.U32.AND P5, PT, R2, R61, PT ;  /* 0x0000003d0200720c */ /* 0x000fe20003fa4070 */
[----:B------:R-:W-:Y:S01]  /*2080*/  @!P0 IMAD.MOV R64, RZ, RZ, -R64 ;  /* 0x000000ffff408224 */ /* 0x000fe200078e0a40 */
[----:B------:R-:W-:Y:S01]  /*2090*/  IABS R218, R10 ;  /* 0x0000000a00da7213 */ /* 0x000fe20000000000 */
[----:B------:R-:W-:Y:S01]  /*20a0*/  @!P2 IMAD.MOV R63, RZ, RZ, -R63 ;  /* 0x000000ffff3fa224 */ /* 0x000fe200078e0a3f */
[----:B------:R-:W-:-:S02]  /*20b0*/  IABS R219, R12 ;  /* 0x0000000c00db7213 */ /* 0x000fc40000000000 */
[----:B------:R-:W-:Y:S01]  /*20c0*/  ISETP.GE.AND P0, PT, R14, RZ, PT ;  /* 0x000000ff0e00720c */ /* 0x000fe20003f06270 */
[--C-:B------:R-:W-:Y:S01]  /*20d0*/  @!P6 IMAD.IADD R62, R62, 0x1, -R2.reuse ;  /* 0x000000013e3ee824 */ /* 0x100fe200078e0a02 */
[----:B------:R-:W-:Y:S01]  /*20e0*/  ISETP.GE.AND P6, PT, R0, RZ, PT ;  /* 0x000000ff0000720c */ /* 0x000fe20003fc6270 */
[----:B------:R-:W-:Y:S01]  /*20f0*/  IMAD.HI.U32 R0, R3, R217, RZ ;  /* 0x000000d903007227 */ /* 0x000fe200078e00ff */
[----:B------:R-:W-:Y:S02]  /*2100*/  ISETP.GE.AND P2, PT, R15, RZ, PT ;  /* 0x000000ff0f00720c */ /* 0x000fe40003f46270 */
[----:B------:R-:W-:Y:S01]  /*2110*/  LOP3.LUT R14, R6, 0x1a8, RZ, 0xfc, !PT ;  /* 0x000001a8060e7812 */ /* 0x000fe200078efcff */
[--C-:B------:R-:W-:Y:S01]  /*2120*/  @!P4 IMAD.IADD R216, R216, 0x1, -R2.reuse ;  /* 0x00000001d8d8c824 */ /* 0x100fe200078e0a02 */
[----:B------:R-:W-:Y:S01]  /*2130*/  ISETP.GT.U32.AND P4, PT, R2, R62, PT ;  /* 0x0000003e0200720c */ /* 0x000fe20003f84070 */
[----:B------:R-:W-:Y:S01]  /*2140*/  @!P5 IMAD.IADD R61, R61, 0x1, -R2 ;  /* 0x000000013d3dd824 */ /* 0x000fe200078e0a02 */
[----:B------:R-:W-:Y:S01]  /*2150*/  LOP3.LUT R15, R6, 0x1a4, RZ, 0xfc, !PT ;  /* 0x000001a4060f7812 */ /* 0x000fe200078efcff */
[----:B------:R-:W-:Y:S01]  /*2160*/  IMAD.MOV R4, RZ, RZ, -R0 ;  /* 0x000000ffff047224 */ /* 0x000fe200078e0a00 */
[----:B------:R-:W-:Y:S01]  /*2170*/  ISETP.GT.U32.AND P5, PT, R2, R216, PT ;  /* 0x000000d80200720c */ /* 0x000fe20003fa4070 */
[----:B------:R-:W-:Y:S01]  /*2180*/  IMAD.HI.U32 R0, R3, R218, RZ ;  /* 0x000000da03007227 */ /* 0x000fe200078e00ff */
[----:B------:R-:W-:-:S02]  /*2190*/  IABS R60, R14 ;  /* 0x0000000e003c7213 */ /* 0x000fc40000000000 */
[----:B------:R-:W-:Y:S01]  /*21a0*/  IABS R220, R15 ;  /* 0x0000000f00dc7213 */ /* 0x000fe20000000000 */
[----:B------:R-:W-:Y:S02]  /*21b0*/  IMAD.MOV R11, RZ, RZ, -R0 ;  /* 0x000000ffff0b7224 */ /* 0x000fe400078e0a00 */
[C---:B------:R-:W-:Y:S02]  /*21c0*/  IMAD R217, R2.reuse, R4, R217 ;  /* 0x0000000402d97224 */ /* 0x040fe400078e02d9 */
[----:B------:R-:W-:Y:S02]  /*21d0*/  IMAD R218, R2, R11, R218 ;  /* 0x0000000b02da7224 */ /* 0x000fe400078e02da */
[--C-:B------:R-:W-:Y:S01]  /*21e0*/  @!P4 IMAD.IADD R62, R62, 0x1, -R2.reuse ;  /* 0x000000013e3ec824 */ /* 0x100fe200078e0a02 */
[----:B------:R-:W-:Y:S01]  /*21f0*/  ISETP.GT.U32.AND P4, PT, R2, R217, PT ;  /* 0x000000d90200720c */ /* 0x000fe20003f84070 */
[----:B------:R-:W-:Y:S01]  /*2200*/  @!P5 IMAD.IADD R216, R216, 0x1, -R2 ;  /* 0x00000001d8d8d824 */ /* 0x000fe200078e0a02 */
[----:B------:R-:W-:Y:S01]  /*2210*/  ISETP.GT.U32.AND P5, PT, R2, R218, PT ;  /* 0x000000da0200720c */ /* 0x000fe20003fa4070 */
[----:B------:R-:W-:-:S04]  /*2220*/  IMAD.HI.U32 R0, R3, R219, RZ ;  /* 0x000000db03007227 */ /* 0x000fc800078e00ff */
[----:B------:R-:W-:Y:S02]  /*2230*/  IMAD.MOV R0, RZ, RZ, -R0 ;  /* 0x000000ffff007224 */ /* 0x000fe400078e0a00 */
[----:B------:R-:W-:Y:S02]  /*2240*/  @!P1 IMAD.MOV R62, RZ, RZ, -R62 ;  /* 0x000000ffff3e9224 */ /* 0x000fe400078e0a3e */
[----:B------:R-:W-:Y:S02]  /*2250*/  IMAD R219, R2, R0, R219 ;  /* 0x0000000002db7224 */ /* 0x000fe400078e02db */
[--C-:B------:R-:W-:Y:S01]  /*2260*/  @!P4 IMAD.IADD R217, R217, 0x1, -R2.reuse ;  /* 0x00000001d9d9c824 */ /* 0x100fe200078e0a02 */
[----:B------:R-:W-:Y:S01]  /*2270*/  ISETP.GE.AND P4, PT, R12, RZ, PT ;  /* 0x000000ff0c00720c */ /* 0x000fe20003f86270 */
[----:B------:R-:W-:Y:S01]  /*2280*/  @!P5 IMAD.IADD R218, R218, 0x1, -R2 ;  /* 0x00000001dadad824 */ /* 0x000fe200078e0a02 */
[----:B------:R-:W-:Y:S01]  /*2290*/  LOP3.LUT R12, R6, 0x198, RZ, 0xfc, !PT ;  /* 0x00000198060c7812 */ /* 0x000fe200078efcff */
[----:B------:R-:W-:Y:S01]  /*22a0*/  @!P3 IMAD.MOV R216, RZ, RZ, -R216 ;  /* 0x000000ffffd8b224 */ /* 0x000fe200078e0ad8 */
[C---:B------:R-:W-:Y:S01]  /*22b0*/  ISETP.GT.U32.AND P1, PT, R2.reuse, R217, PT ;  /* 0x000000d90200720c */ /* 0x040fe20003f24070 */
[----:B------:R-:W-:Y:S01]  /*22c0*/  IMAD.HI.U32 R0, R3, R60, RZ ;  /* 0x0000003c03007227 */ /* 0x000fe200078e00ff */
[----:B------:R-:W-:-:S02]  /*22d0*/  ISETP.GT.U32.AND P5, PT, R2, R218, PT ;  /* 0x000000da0200720c */ /* 0x000fc40003fa4070 */
[----:B------:R-:W-:Y:S01]  /*22e0*/  ISETP.GT.U32.AND P3, PT, R2, R219, PT ;  /* 0x000000db0200720c */ /* 0x000fe20003f64070 */
[----:B------:R-:W-:Y:S01]  /*22f0*/  IMAD.HI.U32 R4, R3, R220, RZ ;  /* 0x000000dc03047227 */ /* 0x000fe200078e00ff */
[----:B------:R-:W-:-:S03]  /*2300*/  IABS R58, R12 ;  /* 0x0000000c003a7213 */ /* 0x000fc60000000000 */
[----:B------:R-:W-:Y:S02]  /*2310*/  IMAD.MOV R11, RZ, RZ, -R0 ;  /* 0x000000ffff0b7224 */ /* 0x000fe400078e0a00 */
[----:B------:R-:W-:Y:S01]  /*2320*/  IMAD.MOV R13, RZ, RZ, -R4 ;  /* 0x000000ffff0d7224 */ /* 0x000fe200078e0a04 */
[----:B------:R-:W-:Y:S01]  /*2330*/  LOP3.LUT R4, R6, 0x1a0, RZ, 0xfc, !PT ;  /* 0x000001a006047812 */ /* 0x000fe200078efcff */
[C---:B------:R-:W-:Y:S02]  /*2340*/  IMAD R60, R2.reuse, R11, R60 ;  /* 0x0000000b023c7224 */ /* 0x040fe400078e023c */
[----:B------:R-:W-:Y:S01]  /*2350*/  IMAD R220, R2, R13, R220 ;  /* 0x0000000d02dc7224 */ /* 0x000fe200078e02dc */
[----:B------:R-:W-:Y:S01]  /*2360*/  IABS R59, R4 ;  /* 0x00000004003b7213 */ /* 0x000fe20000000000 */
[--C-:B------:R-:W-:Y:S01]  /*2370*/  @!P1 IMAD.IADD R217, R217, 0x1, -R2.reuse ;  /* 0x00000001d9d99824 */ /* 0x100fe200078e0a02 */
[----:B------:R-:W-:Y:S01]  /*2380*/  LOP3.LUT R13, R6, 0x18c, RZ, 0xfc, !PT ;  /* 0x0000018c060d7812 */ /* 0x000fe200078efcff */
[--C-:B------:R-:W-:Y:S01]  /*2390*/  @!P5 IMAD.IADD R218, R218, 0x1, -R2.reuse ;  /* 0x00000001dadad824 */ /* 0x100fe200078e0a02 */
[C---:B------:R-:W-:Y:S01]  /*23a0*/  ISETP.GT.U32.AND P5, PT, R2.reuse, R60, PT ;  /* 0x0000003c0200720c */ /* 0x040fe20003fa4070 */
[----:B------:R-:W-:Y:S01]  /*23b0*/  @!P3 IMAD.IADD R219, R219, 0x1, -R2 ;  /* 0x00000001dbdbb824 */ /* 0x000fe200078e0a02 */
[----:B------:R-:W-:Y:S01]  /*23c0*/  IABS R223, R13 ;  /* 0x0000000d00df7213 */ /* 0x000fe20000000000 */
[----:B------:R-:W-:Y:S01]  /*23d0*/  @!P6 IMAD.MOV R217, RZ, RZ, -R217 ;  /* 0x000000ffffd9e224 */ /* 0x000fe200078e0ad9 */
[C---:B------:R-:W-:Y:S01]  /*23e0*/  ISETP.GT.U32.AND P6, PT, R2.reuse, R220, PT ;  /* 0x000000dc0200720c */ /* 0x040fe20003fc4070 */
[----:B------:R-:W-:Y:S01]  /*23f0*/  @!P0 IMAD.MOV R215, RZ, RZ, -R215 ;  /* 0x000000ffffd78224 */ /* 0x000fe200078e0ad7 */
[C---:B------:R-:W-:Y:S01]  /*2400*/  ISETP.GT.U32.AND P3, PT, R2.reuse, R219, PT ;  /* 0x000000db0200720c */ /* 0x040fe20003f64070 */
[----:B------:R-:W-:Y:S01]  /*2410*/  VIADD R0, R9, 0x19c ;  /* 0x0000019c09007836 */ /* 0x000fe20000000000 */
[----:B------:R-:W-:-:S04]  /*2420*/  ISETP.GT.U32.AND P0, PT, R2, R61, PT ;  /* 0x0000003d0200720c */ /* 0x000fc80003f04070 */
[----:B------:R-:W-:Y:S01]  /*2430*/  ISETP.GE.AND P1, PT, R0, RZ, PT ;  /* 0x000000ff0000720c */ /* 0x000fe20003f26270 */
[----:B------:R-:W-:Y:S01]  /*2440*/  @!P5 IMAD.IADD R60, R60, 0x1, -R2 ;  /* 0x000000013c3cd824 */ /* 0x000fe200078e0a02 */
[----:B------:R-:W-:Y:S01]  /*2450*/  IABS R221, R0 ;  /* 0x0000000000dd7213 */ /* 0x000fe20000000000 */
[----:B------:R-:W-:-:S03]  /*2460*/  IMAD.HI.U32 R0, R3, R59, RZ ;  /* 0x0000003b03007227 */ /* 0x000fc600078e00ff */
[----:B------:R-:W-:Y:S01]  /*2470*/  ISETP.GT.U32.AND P5, PT, R2, R60, PT ;  /* 0x0000003c0200720c */ /* 0x000fe20003fa4070 */
[--C-:B------:R-:W-:Y:S02]  /*2480*/  @!P6 IMAD.IADD R220, R220, 0x1, -R2.reuse ;  /* 0x00000001dcdce824 */ /* 0x100fe400078e0a02 */
[----:B------:R-:W-:Y:S01]  /*2490*/  @!P3 IMAD.IADD R219, R219, 0x1, -R2 ;  /* 0x00000001dbdbb824 */ /* 0x000fe200078e0a02 */
[----:B------:R-:W-:Y:S01]  /*24a0*/  ISETP.GE.AND P3, PT, R4, RZ, PT ;  /* 0x000000ff0400720c */ /* 0x000fe20003f66270 */
[----:B------:R-:W-:Y:S01]  /*24b0*/  IMAD.HI.U32 R4, R3, R58, RZ ;  /* 0x0000003a03047227 */ /* 0x000fe200078e00ff */
[----:B------:R-:W-:-:S03]  /*24c0*/  ISETP.GT.U32.AND P6, PT, R2, R220, PT ;  /* 0x000000dc0200720c */ /* 0x000fc60003fc4070 */
[----:B------:R-:W-:Y:S01]  /*24d0*/  @!P0 IMAD.IADD R61, R61, 0x1, -R2 ;  /* 0x000000013d3d8824 */ /* 0x000fe200078e0a02 */
[----:B------:R-:W-:Y:S01]  /*24e0*/  ISETP.GE.AND P0, PT, R10, RZ, PT ;  /* 0x000000ff0a00720c */ /* 0x000fe20003f06270 */
[----:B------:R-:W-:Y:S02]  /*24f0*/  IMAD.MOV R10, RZ, RZ, -R0 ;  /* 0x000000ffff0a7224 */ /* 0x000fe400078e0a00 */
[----:B------:R-:W-:Y:S02]  /*2500*/  IMAD.MOV R11, RZ, RZ, -R4 ;  /* 0x000000ffff0b7224 */ /* 0x000fe400078e0a04 */
[----:B------:R-:W-:Y:S01]  /*2510*/  @!P2 IMAD.MOV R61, RZ, RZ, -R61 ;  /* 0x000000ffff3da224 */ /* 0x000fe200078e0a3d */
[----:B------:R-:W-:Y:S01]  /*2520*/  ISETP.GE.AND P2, PT, R14, RZ, PT ;  /* 0x000000ff0e00720c */ /* 0x000fe20003f46270 */
[----:B------:R-:W-:Y:S01]  /*2530*/  IMAD R59, R2, R10, R59 ;  /* 0x0000000a023b7224 */ /* 0x000fe200078e023b */
[----:B------:R-:W-:Y:S01]  /*2540*/  LOP3.LUT R14, R6, 0x188, RZ, 0xfc, !PT ;  /* 0x00000188060e7812 */ /* 0x000fe200078efcff */
[----:B------:R-:W-:-:S03]  /*2550*/  IMAD.HI.U32 R0, R3, R221, RZ ;  /* 0x000000dd03007227 */ /* 0x000fc600078e00ff */
[----:B------:R-:W-:Y:S01]  /*2560*/  IABS R56, R14 ;  /* 0x0000000e00387213 */ /* 0x000fe20000000000 */
[----:B------:R-:W-:Y:S02]  /*2570*/  IMAD R58, R2, R11, R58 ;  /* 0x0000000b023a7224 */ /* 0x000fe400078e023a */
[----:B------:R-:W-:Y:S01]  /*2580*/  @!P5 IMAD.IADD R60, R60, 0x1, -R2 ;  /* 0x000000013c3cd824 */ /* 0x000fe200078e0a02 */
[----:B------:R-:W-:Y:S01]  /*2590*/  ISETP.GT.U32.AND P5, PT, R2, R59, PT ;  /* 0x0000003b0200720c */ /* 0x000fe20003fa4070 */
[----:B------:R-:W-:Y:S02]  /*25a0*/  IMAD.MOV R0, RZ, RZ, -R0 ;  /* 0x000000ffff007224 */ /* 0x000fe400078e0a00 */
[----:B------:R-:W-:Y:S01]  /*25b0*/  @!P6 IMAD.IADD R220, R220, 0x1, -R2 ;  /* 0x00000001dcdce824 */ /* 0x000fe200078e0a02 */
[C---:B------:R-:W-:Y:S01]  /*25c0*/  ISETP.GT.U32.AND P6, PT, R2.reuse, R58, PT ;  /* 0x0000003a0200720c */ /* 0x040fe20003fc4070 */
[----:B------:R-:W-:Y:S01]  /*25d0*/  IMAD R221, R2, R0, R221 ;  /* 0x0000000002dd7224 */ /* 0x000fe200078e02dd */
[----:B------:R-:W-:Y:S01]  /*25e0*/  LOP3.LUT R0, R6, 0x194, RZ, 0xfc, !PT ;  /* 0x0000019406007812 */ /* 0x000fe200078efcff */
[----:B------:R-:W-:-:S02]  /*25f0*/  @!P2 IMAD.MOV R60, RZ, RZ, -R60 ;  /* 0x000000ffff3ca224 */ /* 0x000fc400078e0a3c */
[----:B------:R-:W-:Y:S01]  /*2600*/  @!P4 IMAD.MOV R219, RZ, RZ, -R219 ;  /* 0x000000ffffdbc224 */ /* 0x000fe200078e0adb */
[----:B------:R-:W-:Y:S01]  /*2610*/  ISETP.GT.U32.AND P2, PT, R2, R221, PT ;  /* 0x000000dd0200720c */ /* 0x000fe20003f44070 */
[----:B------:R-:W-:Y:S01]  /*2620*/  @!P0 IMAD.MOV R218, RZ, RZ, -R218 ;  /* 0x000000ffffda8224 */ /* 0x000fe200078e0ada */
[----:B------:R-:W-:Y:S01]  /*2630*/  ISETP.GE.AND P4, PT, R12, RZ, PT ;  /* 0x000000ff0c00720c */ /* 0x000fe20003f86270 */
[--C-:B------:R-:W-:Y:S01]  /*2640*/  @!P5 IMAD.IADD R59, R59, 0x1, -R2.reuse ;  /* 0x000000013b3bd824 */ /* 0x100fe200078e0a02 */
[----:B------:R-:W-:Y:S01]  /*2650*/  IABS R222, R0 ;  /* 0x0000000000de7213 */ /* 0x000fe20000000000 */
[----:B------:R-:W-:Y:S01]  /*2660*/  IMAD.HI.U32 R4, R3, R56, RZ ;  /* 0x0000003803047227 */ /* 0x000fe200078e00ff */
[----:B------:R-:W-:Y:S02]  /*2670*/  LOP3.LUT R12, R6, 0x190, RZ, 0xfc, !PT ;  /* 0x00000190060c7812 */ /* 0x000fe400078efcff */
[----:B------:R-:W-:Y:S01]  /*2680*/  ISETP.GE.AND P5, PT, R0, RZ, PT ;  /* 0x000000ff0000720c */ /* 0x000fe20003fa6270 */
[----:B------:R-:W-:Y:S01]  /*2690*/  @!P6 IMAD.IADD R58, R58, 0x1, -R2 ;  /* 0x000000013a3ae824 */ /* 0x000fe200078e0a02 */
[----:B------:R-:W-:Y:S01]  /*26a0*/  ISETP.GE.AND P0, PT, R15, RZ, PT ;  /* 0x000000ff0f00720c */ /* 0x000fe20003f06270 */
[----:B------:R-:W-:Y:S01]  /*26b0*/  IMAD.HI.U32 R0, R3, R222, RZ ;  /* 0x000000de03007227 */ /* 0x000fe200078e00ff */
[----:B------:R-:W-:-:S02]  /*26c0*/  IABS R57, R12 ;  /* 0x0000000c00397213 */ /* 0x000fc40000000000 */
[----:B------:R-:W-:Y:S01]  /*26d0*/  ISETP.GT.U32.AND P6, PT, R2, R58, PT ;  /* 0x0000003a0200720c */ /* 0x000fe20003fc4070 */
[----:B------:R-:W-:Y:S02]  /*26e0*/  IMAD.MOV R11, RZ, RZ, -R0 ;  /* 0x000000ffff0b7224 */ /* 0x000fe400078e0a00 */
[----:B------:R-:W-:-:S04]  /*26f0*/  IMAD.HI.U32 R0, R3, R57, RZ ;  /* 0x0000003903007227 */ /* 0x000fc800078e00ff */
[----:B------:R-:W-:Y:S01]  /*2700*/  @!P2 IMAD.IADD R221, R221, 0x1, -R2 ;  /* 0x00000001dddda824 */ /* 0x000fe200078e0a02 */
[C---:B------:R-:W-:Y:S01]  /*2710*/  ISETP.GT.U32.AND P2, PT, R2.reuse, R59, PT ;  /* 0x0000003b0200720c */ /* 0x040fe20003f44070 */
[----:B------:R-:W-:Y:S02]  /*2720*/  IMAD.MOV R10, RZ, RZ, -R0 ;  /* 0x000000ffff0a7224 */ /* 0x000fe400078e0a00 */
[----:B------:R-:W-:Y:S01]  /*2730*/  @!P0 IMAD.MOV R220, RZ, RZ, -R220 ;  /* 0x000000ffffdc8224 */ /* 0x000fe200078e0adc */
[C---:B------:R-:W-:Y:S01]  /*2740*/  ISETP.GT.U32.AND P0, PT, R2.reuse, R221, PT ;  /* 0x000000dd0200720c */ /* 0x040fe20003f04070 */
[----:B------:R-:W-:Y:S01]  /*2750*/  IMAD R57, R2, R10, R57 ;  /* 0x0000000a02397224 */ /* 0x000fe200078e0239 */
[----:B------:R-:W-:Y:S01]  /*2760*/  LOP3.LUT R10, R6, 0x184, RZ, 0xfc, !PT ;  /* 0x00000184060a7812 */ /* 0x000fe200078efcff */
[----:B------:R-:W-:Y:S02]  /*2770*/  IMAD R222, R2, R11, R222 ;  /* 0x0000000b02de7224 */ /* 0x000fe400078e02de */
[----:B------:R-:W-:Y:S01]  /*2780*/  @!P6 IMAD.IADD R58, R58, 0x1, -R2 ;  /* 0x000000013a3ae824 */ /* 0x000fe200078e0a02 */
[----:B------:R-:W-:Y:S01]  /*2790*/  ISETP.GT.U32.AND P6, PT, R2, R57, PT ;  /* 0x000000390200720c */ /* 0x000fe20003fc4070 */
[----:B------:R-:W-:Y:S01]  /*27a0*/  IMAD.HI.U32 R0, R3, R223, RZ ;  /* 0x000000df03007227 */ /* 0x000fe200078e00ff */
[----:B------:R-:W-:-:S03]  /*27b0*/  IABS R224, R10 ;  /* 0x0000000a00e07213 */ /* 0x000fc60000000000 */
[----:B------:R-:W-:Y:S01]  /*27c0*/  @!P2 IMAD.IADD R59, R59, 0x1, -R2 ;  /* 0x000000013b3ba824 */ /* 0x000fe200078e0a02 */
[----:B------:R-:W-:Y:S01]  /*27d0*/  ISETP.GT.U32.AND P2, PT, R2, R222, PT ;  /* 0x000000de0200720c */ /* 0x000fe20003f44070 */
[----:B------:R-:W-:Y:S02]  /*27e0*/  IMAD.MOV R0, RZ, RZ, -R0 ;  /* 0x000000ffff007224 */ /* 0x000fe400078e0a00 */
[----:B------:R-:W-:Y:S01]  /*27f0*/  @!P0 IMAD.IADD R221, R221, 0x1, -R2 ;  /* 0x00000001dddd8824 */ /* 0x000fe200078e0a02 */
[----:B------:R-:W-:Y:S01]  /*2800*/  ISETP.GE.AND P0, PT, R12, RZ, PT ;  /* 0x000000ff0c00720c */ /* 0x000fe20003f06270 */
[----:B------:R-:W-:Y:S01]  /*2810*/  IMAD.MOV R11, RZ, RZ, -R4 ;  /* 0x000000ffff0b7224 */ /* 0x000fe200078e0a04 */
[----:B------:R-:W-:Y:S01]  /*2820*/  LOP3.LUT R12, R6, 0x180, RZ, 0xfc, !PT ;  /* 0x00000180060c7812 */ /* 0x000fe200078efcff */
[C---:B------:R-:W-:Y:S02]  /*2830*/  IMAD R223, R2.reuse, R0, R223 ;  /* 0x0000000002df7224 */ /* 0x040fe400078e02df */
[----:B------:R-:W-:Y:S01]  /*2840*/  VIADD R0, R9, 0x17c ;  /* 0x0000017c09007836 */ /* 0x000fe20000000000 */
[----:B------:R-:W-:Y:S01]  /*2850*/  IABS R55, R12 ;  /* 0x0000000c00377213 */ /* 0x000fe20000000000 */
[----:B------:R-:W-:-:S02]  /*2860*/  IMAD R56, R2, R11, R56 ;  /* 0x0000000b02387224 */ /* 0x000fc400078e0238 */
[--C-:B------:R-:W-:Y:S01]  /*2870*/  @!P6 IMAD.IADD R57, R57, 0x1, -R2.reuse ;  /* 0x000000013939e824 */ /* 0x100fe200078e0a02 */
[----:B------:R-:W-:Y:S01]  /*2880*/  IABS R225, R0 ;  /* 0x0000000000e17213 */ /* 0x000fe20000000000 */
[----:B------:R-:W-:Y:S01]  /*2890*/  @!P1 IMAD.MOV R221, RZ, RZ, -R221 ;  /* 0x000000ffffdd9224 */ /* 0x000fe200078e0add */
[----:B------:R-:W-:Y:S01]  /*28a0*/  ISETP.GT.U32.AND P1, PT, R2, R223, PT ;  /* 0x000000df0200720c */ /* 0x000fe20003f24070 */
[----:B------:R-:W-:Y:S01]  /*28b0*/  @!P2 IMAD.IADD R222, R222, 0x1, -R2 ;  /* 0x00000001dedea824 */ /* 0x000fe200078e0a02 */
[----:B------:R-:W-:Y:S01]  /*28c0*/  ISETP.GE.AND P2, PT, R0, RZ, PT ;  /* 0x000000ff0000720c */ /* 0x000fe20003f46270 */
[----:B------:R-:W-:Y:S01]  /*28d0*/  @!P4 IMAD.MOV R58, RZ, RZ, -R58 ;  /* 0x000000ffff3ac224 */ /* 0x000fe200078e0a3a */
[C---:B------:R-:W-:Y:S01]  /*28e0*/  ISETP.GT.U32.AND P6, PT, R2.reuse, R57, PT ;  /* 0x000000390200720c */ /* 0x040fe20003fc4070 */
[----:B------:R-:W-:Y:S01]  /*28f0*/  IMAD.HI.U32 R0, R3, R224, RZ ;  /* 0x000000e003007227 */ /* 0x000fe200078e00ff */
[----:B------:R-:W-:-:S03]  /*2900*/  ISETP.GT.U32.AND P4, PT, R2, R56, PT ;  /* 0x000000380200720c */ /* 0x000fc60003f84070 */
[----:B------:R-:W-:Y:S01]  /*2910*/  @!P3 IMAD.MOV R59, RZ, RZ, -R59 ;  /* 0x000000ffff3bb224 */ /* 0x000fe200078e0a3b */
[----:B------:R-:W-:Y:S01]  /*2920*/  ISETP.GT.U32.AND P3, PT, R2, R222, PT ;  /* 0x000000de0200720c */ /* 0x000fe20003f64070 */
[----:B------:R-:W-:Y:S02]  /*2930*/  IMAD.MOV R11, RZ, RZ, -R0 ;  /* 0x000000ffff0b7224 */ /* 0x000fe400078e0a00 */
[----:B------:R-:W-:Y:S01]  /*2940*/  @!P1 IMAD.IADD R223, R223, 0x1, -R2 ;  /* 0x00000001dfdf9824 */ /* 0x000fe200078e0a02 */
[----:B------:R-:W-:Y:S01]  /*2950*/  ISETP.GE.AND P1, PT, R14, RZ, PT ;  /* 0x000000ff0e00720c */ /* 0x000fe20003f26270 */
[----:B------:R-:W-:Y:S01]  /*2960*/  IMAD R224, R2, R11, R224 ;  /* 0x0000000b02e07224 */ /* 0x000fe200078e02e0 */
[----:B------:R-:W-:Y:S01]  /*2970*/  LOP3.LUT R14, R6, 0x174, RZ, 0xfc, !PT ;  /* 0x00000174060e7812 */ /* 0x000fe200078efcff */
[--C-:B------:R-:W-:Y:S02]  /*2980*/  @!P6 IMAD.IADD R57, R57, 0x1, -R2.reuse ;  /* 0x000000013939e824 */ /* 0x100fe400078e0a02 */
[----:B------:R-:W-:Y:S01]  /*2990*/  @!P4 IMAD.IADD R56, R56, 0x1, -R2 ;  /* 0x000000013838c824 */ /* 0x000fe200078e0a02 */
[C---:B------:R-:W-:Y:S01]  /*29a0*/  ISETP.GT.U32.AND P6, PT, R2.reuse, R224, PT ;  /* 0x000000e00200720c */ /* 0x040fe20003fc4070 */
[----:B------:R-:W-:Y:S01]  /*29b0*/  IMAD.HI.U32 R0, R3, R55, RZ ;  /* 0x0000003703007227 */ /* 0x000fe200078e00ff */
[----:B------:R-:W-:-:S02]  /*29c0*/  ISETP.GT.U32.AND P4, PT, R2, R223, PT ;  /* 0x000000df0200720c */ /* 0x000fc40003f84070 */
[----:B------:R-:W-:Y:S01]  /*29d0*/  IABS R226, R14 ;  /* 0x0000000e00e27213 */ /* 0x000fe20000000000 */
[----:B------:R-:W-:Y:S01]  /*29e0*/  @!P3 IMAD.IADD R222, R222, 0x1, -R2 ;  /* 0x00000001dedeb824 */ /* 0x000fe200078e0a02 */
[----:B------:R-:W-:Y:S01]  /*29f0*/  ISETP.GE.AND P3, PT, R13, RZ, PT ;  /* 0x000000ff0d00720c */ /* 0x000fe20003f66270 */
[----:B------:R-:W-:Y:S01]  /*2a00*/  IMAD.HI.U32 R4, R3, R225, RZ ;  /* 0x000000e103047227 */ /* 0x000fe200078e00ff */
[----:B------:R-:W-:-:S03]  /*2a10*/  LOP3.LUT R13, R6, 0x178, RZ, 0xfc, !PT ;  /* 0x00000178060d7812 */ /* 0x000fc600078efcff */
[----:B------:R-:W-:Y:S01]  /*2a20*/  IMAD.MOV R0, RZ, RZ, -R0 ;  /* 0x000000ffff007224 */ /* 0x000fe200078e0a00 */
[----:B------:R-:W-:Y:S01]  /*2a30*/  IABS R54, R13 ;  /* 0x0000000d00367213 */ /* 0x000fe20000000000 */
[----:B------:R-:W-:Y:S02]  /*2a40*/  IMAD.MOV R4, RZ, RZ, -R4 ;  /* 0x000000ffff047224 */ /* 0x000fe400078e0a04 */
[C---:B------:R-:W-:Y:S02]  /*2a50*/  IMAD R55, R2.reuse, R0, R55 ;  /* 0x0000000002377224 */ /* 0x040fe400078e0237 */
[----:B------:R-:W-:Y:S02]  /*2a60*/  IMAD R225, R2, R4, R225 ;  /* 0x0000000402e17224 */ /* 0x000fe400078e02e1 */
[--C-:B------:R-:W-:Y:S02]  /*2a70*/  @!P6 IMAD.IADD R224, R224, 0x1, -R2.reuse ;  /* 0x00000001e0e0e824 */ /* 0x100fe400078e0a02 */
[----:B------:R-:W-:Y:S01]  /*2a80*/  @!P4 IMAD.IADD R223, R223, 0x1, -R2 ;  /* 0x00000001dfdfc824 */ /* 0x000fe200078e0a02 */
[C---:B------:R-:W-:Y:S01]  /*2a90*/  ISETP.GT.U32.AND P4, PT, R2.reuse, R55, PT ;  /* 0x000000370200720c */ /* 0x040fe20003f84070 */
[----:B------:R-:W-:Y:S01]  /*2aa0*/  @!P5 IMAD.MOV R222, RZ, RZ, -R222 ;  /* 0x000000ffffded224 */ /* 0x000fe200078e0ade */
[C---:B------:R-:W-:Y:S01]  /*2ab0*/  ISETP.GT.U32.AND P6, PT, R2.reuse, R224, PT ;  /* 0x000000e00200720c */ /* 0x040fe20003fc4070 */
[----:B------:R-:W-:Y:S01]  /*2ac0*/  @!P3 IMAD.MOV R223, RZ, RZ, -R223 ;  /* 0x000000ffffdfb224 */ /* 0x000fe200078e0adf */
[C---:B------:R-:W-:Y:S01]  /*2ad0*/  ISETP.GT.U32.AND P3, PT, R2.reuse, R225, PT ;  /* 0x000000e10200720c */ /* 0x040fe20003f64070 */
[----:B------:R-:W-:Y:S01]  /*2ae0*/  IMAD.HI.U32 R4, R3, R226, RZ ;  /* 0x000000e203047227 */ /* 0x000fe200078e00ff */
[----:B------:R-:W-:-:S03]  /*2af0*/  ISETP.GT.U32.AND P5, PT, R2, R56, PT ;  /* 0x000000380200720c */ /* 0x000fc60003fa4070 */
[----:B------:R-:W-:Y:S01]  /*2b00*/  @!P0 IMAD.MOV R57, RZ, RZ, -R57 ;  /* 0x000000ffff398224 */ /* 0x000fe200078e0a39 */
[----:B------:R-:W-:Y:S01]  /*2b10*/  ISETP.GE.AND P0, PT, R10, RZ, PT ;  /* 0x000000ff0a00720c */ /* 0x000fe20003f06270 */
[----:B------:R-:W-:-:S04]  /*2b20*/  IMAD.HI.U32 R0, R3, R54, RZ ;  /* 0x0000003603007227 */ /* 0x000fc800078e00ff */
[--C-:B------:R-:W-:Y:S01]  /*2b30*/  @!P4 IMAD.IADD R55, R55, 0x1, -R2.reuse ;  /* 0x000000013737c824 */ /* 0x100fe200078e0a02 */
[----:B------:R-:W-:Y:S01]  /*2b40*/  ISETP.GE.AND P4, PT, R14, RZ, PT ;  /* 0x000000ff0e00720c */ /* 0x000fe20003f86270 */
[--C-:B------:R-:W-:Y:S01]  /*2b50*/  @!P6 IMAD.IADD R224, R224, 0x1, -R2.reuse ;  /* 0x00000001e0e0e824 */ /* 0x100fe200078e0a02 */
[----:B------:R-:W-:Y:S01]  /*2b60*/  ISETP.GE.AND P6, PT, R13, RZ, PT ;  /* 0x000000ff0d00720c */ /* 0x000fe20003fc6270 */
[----:B------:R-:W-:Y:S01]  /*2b70*/  @!P3 IMAD.IADD R225, R225, 0x1, -R2 ;  /* 0x00000001e1e1b824 */ /* 0x000fe200078e0a02 */
[----:B------:R-:W-:Y:S01]  /*2b80*/  ISETP.GT.U32.AND P3, PT, R2, R55, PT ;  /* 0x000000370200720c */ /* 0x000fe20003f64070 */
[----:B------:R-:W-:Y:S01]  /*2b90*/  IMAD.MOV R13, RZ, RZ, -R4 ;  /* 0x000000ffff0d7224 */ /* 0x000fe200078e0a04 */
[C---:B------:R-:W-:Y:S01]  /*2ba0*/  LOP3.LUT R4, R6.reuse, 0x170, RZ, 0xfc, !PT ;  /* 0x0000017006047812 */ /* 0x040fe200078efcff */
[----:B------:R-:W-:Y:S01]  /*2bb0*/  IMAD.MOV R11, RZ, RZ, -R0 ;  /* 0x000000ffff0b7224 */ /* 0x000fe200078e0a00 */
[----:B------:R-:W-:Y:S01]  /*2bc0*/  LOP3.LUT R14, R6, 0x164, RZ, 0xfc, !PT ;  /* 0x00000164060e7812 */ /* 0x000fe200078efcff */
[----:B------:R-:W-:Y:S01]  /*2bd0*/  @!P5 IMAD.IADD R56, R56, 0x1, -R2 ;  /* 0x000000013838d824 */ /* 0x000fe200078e0a02 */
[----:B------:R-:W-:Y:S01]  /*2be0*/  IABS R53, R4 ;  /* 0x0000000400357213 */ /* 0x000fe20000000000 */
[----:B------:R-:W-:Y:S01]  /*2bf0*/  IMAD R54, R2, R11, R54 ;  /* 0x0000000b02367224 */ /* 0x000fe200078e0236 */
[----:B------:R-:W-:Y:S01]  /*2c00*/  ISETP.GE.AND P5, PT, R12, RZ, PT ;  /* 0x000000ff0c00720c */ /* 0x000fe20003fa6270 */
[----:B------:R-:W-:Y:S01]  /*2c10*/  IMAD R226, R2, R13, R226 ;  /* 0x0000000d02e27224 */ /* 0x000fe200078e02e2 */
[C---:B------:R-:W-:Y:S01]  /*2c20*/  LOP3.LUT R11, R6.reuse, 0x16c, RZ, 0xfc, !PT ;  /* 0x0000016c060b7812 */ /* 0x040fe200078efcff */
[----:B------:R-:W-:Y:S01]  /*2c30*/  IMAD.HI.U32 R0, R3, R53, RZ ;  /* 0x0000003503007227 */ /* 0x000fe200078e00ff */
[----:B------:R-:W-:-:S02]  /*2c40*/  LOP3.LUT R12, R6, 0x168, RZ, 0xfc, !PT ;  /* 0x00000168060c7812 */ /* 0x000fc400078efcff */
[----:B------:R-:W-:Y:S01]  /*2c50*/  IABS R227, R11 ;  /* 0x0000000b00e37213 */ /* 0x000fe20000000000 */
[----:B------:R-:W-:Y:S01]  /*2c60*/  @!P0 IMAD.MOV R224, RZ, RZ, -R224 ;  /* 0x000000ffffe08224 */ /* 0x000fe200078e0ae0 */
[C---:B------:R-:W-:Y:S01]  /*2c70*/  ISETP.GT.U32.AND P0, PT, R2.reuse, R54, PT ;  /* 0x000000360200720c */ /* 0x040fe20003f04070 */
[----:B------:R-:W-:Y:S01]  /*2c80*/  @!P3 IMAD.IADD R55, R55, 0x1, -R2 ;  /* 0x000000013737b824 */ /* 0x000fe200078e0a02 */
[C---:B------:R-:W-:Y:S01]  /*2c90*/  ISETP.GT.U32.AND P3, PT, R2.reuse, R226, PT ;  /* 0x000000e20200720c */ /* 0x040fe20003f64070 */
[----:B------:R-:W-:Y:S01]  /*2ca0*/  IMAD.MOV R0, RZ, RZ, -R0 ;  /* 0x000000ffff007224 */ /* 0x000fe200078e0a00 */
[----:B------:R-:W-:Y:S01]  /*2cb0*/  IABS R52, R12 ;  /* 0x0000000c00347213 */ /* 0x000fe20000000000 */
[----:B------:R-:W-:Y:S01]  /*2cc0*/  @!P1 IMAD.MOV R56, RZ, RZ, -R56 ;  /* 0x000000ffff389224 */ /* 0x000fe200078e0a38 */
[C---:B------:R-:W-:Y:S01]  /*2cd0*/  ISETP.GT.U32.AND P1, PT, R2.reuse, R225, PT ;  /* 0x000000e10200720c */ /* 0x040fe20003f24070 */
[----:B------:R-:W-:Y:S01]  /*2ce0*/  IMAD R53, R2, R0, R53 ;  /* 0x0000000002357224 */ /* 0x000fe200078e0235 */
[----:B------:R-:W-:Y:S01]  /*2cf0*/  IABS R228, R14 ;  /* 0x0000000e00e47213 */ /* 0x000fe20000000000 */
        /* <DEDUP_REMOVED lines=9> */
[----:B------:R-:W-:Y:S01]  /*2d90*/  @!P2 IMAD.MOV R225, RZ, RZ, -R225 ;  /* 0x000000ffffe1a224 */ /* 0x000fe200078e0ae1 */
[----:B------:R-:W-:Y:S01]  /*2da0*/  ISETP.GE.AND P1, PT, R4, RZ, PT ;  /* 0x000000ff0400720c */ /* 0x000fe20003f26270 */
[----:B------:R-:W-:Y:S01]  /*2db0*/  IMAD.HI.U32 R4, R3, R52, RZ ;  /* 0x0000003403047227 */ /* 0x000fe200078e00ff */
[----:B------:R-:W-:-:S03]  /*2dc0*/  ISETP.GE.AND P2, PT, R11, RZ, PT ;  /* 0x000000ff0b00720c */ /* 0x000fc60003f46270 */
[----:B------:R-:W-:Y:S02]  /*2dd0*/  @!P5 IMAD.IADD R53, R53, 0x1, -R2 ;  /* 0x000000013535d824 */ /* 0x000fe400078e0a02 */
[----:B------:R-:W-:Y:S02]  /*2de0*/  IMAD.MOV R11, RZ, RZ, -R4 ;  /* 0x000000ffff0b7224 */ /* 0x000fe400078e0a04 */
[C---:B------:R-:W-:Y:S01]  /*2df0*/  IMAD R227, R2.reuse, R0, R227 ;  /* 0x0000000002e37224 */ /* 0x040fe200078e02e3 */
[----:B------:R-:W-:Y:S01]  /*2e00*/  ISETP.GT.U32.AND P5, PT, R2, R53, PT ;  /* 0x000000350200720c */ /* 0x000fe20003fa4070 */
[----:B------:R-:W-:-:S04]  /*2e10*/  IMAD.HI.U32 R10, R3, R228, RZ ;  /* 0x000000e4030a7227 */ /* 0x000fc800078e00ff */
[----:B------:R-:W-:Y:S01]  /*2e20*/  @!P0 IMAD.IADD R54, R54, 0x1, -R2 ;  /* 0x0000000136368824 */ /* 0x000fe200078e0a02 */
[----:B------:R-:W-:Y:S01]  /*2e30*/  ISETP.GE.AND P0, PT, R12, RZ, PT ;  /* 0x000000ff0c00720c */ /* 0x000fe20003f06270 */
[----:B------:R-:W-:Y:S01]  /*2e40*/  IMAD R52, R2, R11, R52 ;  /* 0x0000000b02347224 */ /* 0x000fe200078e0234 */
        /* <DEDUP_REMOVED lines=8> */
[----:B------:R-:W-:Y:S01]  /*2ed0*/  LOP3.LUT R12, R6, 0x158, RZ, 0xfc, !PT ;  /* 0x00000158060c7812 */ /* 0x000fe200078efcff */
[----:B------:R-:W-:-:S02]  /*2ee0*/  @!P5 IMAD.IADD R53, R53, 0x1, -R2 ;  /* 0x000000013535d824 */ /* 0x000fc400078e0a02 */
[----:B------:R-:W-:Y:S01]  /*2ef0*/  VIADD R0, R9, 0x15c ;  /* 0x0000015c09007836 */ /* 0x000fe20000000000 */
[----:B------:R-:W-:Y:S01]  /*2f00*/  ISETP.GT.U32.AND P5, PT, R2, R228, PT ;  /* 0x000000e40200720c */ /* 0x000fe20003fa4070 */
[----:B------:R-:W-:Y:S01]  /*2f10*/  @!P4 IMAD.MOV R226, RZ, RZ, -R226 ;  /* 0x000000ffffe2c224 */ /* 0x000fe200078e0ae2 */
[----:B------:R-:W-:Y:S01]  /*2f20*/  IABS R50, R12 ;  /* 0x0000000c00327213 */ /* 0x000fe20000000000 */
[--C-:B------:R-:W-:Y:S01]  /*2f30*/  @!P3 IMAD.IADD R227, R227, 0x1, -R2.reuse ;  /* 0x00000001e3e3b824 */ /* 0x100fe200078e0a02 */
[----:B------:R-:W-:Y:S01]  /*2f40*/  IABS R229, R0 ;  /* 0x0000000000e57213 */ /* 0x000fe20000000000 */
[----:B------:R-:W-:Y:S01]  /*2f50*/  @!P1 IMAD.MOV R53, RZ, RZ, -R53 ;  /* 0x000000ffff359224 */ /* 0x000fe200078e0a35 */
[----:B------:R-:W-:Y:S01]  /*2f60*/  ISETP.GE.AND P4, PT, R0, RZ, PT ;  /* 0x000000ff0000720c */ /* 0x000fe20003f86270 */
[----:B------:R-:W-:Y:S01]  /*2f70*/  @!P6 IMAD.IADD R52, R52, 0x1, -R2 ;  /* 0x000000013434e824 */ /* 0x000fe200078e0a02 */
[----:B------:R-:W-:Y:S01]  /*2f80*/  ISETP.GT.U32.AND P3, PT, R2, R227, PT ;  /* 0x000000e30200720c */ /* 0x000fe20003f64070 */
[----:B------:R-:W-:Y:S01]  /*2f90*/  IMAD.HI.U32 R0, R3, R51, RZ ;  /* 0x0000003303007227 */ /* 0x000fe200078e00ff */
[----:B------:R-:W-:-:S02]  /*2fa0*/  ISETP.GE.AND P1, PT, R14, RZ, PT ;  /* 0x000000ff0e00720c */ /* 0x000fc40003f26270 */
[----:B------:R-:W-:Y:S01]  /*2fb0*/  ISETP.GT.U32.AND P6, PT, R2, R52, PT ;  /* 0x000000340200720c */ /* 0x000fe20003fc4070 */
[----:B------:R-:W-:Y:S01]  /*2fc0*/  @!P5 IMAD.IADD R228, R228, 0x1, -R2 ;  /* 0x00000001e4e4d824 */ /* 0x000fe200078e0a02 */
[----:B------:R-:W-:Y:S01]  /*2fd0*/  LOP3.LUT R14, R6, 0x144, RZ, 0xfc, !PT ;  /* 0x00000144060e7812 */ /* 0x000fe200078efcff */
[----:B------:R-:W-:-:S03]  /*2fe0*/  IMAD.HI.U32 R4, R3, R229, RZ ;  /* 0x000000e503047227 */ /* 0x000fc600078e00ff */
[----:B------:R-:W-:Y:S01]  /*2ff0*/  ISETP.GT.U32.AND P5, PT, R2, R228, PT ;  /* 0x000000e40200720c */ /* 0x000fe20003fa4070 */
[----:B------:R-:W-:Y:S01]  /*3000*/  IMAD.MOV R0, RZ, RZ, -R0 ;  /* 0x000000ffff007224 */ /* 0x000fe200078e0a00 */
[----:B------:R-:W-:Y:S01]  /*3010*/  IABS R232, R14 ;  /* 0x0000000e00e87213 */ /* 0x000fe20000000000 */
[----:B------:R-:W-:-:S04]  /*3020*/  IMAD.HI.U32 R10, R3, R50, RZ ;  /* 0x00000032030a7227 */ /* 0x000fc800078e00ff */
[----:B------:R-:W-:Y:S02]  /*3030*/  IMAD.MOV R4, RZ, RZ, -R4 ;  /* 0x000000ffff047224 */ /* 0x000fe400078e0a04 */
[----:B------:R-:W-:Y:S01]  /*3040*/  IMAD R51, R2, R0, R51 ;  /* 0x0000000002337224 */ /* 0x000fe200078e0233 */
[----:B------:R-:W-:Y:S01]  /*3050*/  LOP3.LUT R0, R6, 0x154, RZ, 0xfc, !PT ;  /* 0x0000015406007812 */ /* 0x000fe200078efcff */
[----:B------:R-:W-:Y:S01]  /*3060*/  @!P3 IMAD.IADD R227, R227, 0x1, -R2 ;  /* 0x00000001e3e3b824 */ /* 0x000fe200078e0a02 */
[----:B------:R-:W-:Y:S01]  /*3070*/  ISETP.GE.AND P3, PT, R11, RZ, PT ;  /* 0x000000ff0b00720c */ /* 0x000fe20003f66270 */
[----:B------:R-:W-:Y:S01]  /*3080*/  IMAD.MOV R11, RZ, RZ, -R10 ;  /* 0x000000ffff0b7224 */ /* 0x000fe200078e0a0a */
[----:B------:R-:W-:Y:S01]  /*3090*/  IABS R230, R0 ;  /* 0x0000000000e67213 */ /* 0x000fe20000000000 */
[----:B------:R-:W-:Y:S01]  /*30a0*/  IMAD R229, R2, R4, R229 ;  /* 0x0000000402e57224 */ /* 0x000fe200078e02e5 */
[----:B------:R-:W-:Y:S01]  /*30b0*/  LOP3.LUT R4, R6, 0x150, RZ, 0xfc, !PT ;  /* 0x0000015006047812 */ /* 0x000fe200078efcff */
[----:B------:R-:W-:Y:S01]  /*30c0*/  @!P6 IMAD.IADD R52, R52, 0x1, -R2 ;  /* 0x000000013434e824 */ /* 0x000fe200078e0a02 */
[C---:B------:R-:W-:Y:S01]  /*30d0*/  ISETP.GT.U32.AND P6, PT, R2.reuse, R51, PT ;  /* 0x000000330200720c */ /* 0x040fe20003fc4070 */
[C---:B------:R-:W-:Y:S01]  /*30e0*/  IMAD R50, R2.reuse, R11, R50 ;  /* 0x0000000b02327224 */ /* 0x040fe200078e0232 */
[----:B------:R-:W-:Y:S01]  /*30f0*/  IABS R49, R4 ;  /* 0x0000000400317213 */ /* 0x000fe20000000000 */
[----:B------:R-:W-:Y:S01]  /*3100*/  @!P2 IMAD.MOV R227, RZ, RZ, -R227 ;  /* 0x000000ffffe3a224 */ /* 0x000fe200078e0ae3 */
[----:B------:R-:W-:Y:S01]  /*3110*/  ISETP.GT.U32.AND P2, PT, R2, R229, PT ;  /* 0x000000e50200720c */ /* 0x000fe20003f44070 */
[----:B------:R-:W-:Y:S01]  /*3120*/  @!P5 IMAD.IADD R228, R228, 0x1, -R2 ;  /* 0x00000001e4e4d824 */ /* 0x000fe200078e0a02 */
[----:B------:R-:W-:Y:S01]  /*3130*/  ISETP.GT.U32.AND P5, PT, R2, R50, PT ;  /* 0x000000320200720c */ /* 0x000fe20003fa4070 */
[----:B------:R-:W-:Y:S01]  /*3140*/  @!P0 IMAD.MOV R52, RZ, RZ, -R52 ;  /* 0x000000ffff348224 */ /* 0x000fe200078e0a34 */
[----:B------:R-:W-:Y:S01]  /*3150*/  LOP3.LUT R10, R6, 0x14c, RZ, 0xfc, !PT ;  /* 0x0000014c060a7812 */ /* 0x000fe200078efcff */
[----:B------:R-:W-:Y:S01]  /*3160*/  @!P1 IMAD.MOV R228, RZ, RZ, -R228 ;  /* 0x000000ffffe49224 */ /* 0x000fe200078e0ae4 */
[----:B------:R-:W-:-:S02]  /*3170*/  ISETP.GE.AND P0, PT, R12, RZ, PT ;  /* 0x000000ff0c00720c */ /* 0x000fc40003f06270 */
[----:B------:R-:W-:Y:S01]  /*3180*/  IABS R231, R10 ;  /* 0x0000000a00e77213 */ /* 0x000fe20000000000 */
[----:B------:R-:W-:Y:S01]  /*3190*/  @!P6 IMAD.IADD R51, R51, 0x1, -R2 ;  /* 0x000000013333e824 */ /* 0x000fe200078e0a02 */
[----:B------:R-:W-:Y:S01]  /*31a0*/  ISETP.GE.AND P6, PT, R0, RZ, PT ;  /* 0x000000ff0000720c */ /* 0x000fe20003fc6270 */
[----:B------:R-:W-:Y:S01]  /*31b0*/  IMAD.HI.U32 R0, R3, R230, RZ ;  /* 0x000000e603007227 */ /* 0x000fe200078e00ff */
[----:B------:R-:W-:-:S03]  /*31c0*/  LOP3.LUT R12, R6, 0x148, RZ, 0xfc, !PT ;  /* 0x00000148060c7812 */ /* 0x000fc600078efcff */
[--C-:B------:R-:W-:Y:S01]  /*31d0*/  @!P2 IMAD.IADD R229, R229, 0x1, -R2.reuse ;  /* 0x00000001e5e5a824 */ /* 0x100fe200078e0a02 */
[----:B------:R-:W-:Y:S01]  /*31e0*/  ISETP.GT.U32.AND P2, PT, R2, R51, PT ;  /* 0x000000330200720c */ /* 0x000fe20003f44070 */
[----:B------:R-:W-:Y:S01]  /*31f0*/  @!P5 IMAD.IADD R50, R50, 0x1, -R2 ;  /* 0x000000013232d824 */ /* 0x000fe200078e0a02 */
[----:B------:R-:W-:Y:S01]  /*3200*/  IABS R48, R12 ;  /* 0x0000000c00307213 */ /* 0x000fe20000000000 */
[----:B------:R-:W-:Y:S01]  /*3210*/  IMAD.MOV R11, RZ, RZ, -R0 ;  /* 0x000000ffff0b7224 */ /* 0x000fe200078e0a00 */
[C---:B------:R-:W-:Y:S01]  /*3220*/  ISETP.GT.U32.AND P5, PT, R2.reuse, R229, PT ;  /* 0x000000e50200720c */ /* 0x040fe20003fa4070 */
[----:B------:R-:W-:Y:S01]  /*3230*/  IMAD.HI.U32 R0, R3, R49, RZ ;  /* 0x0000003103007227 */ /* 0x000fe200078e00ff */
[----:B------:R-:W-:-:S03]  /*3240*/  ISETP.GT.U32.AND P1, PT, R2, R50, PT ;  /* 0x000000320200720c */ /* 0x000fc60003f24070 */
[----:B------:R-:W-:Y:S02]  /*3250*/  IMAD.MOV R0, RZ, RZ, -R0 ;  /* 0x000000ffff007224 */ /* 0x000fe400078e0a00 */
[C---:B------:R-:W-:Y:S02]  /*3260*/  IMAD R230, R2.reuse, R11, R230 ;  /* 0x0000000b02e67224 */ /* 0x040fe400078e02e6 */
[C---:B------:R-:W-:Y:S02]  /*3270*/  IMAD R49, R2.reuse, R0, R49 ;  /* 0x0000000002317224 */ /* 0x040fe400078e0231 */
[--C-:B------:R-:W-:Y:S01]  /*3280*/  @!P2 IMAD.IADD R51, R51, 0x1, -R2.reuse ;  /* 0x000000013333a824 */ /* 0x100fe200078e0a02 */
[C---:B------:R-:W-:Y:S01]  /*3290*/  ISETP.GT.U32.AND P2, PT, R2.reuse, R230, PT ;  /* 0x000000e60200720c */ /* 0x040fe20003f44070 */
        /* <DEDUP_REMOVED lines=8> */
[--C-:B------:R-:W-:Y:S02]  /*3320*/  @!P5 IMAD.IADD R49, R49, 0x1, -R2.reuse ;  /* 0x000000013131d824 */ /* 0x100fe400078e0a02 */
[----:B------:R-:W-:Y:S01]  /*3330*/  @!P1 IMAD.IADD R50, R50, 0x1, -R2 ;  /* 0x0000000132329824 */ /* 0x000fe200078e0a02 */
[C---:B------:R-:W-:Y:S01]  /*3340*/  ISETP.GT.U32.AND P5, PT, R2.reuse, R230, PT ;  /* 0x000000e60200720c */ /* 0x040fe20003fa4070 */
[----:B------:R-:W-:Y:S01]  /*3350*/  @!P4 IMAD.MOV R229, RZ, RZ, -R229 ;  /* 0x000000ffffe5c224 */ /* 0x000fe200078e0ae5 */
[----:B------:R-:W-:Y:S01]  /*3360*/  ISETP.GT.U32.AND P3, PT, R2, R49, PT ;  /* 0x000000310200720c */ /* 0x000fe20003f64070 */
[----:B------:R-:W-:Y:S01]  /*3370*/  IMAD.HI.U32 R0, R3, R48, RZ ;  /* 0x0000003003007227 */ /* 0x000fe200078e00ff */
[----:B------:R-:W-:-:S02]  /*3380*/  ISETP.GE.AND P1, PT, R4, RZ, PT ;  /* 0x000000ff0400720c */ /* 0x000fc40003f26270 */
[----:B------:R-:W-:Y:S01]  /*3390*/  ISETP.GT.U32.AND P4, PT, R2, R231, PT ;  /* 0x000000e70200720c */ /* 0x000fe20003f84070 */
[----:B------:R-:W-:-:S04]  /*33a0*/  IMAD.HI.U32 R4, R3, R232, RZ ;  /* 0x000000e803047227 */ /* 0x000fc800078e00ff */
        /* <DEDUP_REMOVED lines=15> */
[----:B------:R-:W-:Y:S01]  /*34a0*/  ISETP.GT.U32.AND P4, PT, R2, R231, PT ;  /* 0x000000e70200720c */ /* 0x000fe20003f84070 */
[----:B------:R-:W-:Y:S01]  /*34b0*/  VIADD R0, R9, 0x13c ;  /* 0x0000013c09007836 */ /* 0x000fe20000000000 */
[----:B------:R-:W-:Y:S01]  /*34c0*/  ISETP.GE.AND P0, PT, R12, RZ, PT ;  /* 0x000000ff0c00720c */ /* 0x000fe20003f06270 */
[----:B------:R-:W-:Y:S01]  /*34d0*/  @!P1 IMAD.MOV R49, RZ, RZ, -R49 ;  /* 0x000000ffff319224 */ /* 0x000fe200078e0a31 */
[----:B------:R-:W-:-:S02]  /*34e0*/  LOP3.LUT R12, R6, 0x138, RZ, 0xfc, !PT ;  /* 0x00000138060c7812 */ /* 0x000fc400078efcff */
[----:B------:R-:W-:Y:S01]  /*34f0*/  ISETP.GE.AND P5, PT, R0, RZ, PT ;  /* 0x000000ff0000720c */ /* 0x000fe20003fa6270 */
[--C-:B------:R-:W-:Y:S01]  /*3500*/  @!P3 IMAD.IADD R48, R48, 0x1, -R2.reuse ;  /* 0x000000013030b824 */ /* 0x100fe200078e0a02 */
[----:B------:R-:W-:Y:S02]  /*3510*/  IABS R46, R12 ;  /* 0x0000000c002e7213 */ /* 0x000fe40000000000 */
[----:B------:R-:W-:Y:S01]  /*3520*/  IABS R233, R0 ;  /* 0x0000000000e97213 */ /* 0x000fe20000000000 */
[--C-:B------:R-:W-:Y:S01]  /*3530*/  @!P6 IMAD.IADD R232, R232, 0x1, -R2.reuse ;  /* 0x00000001e8e8e824 */ /* 0x100fe200078e0a02 */
[----:B------:R-:W-:Y:S01]  /*3540*/  ISETP.GT.U32.AND P3, PT, R2, R48, PT ;  /* 0x000000300200720c */ /* 0x000fe20003f64070 */
[----:B------:R-:W-:Y:S01]  /*3550*/  @!P4 IMAD.IADD R231, R231, 0x1, -R2 ;  /* 0x00000001e7e7c824 */ /* 0x000fe200078e0a02 */
[----:B------:R-:W-:Y:S01]  /*3560*/  ISETP.GE.AND P4, PT, R4, RZ, PT ;  /* 0x000000ff0400720c */ /* 0x000fe20003f86270 */
[----:B------:R-:W-:Y:S01]  /*3570*/  IMAD.HI.U32 R0, R3, R47, RZ ;  /* 0x0000002f03007227 */ /* 0x000fe200078e00ff */
[----:B------:R-:W-:-:S02]  /*3580*/  ISETP.GT.U32.AND P6, PT, R2, R232, PT ;  /* 0x000000e80200720c */ /* 0x000fc40003fc4070 */
[----:B------:R-:W-:Y:S01]  /*3590*/  ISETP.GE.AND P1, PT, R14, RZ, PT ;  /* 0x000000ff0e00720c */ /* 0x000fe20003f26270 */
[----:B------:R-:W-:Y:S01]  /*35a0*/  IMAD.HI.U32 R4, R3, R46, RZ ;  /* 0x0000002e03047227 */ /* 0x000fe200078e00ff */
[----:B------:R-:W-:-:S03]  /*35b0*/  LOP3.LUT R14, R6, 0x128, RZ, 0xfc, !PT ;  /* 0x00000128060e7812 */ /* 0x000fc600078efcff */
[----:B------:R-:W-:Y:S01]  /*35c0*/  IMAD.MOV R10, RZ, RZ, -R0 ;  /* 0x000000ffff0a7224 */ /* 0x000fe200078e0a00 */
[----:B------:R-:W-:Y:S01]  /*35d0*/  IABS R44, R14 ;  /* 0x0000000e002c7213 */ /* 0x000fe20000000000 */
[----:B------:R-:W-:-:S04]  /*35e0*/  IMAD.HI.U32 R0, R3, R233, RZ ;  /* 0x000000e903007227 */ /* 0x000fc800078e00ff */
[----:B------:R-:W-:Y:S02]  /*35f0*/  IMAD.MOV R11, RZ, RZ, -R4 ;  /* 0x000000ffff0b7224 */ /* 0x000fe400078e0a04 */
[C---:B------:R-:W-:Y:S02]  /*3600*/  IMAD R47, R2.reuse, R10, R47 ;  /* 0x0000000a022f7224 */ /* 0x040fe400078e022f */
[----:B------:R-:W-:Y:S02]  /*3610*/  IMAD.MOV R0, RZ, RZ, -R0 ;  /* 0x000000ffff007224 */ /* 0x000fe400078e0a00 */
[----:B------:R-:W-:Y:S02]  /*3620*/  IMAD R46, R2, R11, R46 ;  /* 0x0000000b022e7224 */ /* 0x000fe400078e022e */
[--C-:B------:R-:W-:Y:S01]  /*3630*/  @!P3 IMAD.IADD R48, R48, 0x1, -R2.reuse ;  /* 0x000000013030b824 */ /* 0x100fe200078e0a02 */
[C---:B------:R-:W-:Y:S01]  /*3640*/  ISETP.GT.U32.AND P3, PT, R2.reuse, R47, PT ;  /* 0x0000002f0200720c */ /* 0x040fe20003f64070 */
[----:B------:R-:W-:Y:S01]  /*3650*/  IMAD R233, R2, R0, R233 ;  /* 0x0000000002e97224 */ /* 0x000fe200078e02e9 */
[----:B------:R-:W-:Y:S01]  /*3660*/  LOP3.LUT R0, R6, 0x134, RZ, 0xfc, !PT ;  /* 0x0000013406007812 */ /* 0x000fe200078efcff */
[----:B------:R-:W-:Y:S01]  /*3670*/  @!P6 IMAD.IADD R232, R232, 0x1, -R2 ;  /* 0x00000001e8e8e824 */ /* 0x000fe200078e0a02 */
[C---:B------:R-:W-:Y:S01]  /*3680*/  ISETP.GT.U32.AND P6, PT, R2.reuse, R46, PT ;  /* 0x0000002e0200720c */ /* 0x040fe20003fc4070 */
[----:B------:R-:W-:Y:S01]  /*3690*/  @!P0 IMAD.MOV R48, RZ, RZ, -R48 ;  /* 0x000000ffff308224 */ /* 0x000fe200078e0a30 */
[----:B------:R-:W-:Y:S01]  /*36a0*/  ISETP.GT.U32.AND P0, PT, R2, R233, PT ;  /* 0x000000e90200720c */ /* 0x000fe20003f04070 */
[----:B------:R-:W-:Y:S01]  /*36b0*/  @!P2 IMAD.MOV R231, RZ, RZ, -R231 ;  /* 0x000000ffffe7a224 */ /* 0x000fe200078e0ae7 */
[----:B------:R-:W-:Y:S01]  /*36c0*/  ISETP.GE.AND P2, PT, R12, RZ, PT ;  /* 0x000000ff0c00720c */ /* 0x000fe20003f46270 */
[----:B------:R-:W-:Y:S01]  /*36d0*/  @!P1 IMAD.MOV R232, RZ, RZ, -R232 ;  /* 0x000000ffffe89224 */ /* 0x000fe200078e0ae8 */
[----:B------:R-:W-:Y:S01]  /*36e0*/  IABS R234, R0 ;  /* 0x0000000000ea7213 */ /* 0x000fe20000000000 */
[----:B------:R-:W-:Y:S01]  /*36f0*/  IMAD.HI.U32 R4, R3, R44, RZ ;  /* 0x0000002c03047227 */ /* 0x000fe200078e00ff */
[----:B------:R-:W-:-:S03]  /*3700*/  LOP3.LUT R12, R6, 0x130, RZ, 0xfc, !PT ;  /* 0x00000130060c7812 */ /* 0x000fc600078efcff */
[--C-:B------:R-:W-:Y:S01]  /*3710*/  @!P3 IMAD.IADD R47, R47, 0x1, -R2.reuse ;  /* 0x000000012f2fb824 */ /* 0x100fe200078e0a02 */
[----:B------:R-:W-:Y:S01]  /*3720*/  ISETP.GE.AND P3, PT, R0, RZ, PT ;  /* 0x000000ff0000720c */ /* 0x000fe20003f66270 */
[----:B------:R-:W-:Y:S01]  /*3730*/  @!P6 IMAD.IADD R46, R46, 0x1, -R2 ;  /* 0x000000012e2ee824 */ /* 0x000fe200078e0a02 */
[----:B------:R-:W-:Y:S01]  /*3740*/  IABS R45, R12 ;  /* 0x0000000c002d7213 */ /* 0x000fe20000000000 */
[----:B------:R-:W-:-:S03]  /*3750*/  IMAD.HI.U32 R0, R3, R234, RZ ;  /* 0x000000ea03007227 */ /* 0x000fc600078e00ff */
[C---:B------:R-:W-:Y:S01]  /*3760*/  ISETP.GT.U32.AND P6, PT, R2.reuse, R46, PT ;  /* 0x0000002e0200720c */ /* 0x040fe20003fc4070 */
[----:B------:R-:W-:Y:S01]  /*3770*/  @!P0 IMAD.IADD R233, R233, 0x1, -R2 ;  /* 0x00000001e9e98824 */ /* 0x000fe200078e0a02 */
[C---:B------:R-:W-:Y:S01]  /*3780*/  ISETP.GT.U32.AND P0, PT, R2.reuse, R47, PT ;  /* 0x0000002f0200720c */ /* 0x040fe20003f04070 */
[----:B------:R-:W-:Y:S02]  /*3790*/  IMAD.MOV R11, RZ, RZ, -R0 ;  /* 0x000000ffff0b7224 */ /* 0x000fe400078e0a00 */
[----:B------:R-:W-:Y:S01]  /*37a0*/  IMAD.HI.U32 R0, R3, R45, RZ ;  /* 0x0000002d03007227 */ /* 0x000fe200078e00ff */
[----:B------:R-:W-:-:S03]  /*37b0*/  ISETP.GT.U32.AND P1, PT, R2, R233, PT ;  /* 0x000000e90200720c */ /* 0x000fc60003f24070 */
[----:B------:R-:W-:Y:S02]  /*37c0*/  IMAD.MOV R10, RZ, RZ, -R0 ;  /* 0x000000ffff0a7224 */ /* 0x000fe400078e0a00 */
[C---:B------:R-:W-:Y:S02]  /*37d0*/  IMAD R234, R2.reuse, R11, R234 ;  /* 0x0000000b02ea7224 */ /* 0x040fe400078e02ea */
[----:B------:R-:W-:Y:S01]  /*37e0*/  IMAD R45, R2, R10, R45 ;  /* 0x0000000a022d7224 */ /* 0x000fe200078e022d */
[----:B------:R-:W-:Y:S01]  /*37f0*/  LOP3.LUT R10, R6, 0x124, RZ, 0xfc, !PT ;  /* 0x00000124060a7812 */ /* 0x000fe200078efcff */
[----:B------:R-:W-:-:S03]  /*3800*/  IMAD.HI.U32 R0, R3, R235, RZ ;  /* 0x000000eb03007227 */ /* 0x000fc600078e00ff */
[----:B------:R-:W-:Y:S01]  /*3810*/  IABS R236, R10 ;  /* 0x0000000a00ec7213 */ /* 0x000fe20000000000 */
[--C-:B------:R-:W-:Y:S01]  /*3820*/  @!P0 IMAD.IADD R47, R47, 0x1, -R2.reuse ;  /* 0x000000012f2f8824 */ /* 0x100fe200078e0a02 */
[----:B------:R-:W-:Y:S01]  /*3830*/  ISETP.GT.U32.AND P0, PT, R2, R234, PT ;  /* 0x000000ea0200720c */ /* 0x000fe20003f04070 */
[----:B------:R-:W-:Y:S01]  /*3840*/  @!P6 IMAD.IADD R46, R46, 0x1, -R2 ;  /* 0x000000012e2ee824 */ /* 0x000fe200078e0a02 */
[----:B------:R-:W-:Y:S01]  /*3850*/  ISETP.GT.U32.AND P6, PT, R2, R45, PT ;  /* 0x0000002d0200720c */ /* 0x000fe20003fc4070 */
[----:B------:R-:W-:Y:S02]  /*3860*/  IMAD.MOV R0, RZ, RZ, -R0 ;  /* 0x000000ffff007224 */ /* 0x000fe400078e0a00 */
[----:B------:R-:W-:Y:S01]  /*3870*/  @!P1 IMAD.IADD R233, R233, 0x1, -R2 ;  /* 0x00000001e9e99824 */ /* 0x000fe200078e0a02 */
[----:B------:R-:W-:Y:S01]  /*3880*/  ISETP.GE.AND P1, PT, R12, RZ, PT ;  /* 0x000000ff0c00720c */ /* 0x000fe20003f26270 */
[----:B------:R-:W-:Y:S01]  /*3890*/  IMAD.MOV R11, RZ, RZ, -R4 ;  /* 0x000000ffff0b7224 */ /* 0x000fe200078e0a04 */
[----:B------:R-:W-:Y:S01]  /*38a0*/  LOP3.LUT R12, R6, 0x120, RZ, 0xfc, !PT ;  /* 0x00000120060c7812 */ /* 0x000fe200078efcff */
[----:B------:R-:W-:-:S02]  /*38b0*/  IMAD R235, R2, R0, R235 ;  /* 0x0000000002eb7224 */ /* 0x000fc400078e02eb */
[C---:B------:R-:W-:Y:S01]  /*38c0*/  IMAD R44, R2.reuse, R11, R44 ;  /* 0x0000000b022c7224 */ /* 0x040fe200078e022c */
[----:B------:R-:W-:Y:S01]  /*38d0*/  IABS R43, R12 ;  /* 0x0000000c002b7213 */ /* 0x000fe20000000000 */
[----:B------:R-:W-:Y:S01]  /*38e0*/  @!P5 IMAD.MOV R233, RZ, RZ, -R233 ;  /* 0x000000ffffe9d224 */ /* 0x000fe200078e0ae9 */
[----:B------:R-:W-:Y:S01]  /*38f0*/  ISETP.GT.U32.AND P5, PT, R2, R235, PT ;  /* 0x000000eb0200720c */ /* 0x000fe20003fa4070 */
[----:B------:R-:W-:Y:S02]  /*3900*/  VIADD R0, R9, 0x11c ;  /* 0x0000011c09007836 */ /* 0x000fe40000000000 */
[--C-:B------:R-:W-:Y:S02]  /*3910*/  @!P0 IMAD.IADD R234, R234, 0x1, -R2.reuse ;  /* 0x00000001eaea8824 */ /* 0x100fe400078e0a02 */
[----:B------:R-:W-:Y:S01]  /*3920*/  @!P6 IMAD.IADD R45, R45, 0x1, -R2 ;  /* 0x000000012d2de824 */ /* 0x000fe200078e0a02 */
[----:B------:R-:W-:Y:S01]  /*3930*/  ISETP.GE.AND P0, PT, R0, RZ, PT ;  /* 0x000000ff0000720c */ /* 0x000fe20003f06270 */
[----:B------:R-:W-:Y:S01]  /*3940*/  @!P2 IMAD.MOV R46, RZ, RZ, -R46 ;  /* 0x000000ffff2ea224 */ /* 0x000fe200078e0a2e */
[C---:B------:R-:W-:Y:S01]  /*3950*/  ISETP.GT.U32.AND P2, PT, R2.reuse, R44, PT ;  /* 0x0000002c0200720c */ /* 0x040fe20003f44070 */
[----:B------:R-:W-:Y:S01]  /*3960*/  @!P4 IMAD.MOV R47, RZ, RZ, -R47 ;  /* 0x000000ffff2fc224 */ /* 0x000fe200078e0a2f */
[----:B------:R-:W-:Y:S01]  /*3970*/  IABS R237, R0 ;  /* 0x0000000000ed7213 */ /* 0x000fe20000000000 */
[----:B------:R-:W-:Y:S01]  /*3980*/  IMAD.HI.U32 R0, R3, R236, RZ ;  /* 0x000000ec03007227 */ /* 0x000fe200078e00ff */
[----:B------:R-:W-:-:S02]  /*3990*/  ISETP.GT.U32.AND P6, PT, R2, R234, PT ;  /* 0x000000ea0200720c */ /* 0x000fc40003fc4070 */
[----:B------:R-:W-:Y:S01]  /*39a0*/  ISETP.GT.U32.AND P4, PT, R2, R45, PT ;  /* 0x0000002d0200720c */ /* 0x000fe20003f84070 */
[----:B------:R-:W-:Y:S02]  /*39b0*/  IMAD.MOV R11, RZ, RZ, -R0 ;  /* 0x000000ffff0b7224 */ /* 0x000fe400078e0a00 */
[----:B------:R-:W-:Y:S01]  /*39c0*/  @!P5 IMAD.IADD R235, R235, 0x1, -R2 ;  /* 0x00000001ebebd824 */ /* 0x000fe200078e0a02 */
[----:B------:R-:W-:Y:S01]  /*39d0*/  ISETP.GE.AND P5, PT, R14, RZ, PT ;  /* 0x000000ff0e00720c */ /* 0x000fe20003fa6270 */
[----:B------:R-:W-:Y:S01]  /*39e0*/  IMAD R236, R2, R11, R236 ;  /* 0x0000000b02ec7224 */ /* 0x000fe200078e02ec */
[----:B------:R-:W-:Y:S01]  /*39f0*/  LOP3.LUT R14, R6, 0x114, RZ, 0xfc, !PT ;  /* 0x00000114060e7812 */ /* 0x000fe200078efcff */
[----:B------:R-:W-:Y:S01]  /*3a00*/  @!P2 IMAD.IADD R44, R44, 0x1, -R2 ;  /* 0x000000012c2ca824 */ /* 0x000fe200078e0a02 */
[----:B------:R-:W-:Y:S01]  /*3a10*/  ISETP.GT.U32.AND P2, PT, R2, R235, PT ;  /* 0x000000eb0200720c */ /* 0x000fe20003f44070 */
[----:B------:R-:W-:Y:S01]  /*3a20*/  IMAD.HI.U32 R0, R3, R43, RZ ;  /* 0x0000002b03007227 */ /* 0x000fe200078e00ff */
[----:B------:R-:W-:-:S03]  /*3a30*/  IABS R238, R14 ;  /* 0x0000000e00ee7213 */ /* 0x000fc60000000000 */
[--C-:B------:R-:W-:Y:S01]  /*3a40*/  @!P6 IMAD.IADD R234, R234, 0x1, -R2.reuse ;  /* 0x00000001eaeae824 */ /* 0x100fe200078e0a02 */
[----:B------:R-:W-:Y:S01]  /*3a50*/  ISETP.GE.AND P6, PT, R13, RZ, PT ;  /* 0x000000ff0d00720c */ /* 0x000fe20003fc6270 */
[----:B------:R-:W-:Y:S01]  /*3a60*/  @!P4 IMAD.IADD R45, R45, 0x1, -R2 ;  /* 0x000000012d2dc824 */ /* 0x000fe200078e0a02 */
[----:B------:R-:W-:Y:S01]  /*3a70*/  ISETP.GT.U32.AND P4, PT, R2, R236, PT ;  /* 0x000000ec0200720c */ /* 0x000fe20003f84070 */
[----:B------:R-:W-:Y:S01]  /*3a80*/  IMAD.HI.U32 R4, R3, R237, RZ ;  /* 0x000000ed03047227 */ /* 0x000fe200078e00ff */
[----:B------:R-:W-:-:S03]  /*3a90*/  LOP3.LUT R13, R6, 0x118, RZ, 0xfc, !PT ;  /* 0x00000118060d7812 */ /* 0x000fc600078efcff */
[----:B------:R-:W-:Y:S01]  /*3aa0*/  IMAD.MOV R0, RZ, RZ, -R0 ;  /* 0x000000ffff007224 */ /* 0x000fe200078e0a00 */
[----:B------:R-:W-:Y:S01]  /*3ab0*/  IABS R42, R13 ;  /* 0x0000000d002a7213 */ /* 0x000fe20000000000 */
[----:B------:R-:W-:Y:S02]  /*3ac0*/  IMAD.MOV R4, RZ, RZ, -R4 ;  /* 0x000000ffff047224 */ /* 0x000fe400078e0a04 */
[C---:B------:R-:W-:Y:S02]  /*3ad0*/  IMAD R43, R2.reuse, R0, R43 ;  /* 0x00000000022b7224 */ /* 0x040fe400078e022b */
[C---:B------:R-:W-:Y:S02]  /*3ae0*/  IMAD R237, R2.reuse, R4, R237 ;  /* 0x0000000402ed7224 */ /* 0x040fe400078e02ed */
[--C-:B------:R-:W-:Y:S01]  /*3af0*/  @!P2 IMAD.IADD R235, R235, 0x1, -R2.reuse ;  /* 0x00000001ebeba824 */ /* 0x100fe200078e0a02 */
[----:B------:R-:W-:Y:S01]  /*3b00*/  ISETP.GT.U32.AND P2, PT, R2, R43, PT ;  /* 0x0000002b0200720c */ /* 0x000fe20003f44070 */
[----:B------:R-:W-:-:S02]  /*3b10*/  @!P4 IMAD.IADD R236, R236, 0x1, -R2 ;  /* 0x00000001ececc824 */ /* 0x000fc400078e0a02 */
[----:B------:R-:W-:Y:S01]  /*3b20*/  @!P6 IMAD.MOV R235, RZ, RZ, -R235 ;  /* 0x000000ffffebe224 */ /* 0x000fe200078e0aeb */
[C---:B------:R-:W-:Y:S01]  /*3b30*/  ISETP.GT.U32.AND P6, PT, R2.reuse, R237, PT ;  /* 0x000000ed0200720c */ /* 0x040fe20003fc4070 */
[----:B------:R-:W-:Y:S01]  /*3b40*/  @!P1 IMAD.MOV R45, RZ, RZ, -R45 ;  /* 0x000000ffff2d9224 */ /* 0x000fe200078e0a2d */
[----:B------:R-:W-:Y:S01]  /*3b50*/  ISETP.GT.U32.AND P4, PT, R2, R236, PT ;  /* 0x000000ec0200720c */ /* 0x000fe20003f84070 */
[----:B------:R-:W-:Y:S01]  /*3b60*/  IMAD.HI.U32 R0, R3, R42, RZ ;  /* 0x0000002a03007227 */ /* 0x000fe200078e00ff */
[----:B------:R-:W-:-:S03]  /*3b70*/  ISETP.GE.AND P1, PT, R10, RZ, PT ;  /* 0x000000ff0a00720c */ /* 0x000fc60003f26270 */
[----:B------:R-:W-:Y:S01]  /*3b80*/  @!P3 IMAD.MOV R234, RZ, RZ, -R234 ;  /* 0x000000ffffeab224 */ /* 0x000fe200078e0aea */
[----:B------:R-:W-:Y:S01]  /*3b90*/  ISETP.GT.U32.AND P3, PT, R2, R44, PT ;  /* 0x0000002c0200720c */ /* 0x000fe20003f64070 */
[----:B------:R-:W-:Y:S01]  /*3ba0*/  @!P2 IMAD.IADD R43, R43, 0x1, -R2 ;  /* 0x000000012b2ba824 */ /* 0x000fe200078e0a02 */
[----:B------:R-:W-:Y:S01]  /*3bb0*/  ISETP.GE.AND P2, PT, R14, RZ, PT ;  /* 0x000000ff0e00720c */ /* 0x000fe20003f46270 */
[----:B------:R-:W-:Y:S01]  /*3bc0*/  IMAD.HI.U32 R4, R3, R238, RZ ;  /* 0x000000ee03047227 */ /* 0x000fe200078e00ff */
[----:B------:R-:W-:-:S03]  /*3bd0*/  LOP3.LUT R14, R6, 0x104, RZ, 0xfc, !PT ;  /* 0x00000104060e7812 */ /* 0x000fc600078efcff */
[----:B------:R-:W-:Y:S01]  /*3be0*/  @!P6 IMAD.IADD R237, R237, 0x1, -R2 ;  /* 0x00000001edede824 */ /* 0x000fe200078e0a02 */
[----:B------:R-:W-:Y:S01]  /*3bf0*/  ISETP.GT.U32.AND P6, PT, R2, R43, PT ;  /* 0x0000002b0200720c */ /* 0x000fe20003fc4070 */
[----:B------:R-:W-:Y:S01]  /*3c00*/  IMAD.MOV R11, RZ, RZ, -R0 ;  /* 0x000000ffff0b7224 */ /* 0x000fe200078e0a00 */
[----:B------:R-:W-:Y:S01]  /*3c10*/  IABS R240, R14 ;  /* 0x0000000e00f07213 */ /* 0x000fe20000000000 */
[----:B------:R-:W-:Y:S01]  /*3c20*/  @!P4 IMAD.IADD R236, R236, 0x1, -R2 ;  /* 0x00000001ececc824 */ /* 0x000fe200078e0a02 */
[----:B------:R-:W-:Y:S01]  /*3c30*/  ISETP.GE.AND P4, PT, R13, RZ, PT ;  /* 0x000000ff0d00720c */ /* 0x000fe20003f86270 */
[----:B------:R-:W-:Y:S01]  /*3c40*/  IMAD.MOV R13, RZ, RZ, -R4 ;  /* 0x000000ffff0d7224 */ /* 0x000fe200078e0a04 */
[----:B------:R-:W-:Y:S01]  /*3c50*/  LOP3.LUT R4, R6, 0x110, RZ, 0xfc, !PT ;  /* 0x0000011006047812 */ /* 0x000fe200078efcff */
[----:B------:R-:W-:Y:S01]  /*3c60*/  IMAD R42, R2, R11, R42 ;  /* 0x0000000b022a7224 */ /* 0x000fe200078e022a */
[----:B------:R-:W-:Y:S01]  /*3c70*/  LOP3.LUT R11, R6, 0x10c, RZ, 0xfc, !PT ;  /* 0x0000010c060b7812 */ /* 0x000fe200078efcff */
[C---:B------:R-:W-:Y:S01]  /*3c80*/  IMAD R238, R2.reuse, R13, R238 ;  /* 0x0000000d02ee7224 */ /* 0x040fe200078e02ee */
[----:B------:R-:W-:Y:S01]  /*3c90*/  IABS R41, R4 ;  /* 0x0000000400297213 */ /* 0x000fe20000000000 */
[----:B------:R-:W-:Y:S01]  /*3ca0*/  @!P1 IMAD.MOV R236, RZ, RZ, -R236 ;  /* 0x000000ffffec9224 */ /* 0x000fe200078e0aec */
[C---:B------:R-:W-:Y:S01]  /*3cb0*/  ISETP.GT.U32.AND P1, PT, R2.reuse, R42, PT ;  /* 0x0000002a0200720c */ /* 0x040fe20003f24070 */
[--C-:B------:R-:W-:Y:S01]  /*3cc0*/  @!P6 IMAD.IADD R43, R43, 0x1, -R2.reuse ;  /* 0x000000012b2be824 */ /* 0x100fe200078e0a02 */
[----:B------:R-:W-:Y:S01]  /*3cd0*/  ISETP.GT.U32.AND P6, PT, R2, R238, PT ;  /* 0x000000ee0200720c */ /* 0x000fe20003fc4070 */
[----:B------:R-:W-:Y:S01]  /*3ce0*/  @!P3 IMAD.IADD R44, R44, 0x1, -R2 ;  /* 0x000000012c2cb824 */ /* 0x000fe200078e0a02 */
[----:B------:R-:W-:Y:S01]  /*3cf0*/  ISETP.GE.AND P3, PT, R12, RZ, PT ;  /* 0x000000ff0c00720c */ /* 0x000fe20003f66270 */
[----:B------:R-:W-:Y:S01]  /*3d00*/  IMAD.HI.U32 R0, R3, R41, RZ ;  /* 0x0000002903007227 */ /* 0x000fe200078e00ff */
[----:B------:R-:W-:-:S02]  /*3d10*/  LOP3.LUT R12, R6, 0x108, RZ, 0xfc, !PT ;  /* 0x00000108060c7812 */ /* 0x000fc400078efcff */
[----:B------:R-:W-:Y:S01]  /*3d20*/  IABS R239, R11 ;  /* 0x0000000b00ef7213 */ /* 0x000fe20000000000 */
[----:B------:R-:W-:Y:S01]  /*3d30*/  @!P5 IMAD.MOV R44, RZ, RZ, -R44 ;  /* 0x000000ffff2cd224 */ /* 0x000fe200078e0a2c */
[----:B------:R-:W-:Y:S01]  /*3d40*/  ISETP.GT.U32.AND P5, PT, R2, R237, PT ;  /* 0x000000ed0200720c */ /* 0x000fe20003fa4070 */
[----:B------:R-:W-:Y:S01]  /*3d50*/  IMAD.MOV R0, RZ, RZ, -R0 ;  /* 0x000000ffff007224 */ /* 0x000fe200078e0a00 */
[----:B------:R-:W-:Y:S01]  /*3d60*/  IABS R40, R12 ;  /* 0x0000000c00287213 */ /* 0x000fe20000000000 */
[--C-:B------:R-:W-:Y:S02]  /*3d70*/  @!P1 IMAD.IADD R42, R42, 0x1, -R2.reuse ;  /* 0x000000012a2a9824 */ /* 0x100fe400078e0a02 */
[----:B------:R-:W-:Y:S02]  /*3d80*/  IMAD R41, R2, R0, R41 ;  /* 0x0000000002297224 */ /* 0x000fe400078e0229 */
[----:B------:R-:W-:Y:S01]  /*3d90*/  @!P6 IMAD.IADD R238, R238, 0x1, -R2 ;  /* 0x00000001eeeee824 */ /* 0x000fe200078e0a02 */
[C---:B------:R-:W-:Y:S01]  /*3da0*/  ISETP.GT.U32.AND P1, PT, R2.reuse, R42, PT ;  /* 0x0000002a0200720c */ /* 0x040fe20003f24070 */
[----:B------:R-:W-:Y:S01]  /*3db0*/  @!P3 IMAD.MOV R43, RZ, RZ, -R43 ;  /* 0x000000ffff2bb224 */ /* 0x000fe200078e0a2b */
[C---:B------:R-:W-:Y:S01]  /*3dc0*/  ISETP.GT.U32.AND P3, PT, R2.reuse, R41, PT ;  /* 0x000000290200720c */ /* 0x040fe20003f64070 */
[----:B------:R-:W-:Y:S01]  /*3dd0*/  IMAD.HI.U32 R0, R3, R239, RZ ;  /* 0x000000ef03007227 */ /* 0x000fe200078e00ff */
[----:B------:R-:W-:-:S03]  /*3de0*/  ISETP.GT.U32.AND P6, PT, R2, R238, PT ;  /* 0x000000ee0200720c */ /* 0x000fc60003fc4070 */
[----:B------:R-:W-:Y:S01]  /*3df0*/  @!P5 IMAD.IADD R237, R237, 0x1, -R2 ;  /* 0x00000001ededd824 */ /* 0x000fe200078e0a02 */
[----:B------:R-:W-:Y:S01]  /*3e00*/  ISETP.GE.AND P5, PT, R4, RZ, PT ;  /* 0x000000ff0400720c */ /* 0x000fe20003fa6270 */
[----:B------:R-:W-:-:S04]  /*3e10*/  IMAD.HI.U32 R4, R3, R40, RZ ;  /* 0x0000002803047227 */ /* 0x000fc800078e00ff */
[----:B------:R-:W-:Y:S01]  /*3e20*/  @!P0 IMAD.MOV R237, RZ, RZ, -R237 ;  /* 0x000000ffffed8224 */ /* 0x000fe200078e0aed */
[----:B------:R-:W-:Y:S01]  /*3e30*/  ISETP.GE.AND P0, PT, R11, RZ, PT ;  /* 0x000000ff0b00720c */ /* 0x000fe20003f06270 */
[----:B------:R-:W-:Y:S02]  /*3e40*/  IMAD.MOV R0, RZ, RZ, -R0 ;  /* 0x000000ffff007224 */ /* 0x000fe400078e0a00 */
[----:B------:R-:W-:Y:S02]  /*3e50*/  IMAD.MOV R11, RZ, RZ, -R4 ;  /* 0x000000ffff0b7224 */ /* 0x000fe400078e0a04 */
[----:B------:R-:W-:Y:S02]  /*3e60*/  IMAD R239, R2, R0, R239 ;  /* 0x0000000002ef7224 */ /* 0x000fe400078e02ef */
[----:B------:R-:W-:Y:S01]  /*3e70*/  @!P1 IMAD.IADD R42, R42, 0x1, -R2 ;  /* 0x000000012a2a9824 */ /* 0x000fe200078e0a02 */
[----:B------:R-:W-:Y:S01]  /*3e80*/  ISETP.GE.AND P1, PT, R12, RZ, PT ;  /* 0x000000ff0c00720c */ /* 0x000fe20003f26270 */
[----:B------:R-:W-:Y:S01]  /*3e90*/  IMAD R40, R2, R11, R40 ;  /* 0x0000000b02287224 */ /* 0x000fe200078e0228 */
[----:B------:R-:W-:Y:S01]  /*3ea0*/  LOP3.LUT R12, R6, 0x100, RZ, 0xfc, !PT ;  /* 0x00000100060c7812 */ /* 0x000fe200078efcff */
[--C-:B------:R-:W-:Y:S01]  /*3eb0*/  @!P6 IMAD.IADD R238, R238, 0x1, -R2.reuse ;  /* 0x00000001eeeee824 */ /* 0x100fe200078e0a02 */
[C---:B------:R-:W-:Y:S01]  /*3ec0*/  ISETP.GT.U32.AND P6, PT, R2.reuse, R239, PT ;  /* 0x000000ef0200720c */ /* 0x040fe20003fc4070 */
[----:B------:R-:W-:Y:S01]  /*3ed0*/  @!P3 IMAD.IADD R41, R41, 0x1, -R2 ;  /* 0x000000012929b824 */ /* 0x000fe200078e0a02 */
[----:B------:R-:W-:Y:S01]  /*3ee0*/  IABS R241, R12 ;  /* 0x0000000c00f17213 */ /* 0x000fe20000000000 */
[----:B------:R-:W-:Y:S01]  /*3ef0*/  @!P4 IMAD.MOV R42, RZ, RZ, -R42 ;  /* 0x000000ffff2ac224 */ /* 0x000fe200078e0a2a */
[C---:B------:R-:W-:Y:S01]  /*3f00*/  ISETP.GT.U32.AND P4, PT, R2.reuse, R40, PT ;  /* 0x000000280200720c */ /* 0x040fe20003f84070 */
[----:B------:R-:W-:Y:S01]  /*3f10*/  IMAD.HI.U32 R10, R3, R240, RZ ;  /* 0x000000f0030a7227 */ /* 0x000fe200078e00ff */
[----:B------:R-:W-:-:S03]  /*3f20*/  ISETP.GT.U32.AND P3, PT, R2, R41, PT ;  /* 0x000000290200720c */ /* 0x000fc60003f64070 */
[----:B------:R-:W-:Y:S02]  /*3f30*/  IMAD.MOV R13, RZ, RZ, -R10 ;  /* 0x000000ffff0d7224 */ /* 0x000fe400078e0a0a */
[----:B------:R-:W-:Y:S02]  /*3f40*/  VIADD R0, R9, 0xfc ;  /* 0x000000fc09007836 */ /* 0x000fe40000000000 */
[----:B------:R-:W-:Y:S01]  /*3f50*/  IMAD R240, R2, R13, R240 ;  /* 0x0000000d02f07224 */ /* 0x000fe200078e02f0 */
[----:B------:R-:W-:Y:S01]  /*3f60*/  LOP3.LUT R13, R6, 0xf8, RZ, 0xfc, !PT ;  /* 0x000000f8060d7812 */ /* 0x000fe200078efcff */
[--C-:B------:R-:W-:Y:S01]  /*3f70*/  @!P6 IMAD.IADD R239, R239, 0x1, -R2.reuse ;  /* 0x00000001efefe824 */ /* 0x100fe200078e0a02 */
[----:B------:R-:W-:Y:S01]  /*3f80*/  IABS R242, R0 ;  /* 0x0000000000f27213 */ /* 0x000fe20000000000 */
[--C-:B------:R-:W-:Y:S01]  /*3f90*/  @!P4 IMAD.IADD R40, R40, 0x1, -R2.reuse ;  /* 0x000000012828c824 */ /* 0x100fe200078e0a02 */
[----:B------:R-:W-:Y:S01]  /*3fa0*/  IABS R39, R13 ;  /* 0x0000000d00277213 */ /* 0x000fe20000000000 */
        /* <DEDUP_REMOVED lines=9> */
[----:B------:R-:W-:Y:S02]  /*4040*/  IMAD.MOV R11, RZ, RZ, -R4 ;  /* 0x000000ffff0b7224 */ /* 0x000fe400078e0a04 */
[----:B------:R-:W-:Y:S01]  /*4050*/  IMAD R241, R2, R0, R241 ;  /* 0x0000000002f17224 */ /* 0x000fe200078e02f1 */
[----:B------:R-:W-:Y:S01]  /*4060*/  LOP3.LUT R0, R6, 0xf4, RZ, 0xfc, !PT ;  /* 0x000000f406007812 */ /* 0x000fe200078efcff */
[--C-:B------:R-:W-:Y:S01]  /*4070*/  @!P6 IMAD.IADD R239, R239, 0x1, -R2.reuse ;  /* 0x00000001efefe824 */ /* 0x100fe200078e0a02 */
[----:B------:R-:W-:Y:S01]  /*4080*/  ISETP.GE.AND P6, PT, R12, RZ, PT ;  /* 0x000000ff0c00720c */ /* 0x000fe20003fc6270 */
[----:B------:R-:W-:Y:S01]  /*4090*/  @!P3 IMAD.IADD R240, R240, 0x1, -R2 ;  /* 0x00000001f0f0b824 */ /* 0x000fe200078e0a02 */
[----:B------:R-:W-:Y:S01]  /*40a0*/  IABS R243, R0 ;  /* 0x0000000000f37213 */ /* 0x000fe20000000000 */
[----:B------:R-:W-:Y:S01]  /*40b0*/  IMAD R242, R2, R11, R242 ;  /* 0x0000000b02f27224 */ /* 0x000fe200078e02f2 */
[----:B------:R-:W-:Y:S01]  /*40c0*/  LOP3.LUT R12, R6, 0xec, RZ, 0xfc, !PT ;  /* 0x000000ec060c7812 */ /* 0x000fe200078efcff */
[----:B------:R-:W-:Y:S01]  /*40d0*/  @!P4 IMAD.IADD R40, R40, 0x1, -R2 ;  /* 0x000000012828c824 */ /* 0x000fe200078e0a02 */
[C---:B------:R-:W-:Y:S01]  /*40e0*/  ISETP.GT.U32.AND P4, PT, R2.reuse, R241, PT ;  /* 0x000000f10200720c */ /* 0x040fe20003f84070 */
[----:B------:R-:W-:Y:S01]  /*40f0*/  @!P0 IMAD.MOV R239, RZ, RZ, -R239 ;  /* 0x000000ffffef8224 */ /* 0x000fe200078e0aef */
[C---:B------:R-:W-:Y:S01]  /*4100*/  ISETP.GT.U32.AND P3, PT, R2.reuse, R240, PT ;  /* 0x000000f00200720c */ /* 0x040fe20003f64070 */
[----:B------:R-:W-:Y:S01]  /*4110*/  IMAD.HI.U32 R10, R3, R39, RZ ;  /* 0x00000027030a7227 */ /* 0x000fe200078e00ff */
[----:B------:R-:W-:-:S02]  /*4120*/  ISETP.GT.U32.AND P0, PT, R2, R242, PT ;  /* 0x000000f20200720c */ /* 0x000fc40003f04070 */
[----:B------:R-:W-:Y:S01]  /*4130*/  IABS R244, R12 ;  /* 0x0000000c00f47213 */ /* 0x000fe20000000000 */
[----:B------:R-:W-:Y:S01]  /*4140*/  @!P5 IMAD.MOV R41, RZ, RZ, -R41 ;  /* 0x000000ffff29d224 */ /* 0x000fe200078e0a29 */
[----:B------:R-:W-:Y:S01]  /*4150*/  ISETP.GE.AND P5, PT, R14, RZ, PT ;  /* 0x000000ff0e00720c */ /* 0x000fe20003fa6270 */
[----:B------:R-:W-:Y:S01]  /*4160*/  IMAD.MOV R10, RZ, RZ, -R10 ;  /* 0x000000ffff0a7224 */ /* 0x000fe200078e0a0a */
[----:B------:R-:W-:Y:S01]  /*4170*/  LOP3.LUT R14, R6, 0xe4, RZ, 0xfc, !PT ;  /* 0x000000e4060e7812 */ /* 0x000fe200078efcff */
[----:B------:R-:W-:Y:S01]  /*4180*/  @!P1 IMAD.MOV R40, RZ, RZ, -R40 ;  /* 0x000000ffff289224 */ /* 0x000fe200078e0a28 */
[----:B------:R-:W-:Y:S01]  /*4190*/  ISETP.GE.AND P1, PT, R13, RZ, PT ;  /* 0x000000ff0d00720c */ /* 0x000fe20003f26270 */
[----:B------:R-:W-:Y:S01]  /*41a0*/  IMAD R39, R2, R10, R39 ;  /* 0x0000000a02277224 */ /* 0x000fe200078e0227 */
[----:B------:R-:W-:Y:S01]  /*41b0*/  LOP3.LUT R10, R6, 0xf0, RZ, 0xfc, !PT ;  /* 0x000000f0060a7812 */ /* 0x000fe200078efcff */
[--C-:B------:R-:W-:Y:S01]  /*41c0*/  @!P4 IMAD.IADD R241, R241, 0x1, -R2.reuse ;  /* 0x00000001f1f1c824 */ /* 0x100fe200078e0a02 */
[----:B------:R-:W-:Y:S01]  /*41d0*/  ISETP.GE.AND P4, PT, R0, RZ, PT ;  /* 0x000000ff0000720c */ /* 0x000fe20003f86270 */
[--C-:B------:R-:W-:Y:S01]  /*41e0*/  @!P3 IMAD.IADD R240, R240, 0x1, -R2.reuse ;  /* 0x00000001f0f0b824 */ /* 0x100fe200078e0a02 */
[----:B------:R-:W-:Y:S01]  /*41f0*/  IABS R38, R10 ;  /* 0x0000000a00267213 */ /* 0x000fe20000000000 */
[----:B------:R-:W-:Y:S01]  /*4200*/  @!P0 IMAD.IADD R242, R242, 0x1, -R2 ;  /* 0x00000001f2f28824 */ /* 0x000fe200078e0a02 */
[C---:B------:R-:W-:Y:S01]  /*4210*/  ISETP.GT.U32.AND P0, PT, R2.reuse, R241, PT ;  /* 0x000000f10200720c */ /* 0x040fe20003f04070 */
[----:B------:R-:W-:Y:S01]  /*4220*/  IMAD.HI.U32 R0, R3, R243, RZ ;  /* 0x000000f303007227 */ /* 0x000fe200078e00ff */
[----:B------:R-:W-:-:S02]  /*4230*/  ISETP.GT.U32.AND P3, PT, R2, R39, PT ;  /* 0x000000270200720c */ /* 0x000fc40003f64070 */
[----:B------:R-:W-:Y:S01]  /*4240*/  LOP3.LUT R13, R6, 0xe8, RZ, 0xfc, !PT ;  /* 0x000000e8060d7812 */ /* 0x000fe200078efcff */
[----:B------:R-:W-:Y:S01]  /*4250*/  @!P5 IMAD.MOV R240, RZ, RZ, -R240 ;  /* 0x000000fffff0d224 */ /* 0x000fe200078e0af0 */
[----:B------:R-:W-:Y:S01]  /*4260*/  ISETP.GT.U32.AND P5, PT, R2, R242, PT ;  /* 0x000000f20200720c */ /* 0x000fe20003fa4070 */
[----:B------:R-:W-:Y:S01]  /*4270*/  IMAD.MOV R4, RZ, RZ, -R0 ;  /* 0x000000ffff047224 */ /* 0x000fe200078e0a00 */
[----:B------:R-:W-:Y:S01]  /*4280*/  IABS R37, R13 ;  /* 0x0000000d00257213 */ /* 0x000fe20000000000 */
[----:B------:R-:W-:Y:S01]  /*4290*/  IMAD.HI.U32 R0, R3, R38, RZ ;  /* 0x0000002603007227 */ /* 0x000fe200078e00ff */
[----:B------:R-:W-:-:S03]  /*42a0*/  IABS R245, R14 ;  /* 0x0000000e00f57213 */ /* 0x000fc60000000000 */
[----:B------:R-:W-:Y:S02]  /*42b0*/  IMAD.MOV R11, RZ, RZ, -R0 ;  /* 0x000000ffff0b7224 */ /* 0x000fe400078e0a00 */
[C---:B------:R-:W-:Y:S02]  /*42c0*/  IMAD R243, R2.reuse, R4, R243 ;  /* 0x0000000402f37224 */ /* 0x040fe400078e02f3 */
[C---:B------:R-:W-:Y:S02]  /*42d0*/  IMAD R38, R2.reuse, R11, R38 ;  /* 0x0000000b02267224 */ /* 0x040fe400078e0226 */
[--C-:B------:R-:W-:Y:S01]  /*42e0*/  @!P0 IMAD.IADD R241, R241, 0x1, -R2.reuse ;  /* 0x00000001f1f18824 */ /* 0x100fe200078e0a02 */
[----:B------:R-:W-:Y:S01]  /*42f0*/  ISETP.GT.U32.AND P0, PT, R2, R243, PT ;  /* 0x000000f30200720c */ /* 0x000fe20003f04070 */
[--C-:B------:R-:W-:Y:S01]  /*4300*/  @!P5 IMAD.IADD R242, R242, 0x1, -R2.reuse ;  /* 0x00000001f2f2d824 */ /* 0x100fe200078e0a02 */
[----:B------:R-:W-:Y:S01]  /*4310*/  ISETP.GT.U32.AND P5, PT, R2, R38, PT ;  /* 0x000000260200720c */ /* 0x000fe20003fa4070 */
[----:B------:R-:W-:-:S02]  /*4320*/  @!P3 IMAD.IADD R39, R39, 0x1, -R2 ;  /* 0x000000012727b824 */ /* 0x000fc400078e0a02 */
[----:B------:R-:W-:-:S03]  /*4330*/  IMAD.HI.U32 R0, R3, R244, RZ ;  /* 0x000000f403007227 */ /* 0x000fc600078e00ff */
[----:B------:R-:W-:Y:S01]  /*4340*/  ISETP.GT.U32.AND P3, PT, R2, R39, PT ;  /* 0x000000270200720c */ /* 0x000fe20003f64070 */
[----:B------:R-:W-:Y:S02]  /*4350*/  IMAD.MOV R11, RZ, RZ, -R0 ;  /* 0x000000ffff0b7224 */ /* 0x000fe400078e0a00 */
[----:B------:R-:W-:Y:S02]  /*4360*/  @!P6 IMAD.MOV R241, RZ, RZ, -R241 ;  /* 0x000000fffff1e224 */ /* 0x000fe400078e0af1 */
[--C-:B------:R-:W-:Y:S01]  /*4370*/  @!P0 IMAD.IADD R243, R243, 0x1, -R2.reuse ;  /* 0x00000001f3f38824 */ /* 0x100fe200078e0a02 */
[----:B------:R-:W-:Y:S01]  /*4380*/  ISETP.GE.AND P0, PT, R12, RZ, PT ;  /* 0x000000ff0c00720c */ /* 0x000fe20003f06270 */
[----:B------:R-:W-:Y:S01]  /*4390*/  @!P5 IMAD.IADD R38, R38, 0x1, -R2 ;  /* 0x000000012626d824 */ /* 0x000fe200078e0a02 */
[----:B------:R-:W-:Y:S01]  /*43a0*/  LOP3.LUT R12, R6, 0xcc, RZ, 0xfc, !PT ;  /* 0x000000cc060c7812 */ /* 0x000fe200078efcff */
[C---:B------:R-:W-:Y:S01]  /*43b0*/  IMAD R244, R2.reuse, R11, R244 ;  /* 0x0000000b02f47224 */ /* 0x040fe200078e02f4 */
[C---:B------:R-:W-:Y:S01]  /*43c0*/  ISETP.GT.U32.AND P5, PT, R2.reuse, R243, PT ;  /* 0x000000f30200720c */ /* 0x040fe20003fa4070 */
[----:B------:R-:W-:Y:S01]  /*43d0*/  @!P2 IMAD.MOV R242, RZ, RZ, -R242 ;  /* 0x000000fffff2a224 */ /* 0x000fe200078e0af2 */
[C---:B------:R-:W-:Y:S01]  /*43e0*/  ISETP.GT.U32.AND P6, PT, R2.reuse, R38, PT ;  /* 0x000000260200720c */ /* 0x040fe20003fc4070 */
[----:B------:R-:W-:Y:S01]  /*43f0*/  IMAD.HI.U32 R0, R3, R37, RZ ;  /* 0x0000002503007227 */ /* 0x000fe200078e00ff */
[----:B------:R-:W-:-:S02]  /*4400*/  ISETP.GT.U32.AND P2, PT, R2, R244, PT ;  /* 0x000000f40200720c */ /* 0x000fc40003f44070 */
[----:B-1----:R-:W-:Y:S01]  /*4410*/  IABS R248, R12 ;  /* 0x0000000c00f87213 */ /* 0x002fe20000000000 */
[----:B------:R-:W-:-:S04]  /*4420*/  IMAD.HI.U32 R4, R3, R245, RZ ;  /* 0x000000f503047227 */ /* 0x000fc800078e00ff */
[----:B------:R-:W-:Y:S01]  /*4430*/  @!P3 IMAD.IADD R39, R39, 0x1, -R2 ;  /* 0x000000012727b824 */ /* 0x000fe200078e0a02 */
[----:B------:R-:W-:Y:S01]  /*4440*/  ISETP.GE.AND P3, PT, R10, RZ, PT ;  /* 0x000000ff0a00720c */ /* 0x000fe20003f66270 */
[----:B------:R-:W-:Y:S02]  /*4450*/  IMAD.MOV R10, RZ, RZ, -R0 ;  /* 0x000000ffff0a7224 */ /* 0x000fe400078e0a00 */
[----:B------:R-:W-:Y:S02]  /*4460*/  IMAD.MOV R4, RZ, RZ, -R4 ;  /* 0x000000ffff047224 */ /* 0x000fe400078e0a04 */
[----:B------:R-:W-:Y:S01]  /*4470*/  IMAD R37, R2, R10, R37 ;  /* 0x0000000a02257224 */ /* 0x000fe200078e0225 */
[----:B------:R-:W-:Y:S01]  /*4480*/  LOP3.LUT R10, R6, 0xd8, RZ, 0xfc, !PT ;  /* 0x000000d8060a7812 */ /* 0x000fe200078efcff */
[----:B------:R-:W-:Y:S01]  /*4490*/  IMAD R245, R2, R4, R245 ;  /* 0x0000000402f57224 */ /* 0x000fe200078e02f5 */
[----:B------:R-:W-:Y:S01]  /*44a0*/  LOP3.LUT R4, R6, 0xe0, RZ, 0xfc, !PT ;  /* 0x000000e006047812 */ /* 0x000fe200078efcff */
[--C-:B------:R-:W-:Y:S01]  /*44b0*/  @!P5 IMAD.IADD R243, R243, 0x1, -R2.reuse ;  /* 0x00000001f3f3d824 */ /* 0x100fe200078e0a02 */
[----:B------:R-:W-:Y:S01]  /*44c0*/  IABS R35, R10 ;  /* 0x0000000a00237213 */ /* 0x000fe20000000000 */
[--C-:B------:R-:W-:Y:S01]  /*44d0*/  @!P6 IMAD.IADD R38, R38, 0x1, -R2.reuse ;  /* 0x000000012626e824 */ /* 0x100fe200078e0a02 */
[----:B------:R-:W-:Y:S01]  /*44e0*/  ISETP.GT.U32.AND P6, PT, R2, R37, PT ;  /* 0x000000250200720c */ /* 0x000fe20003fc4070 */
[----:B------:R-:W-:Y:S01]  /*44f0*/  @!P2 IMAD.IADD R244, R244, 0x1, -R2 ;  /* 0x00000001f4f4a824 */ /* 0x000fe200078e0a02 */
[----:B------:R-:W-:Y:S01]  /*4500*/  IABS R36, R4 ;  /* 0x0000000400247213 */ /* 0x000fe20000000000 */
[----:B------:R-:W-:Y:S01]  /*4510*/  @!P4 IMAD.MOV R243, RZ, RZ, -R243 ;  /* 0x000000fffff3c224 */ /* 0x000fe200078e0af3 */
[C---:B------:R-:W-:Y:S01]  /*4520*/  ISETP.GT.U32.AND P4, PT, R2.reuse, R245, PT ;  /* 0x000000f50200720c */ /* 0x040fe20003f84070 */
[----:B------:R-:W-:Y:S01]  /*4530*/  VIADD R0, R9, 0xdc ;  /* 0x000000dc09007836 */ /* 0x000fe20000000000 */
[----:B------:R-:W-:Y:S01]  /*4540*/  ISETP.GT.U32.AND P2, PT, R2, R244, PT ;  /* 0x000000f40200720c */ /* 0x000fe20003f44070 */
[----:B------:R-:W-:Y:S01]  /*4550*/  @!P1 IMAD.MOV R39, RZ, RZ, -R39 ;  /* 0x000000ffff279224 */ /* 0x000fe200078e0a27 */
[----:B------:R-:W-:Y:S01]  /*4560*/  ISETP.GE.AND P1, PT, R13, RZ, PT ;  /* 0x000000ff0d00720c */ /* 0x000fe20003f26270 */
[----:B------:R-:W-:Y:S01]  /*4570*/  @!P3 IMAD.MOV R38, RZ, RZ, -R38 ;  /* 0x000000ffff26b224 */ /* 0x000fe200078e0a26 */
[----:B------:R-:W-:-:S02]  /*4580*/  ISETP.GE.AND P5, PT, R0, RZ, PT ;  /* 0x000000ff0000720c */ /* 0x000fc40003fa6270 */
[----:B------:R-:W-:Y:S01]  /*4590*/  IABS R246, R0 ;  /* 0x0000000000f67213 */ /* 0x000fe20000000000 */
[--C-:B------:R-:W-:Y:S01]  /*45a0*/  @!P6 IMAD.IADD R37, R37, 0x1, -R2.reuse ;  /* 0x000000012525e824 */ /* 0x100fe200078e0a02 */
[----:B------:R-:W-:Y:S01]  /*45b0*/  ISETP.GE.AND P3, PT, R14, RZ, PT ;  /* 0x000000ff0e00720c */ /* 0x000fe20003f66270 */
[----:B------:R-:W-:Y:S01]  /*45c0*/  IMAD.HI.U32 R0, R3, R36, RZ ;  /* 0x0000002403007227 */ /* 0x000fe200078e00ff */
[----:B------:R-:W-:Y:S02]  /*45d0*/  LOP3.LUT R13, R6, 0xc8, RZ, 0xfc, !PT ;  /* 0x000000c8060d7812 */ /* 0x000fe400078efcff */
[----:B------:R-:W-:Y:S01]  /*45e0*/  ISETP.GT.U32.AND P6, PT, R2, R37, PT ;  /* 0x000000250200720c */ /* 0x000fe20003fc4070 */
[--C-:B------:R-:W-:Y:S01]  /*45f0*/  @!P4 IMAD.IADD R245, R245, 0x1, -R2.reuse ;  /* 0x00000001f5f5c824 */ /* 0x100fe200078e0a02 */
[----:B------:R-:W-:Y:S01]  /*4600*/  IABS R33, R13 ;  /* 0x0000000d00217213 */ /* 0x000fe20000000000 */
[----:B------:R-:W-:Y:S01]  /*4610*/  @!P2 IMAD.IADD R244, R244, 0x1, -R2 ;  /* 0x00000001f4f4a824 */ /* 0x000fe200078e0a02 */
[----:B------:R-:W-:Y:S01]  /*4620*/  ISETP.GE.AND P2, PT, R4, RZ, PT ;  /* 0x000000ff0400720c */ /* 0x000fe20003f46270 */
[----:B------:R-:W-:Y:S01]  /*4630*/  IMAD.HI.U32 R4, R3, R35, RZ ;  /* 0x0000002303047227 */ /* 0x000fe200078e00ff */
[----:B------:R-:W-:-:S02]  /*4640*/  ISETP.GT.U32.AND P4, PT, R2, R245, PT ;  /* 0x000000f50200720c */ /* 0x000fc40003f84070 */
[----:B------:R-:W-:Y:S01]  /*4650*/  LOP3.LUT R14, R6, 0xc0, RZ, 0xfc, !PT ;  /* 0x000000c0060e7812 */ /* 0x000fe200078efcff */
[----:B------:R-:W-:Y:S02]  /*4660*/  IMAD.MOV R11, RZ, RZ, -R0 ;  /* 0x000000ffff0b7224 */ /* 0x000fe400078e0a00 */
[----:B------:R-:W-:Y:S01]  /*4670*/  IMAD.MOV R4, RZ, RZ, -R4 ;  /* 0x000000ffff047224 */ /* 0x000fe200078e0a04 */
[----:B------:R-:W-:Y:S01]  /*4680*/  IABS R32, R14 ;  /* 0x0000000e00207213 */ /* 0x000fe20000000000 */
[----:B------:R-:W-:-:S04]  /*4690*/  IMAD.HI.U32 R0, R3, R246, RZ ;  /* 0x000000f603007227 */ /* 0x000fc800078e00ff */
[C---:B------:R-:W-:Y:S02]  /*46a0*/  IMAD R36, R2.reuse, R11, R36 ;  /* 0x0000000b02247224 */ /* 0x040fe400078e0224 */
[----:B------:R-:W-:Y:S02]  /*46b0*/  IMAD R35, R2, R4, R35 ;  /* 0x0000000402237224 */ /* 0x000fe400078e0223 */
[----:B------:R-:W-:Y:S01]  /*46c0*/  IMAD.MOV R11, RZ, RZ, -R0 ;  /* 0x000000ffff0b7224 */ /* 0x000fe200078e0a00 */
[----:B------:R-:W-:Y:S01]  /*46d0*/  LOP3.LUT R0, R6, 0xd4, RZ, 0xfc, !PT ;  /* 0x000000d406007812 */ /* 0x000fe200078efcff */
[--C-:B------:R-:W-:Y:S01]  /*46e0*/  @!P6 IMAD.IADD R37, R37, 0x1, -R2.reuse ;  /* 0x000000012525e824 */ /* 0x100fe200078e0a02 */
[C---:B------:R-:W-:Y:S01]  /*46f0*/  ISETP.GT.U32.AND P6, PT, R2.reuse, R36, PT ;  /* 0x000000240200720c */ /* 0x040fe20003fc4070 */
[----:B------:R-:W-:Y:S01]  /*4700*/  @!P4 IMAD.IADD R245, R245, 0x1, -R2 ;  /* 0x00000001f5f5c824 */ /* 0x000fe200078e0a02 */
[C---:B------:R-:W-:Y:S01]  /*4710*/  ISETP.GT.U32.AND P4, PT, R2.reuse, R35, PT ;  /* 0x000000230200720c */ /* 0x040fe20003f84070 */
[----:B------:R-:W-:Y:S01]  /*4720*/  IMAD R246, R2, R11, R246 ;  /* 0x0000000b02f67224 */ /* 0x000fe200078e02f6 */
[----:B------:R-:W-:Y:S01]  /*4730*/  IABS R247, R0 ;  /* 0x0000000000f77213 */ /* 0x000fe20000000000 */
[----:B------:R-:W-:-:S02]  /*4740*/  @!P1 IMAD.MOV R37, RZ, RZ, -R37 ;  /* 0x000000ffff259224 */ /* 0x000fc400078e0a25 */
[----:B------:R-:W-:Y:S01]  /*4750*/  @!P0 IMAD.MOV R244, RZ, RZ, -R244 ;  /* 0x000000fffff48224 */ /* 0x000fe200078e0af4 */
[----:B------:R-:W-:Y:S01]  /*4760*/  ISETP.GT.U32.AND P1, PT, R2, R246, PT ;  /* 0x000000f60200720c */ /* 0x000fe20003f24070 */
[----:B------:R-:W-:Y:S01]  /*4770*/  @!P3 IMAD.MOV R245, RZ, RZ, -R245 ;  /* 0x000000fffff5b224 */ /* 0x000fe200078e0af5 */
[----:B------:R-:W-:Y:S02]  /*4780*/  ISETP.GE.AND P0, PT, R10, RZ, PT ;  /* 0x000000ff0a00720c */ /* 0x000fe40003f06270 */
[----:B------:R-:W-:Y:S01]  /*4790*/  LOP3.LUT R10, R6, 0xd0, RZ, 0xfc, !PT ;  /* 0x000000d0060a7812 */ /* 0x000fe200078efcff */
[--C-:B------:R-:W-:Y:S01]  /*47a0*/  @!P6 IMAD.IADD R36, R36, 0x1, -R2.reuse ;  /* 0x000000012424e824 */ /* 0x100fe200078e0a02 */
[----:B------:R-:W-:Y:S01]  /*47b0*/  ISETP.GE.AND P6, PT, R0, RZ, PT ;  /* 0x000000ff0000720c */ /* 0x000fe20003fc6270 */
[----:B------:R-:W-:Y:S01]  /*47c0*/  @!P4 IMAD.IADD R35, R35, 0x1, -R2 ;  /* 0x000000012323c824 */ /* 0x000fe200078e0a02 */
[----:B------:R-:W-:Y:S01]  /*47d0*/  IABS R34, R10 ;  /* 0x0000000a00227213 */ /* 0x000fe20000000000 */
[----:B------:R-:W-:-:S03]  /*47e0*/  IMAD.HI.U32 R0, R3, R247, RZ ;  /* 0x000000f703007227 */ /* 0x000fc600078e00ff */
[----:B------:R-:W-:Y:S01]  /*47f0*/  ISETP.GT.U32.AND P3, PT, R2, R35, PT ;  /* 0x000000230200720c */ /* 0x000fe20003f64070 */
[----:B------:R-:W-:Y:S01]  /*4800*/  @!P1 IMAD.IADD R246, R246, 0x1, -R2 ;  /* 0x00000001f6f69824 */ /* 0x000fe200078e0a02 */
[C---:B------:R-:W-:Y:S01]  /*4810*/  ISETP.GT.U32.AND P1, PT, R2.reuse, R36, PT ;  /* 0x000000240200720c */ /* 0x040fe20003f24070 */
[----:B------:R-:W-:Y:S02]  /*4820*/  IMAD.MOV R4, RZ, RZ, -R0 ;  /* 0x000000ffff047224 */ /* 0x000fe400078e0a00 */
[----:B------:R-:W-:Y:S01]  /*4830*/  IMAD.HI.U32 R0, R3, R34, RZ ;  /* 0x0000002203007227 */ /* 0x000fe200078e00ff */
[----:B------:R-:W-:-:S03]  /*4840*/  ISETP.GT.U32.AND P4, PT, R2, R246, PT ;  /* 0x000000f60200720c */ /* 0x000fc60003f84070 */
[----:B------:R-:W-:Y:S02]  /*4850*/  IMAD.MOV R11, RZ, RZ, -R0 ;  /* 0x000000ffff0b7224 */ /* 0x000fe400078e0a00 */
[----:B------:R-:W-:-:S04]  /*4860*/  IMAD.HI.U32 R0, R3, R248, RZ ;  /* 0x000000f803007227 */ /* 0x000fc800078e00ff */
[C---:B------:R-:W-:Y:S02]  /*4870*/  IMAD R34, R2.reuse, R11, R34 ;  /* 0x0000000b02227224 */ /* 0x040fe400078e0222 */
[C---:B------:R-:W-:Y:S02]  /*4880*/  IMAD R247, R2.reuse, R4, R247 ;  /* 0x0000000402f77224 */ /* 0x040fe400078e02f7 */
[----:B------:R-:W-:Y:S01]  /*4890*/  @!P3 IMAD.IADD R35, R35, 0x1, -R2 ;  /* 0x000000012323b824 */ /* 0x000fe200078e0a02 */
[----:B------:R-:W-:Y:S01]  /*48a0*/  ISETP.GT.U32.AND P3, PT, R2, R34, PT ;  /* 0x000000220200720c */ /* 0x000fe20003f64070 */
[----:B------:R-:W-:-:S04]  /*48b0*/  IMAD.HI.U32 R4, R3, R33, RZ ;  /* 0x0000002103047227 */ /* 0x000fc800078e00ff */
[----:B------:R-:W-:Y:S02]  /*48c0*/  IMAD.MOV R11, RZ, RZ, -R0 ;  /* 0x000000ffff0b7224 */ /* 0x000fe400078e0a00 */
[--C-:B------:R-:W-:Y:S01]  /*48d0*/  @!P1 IMAD.IADD R36, R36, 0x1, -R2.reuse ;  /* 0x0000000124249824 */ /* 0x100fe200078e0a02 */
[----:B------:R-:W-:Y:S01]  /*48e0*/  ISETP.GT.U32.AND P1, PT, R2, R247, PT ;  /* 0x000000f70200720c */ /* 0x000fe20003f24070 */
[----:B------:R-:W-:Y:S01]  /*48f0*/  @!P4 IMAD.IADD R246, R246, 0x1, -R2 ;  /* 0x00000001f6f6c824 */ /* 0x000fe200078e0a02 */
[----:B------:R-:W-:Y:S01]  /*4900*/  ISETP.GE.AND P4, PT, R10, RZ, PT ;  /* 0x000000ff0a00720c */ /* 0x000fe20003f86270 */
[----:B------:R-:W-:Y:S01]  /*4910*/  IMAD.MOV R4, RZ, RZ, -R4 ;  /* 0x000000ffff047224 */ /* 0x000fe200078e0a04 */
[----:B------:R-:W-:Y:S01]  /*4920*/  LOP3.LUT R10, R6, 0xc4, RZ, 0xfc, !PT ;  /* 0x000000c4060a7812 */ /* 0x000fe200078efcff */
[C---:B------:R-:W-:Y:S02]  /*4930*/  IMAD R248, R2.reuse, R11, R248 ;  /* 0x0000000b02f87224 */ /* 0x040fe400078e02f8 */
[C---:B------:R-:W-:Y:S01]  /*4940*/  IMAD R33, R2.reuse, R4, R33 ;  /* 0x0000000402217224 */ /* 0x040fe200078e0221 */
[----:B------:R-:W-:Y:S01]  /*4950*/  IABS R249, R10 ;  /* 0x0000000a00f97213 */ /* 0x000fe20000000000 */
[----:B------:R-:W-:Y:S01]  /*4960*/  @!P5 IMAD.MOV R246, RZ, RZ, -R246 ;  /* 0x000000fffff6d224 */ /* 0x000fe200078e0af6 */
[C---:B------:R-:W-:Y:S01]  /*4970*/  ISETP.GT.U32.AND P5, PT, R2.reuse, R248, PT ;  /* 0x000000f80200720c */ /* 0x040fe20003fa4070 */
[----:B------:R-:W-:Y:S01]  /*4980*/  @!P0 IMAD.MOV R35, RZ, RZ, -R35 ;  /* 0x000000ffff238224 */ /* 0x000fe200078e0a23 */
[----:B------:R-:W-:Y:S01]  /*4990*/  ISETP.GT.U32.AND P0, PT, R2, R33, PT ;  /* 0x000000210200720c */ /* 0x000fe20003f04070 */
[----:B------:R-:W-:-:S02]  /*49a0*/  VIADD R0, R9, 0xbc ;  /* 0x000000bc09007836 */ /* 0x000fc40000000000 */
[--C-:B------:R-:W-:Y:S02]  /*49b0*/  @!P3 IMAD.IADD R34, R34, 0x1, -R2.reuse ;  /* 0x000000012222b824 */ /* 0x100fe400078e0a02 */
[----:B------:R-:W-:Y:S01]  /*49c0*/  @!P1 IMAD.IADD R247, R247, 0x1, -R2 ;  /* 0x00000001f7f79824 */ /* 0x000fe200078e0a02 */
[----:B------:R-:W-:Y:S01]  /*49d0*/  ISETP.GE.AND P1, PT, R0, RZ, PT ;  /* 0x000000ff0000720c */ /* 0x000fe20003f26270 */
[----:B------:R-:W-:Y:S01]  /*49e0*/  @!P2 IMAD.MOV R36, RZ, RZ, -R36 ;  /* 0x000000ffff24a224 */ /* 0x000fe200078e0a24 */
[----:B------:R-:W-:Y:S01]  /*49f0*/  IABS R250, R0 ;  /* 0x0000000000fa7213 */ /* 0x000fe20000000000 */
[----:B------:R-:W-:Y:S01]  /*4a00*/  IMAD.HI.U32 R0, R3, R249, RZ ;  /* 0x000000f903007227 */ /* 0x000fe200078e00ff */
[C---:B------:R-:W-:Y:S02]  /*4a10*/  ISETP.GT.U32.AND P3, PT, R2.reuse, R34, PT ;  /* 0x000000220200720c */ /* 0x040fe40003f64070 */
[----:B------:R-:W-:Y:S01]  /*4a20*/  ISETP.GT.U32.AND P2, PT, R2, R247, PT ;  /* 0x000000f70200720c */ /* 0x000fe20003f44070 */
[----:B------:R-:W-:Y:S01]  /*4a30*/  @!P5 IMAD.IADD R248, R248, 0x1, -R2 ;  /* 0x00000001f8f8d824 */ /* 0x000fe200078e0a02 */
[----:B------:R-:W-:Y:S01]  /*4a40*/  ISETP.GE.AND P5, PT, R13, RZ, PT ;  /* 0x000000ff0d00720c */ /* 0x000fe20003fa6270 */
[----:B------:R-:W-:-:S02]  /*4a50*/  IMAD.MOV R0, RZ, RZ, -R0 ;  /* 0x000000ffff007224 */ /* 0x000fc400078e0a00 */
[----:B------:R-:W-:Y:S01]  /*4a60*/  @!P0 IMAD.IADD R33, R33, 0x1, -R2 ;  /* 0x0000000121218824 */ /* 0x000fe200078e0a02 */
[C---:B------:R-:W-:Y:S01]  /*4a70*/  ISETP.GT.U32.AND P0, PT, R2.reuse, R248, PT ;  /* 0x000000f80200720c */ /* 0x040fe20003f04070 */
[----:B------:R-:W-:Y:S02]  /*4a80*/  IMAD R249, R2, R0, R249 ;  /* 0x0000000002f97224 */ /* 0x000fe400078e02f9 */
[----:B------:R-:W-:-:S04]  /*4a90*/  IMAD.HI.U32 R0, R3, R32, RZ ;  /* 0x0000002003007227 */ /* 0x000fc800078e00ff */
[----:B------:R-:W-:-:S04]  /*4aa0*/  IMAD.HI.U32 R4, R3, R250, RZ ;  /* 0x000000fa03047227 */ /* 0x000fc800078e00ff */
[----:B------:R-:W-:Y:S01]  /*4ab0*/  @!P3 IMAD.IADD R34, R34, 0x1, -R2 ;  /* 0x000000012222b824 */ /* 0x000fe200078e0a02 */
[----:B------:R-:W-:Y:S01]  /*4ac0*/  ISETP.GT.U32.AND P3, PT, R2, R249, PT ;  /* 0x000000f90200720c */ /* 0x000fe20003f64070 */
[----:B------:R-:W-:Y:S02]  /*4ad0*/  IMAD.MOV R11, RZ, RZ, -R0 ;  /* 0x000000ffff0b7224 */ /* 0x000fe400078e0a00 */
[----:B------:R-:W-:Y:S01]  /*4ae0*/  IMAD.MOV R13, RZ, RZ, -R4 ;  /* 0x000000ffff0d7224 */ /* 0x000fe200078e0a04 */
[----:B------:R-:W-:Y:S01]  /*4af0*/  LOP3.LUT R4, R6, 0xb8, RZ, 0xfc, !PT ;  /* 0x000000b806047812 */ /* 0x000fe200078efcff */
[----:B------:R-:W-:Y:S01]  /*4b00*/  IMAD R32, R2, R11, R32 ;  /* 0x0000000b02207224 */ /* 0x000fe200078e0220 */
[----:B------:R-:W-:Y:S01]  /*4b10*/  LOP3.LUT R11, R6, 0xb4, RZ, 0xfc, !PT ;  /* 0x000000b4060b7812 */ /* 0x000fe200078efcff */
[--C-:B------:R-:W-:Y:S01]  /*4b20*/  @!P2 IMAD.IADD R247, R247, 0x1, -R2.reuse ;  /* 0x00000001f7f7a824 */ /* 0x100fe200078e0a02 */
[----:B------:R-:W-:Y:S01]  /*4b30*/  IABS R31, R4 ;  /* 0x00000004001f7213 */ /* 0x000fe20000000000 */
[----:B------:R-:W-:Y:S01]  /*4b40*/  @!P0 IMAD.IADD R248, R248, 0x1, -R2 ;  /* 0x00000001f8f88824 */ /* 0x000fe200078e0a02 */
[----:B------:R-:W-:Y:S01]  /*4b50*/  ISETP.GE.AND P2, PT, R12, RZ, PT ;  /* 0x000000ff0c00720c */ /* 0x000fe20003f46270 */
[C---:B------:R-:W-:Y:S01]  /*4b60*/  IMAD R250, R2.reuse, R13, R250 ;  /* 0x0000000d02fa7224 */ /* 0x040fe200078e02fa */
[----:B------:R-:W-:Y:S01]  /*4b70*/  ISETP.GT.U32.AND P0, PT, R2, R32, PT ;  /* 0x000000200200720c */ /* 0x000fe20003f04070 */
[----:B------:R-:W-:Y:S01]  /*4b80*/  IMAD.HI.U32 R0, R3, R31, RZ ;  /* 0x0000001f03007227 */ /* 0x000fe200078e00ff */
[----:B------:R-:W-:-:S02]  /*4b90*/  IABS R251, R11 ;  /* 0x0000000b00fb7213 */ /* 0x000fc40000000000 */
[C---:B------:R-:W-:Y:S01]  /*4ba0*/  LOP3.LUT R12, R6.reuse, 0xa8, RZ, 0xfc, !PT ;  /* 0x000000a8060c7812 */ /* 0x040fe200078efcff */
[----:B------:R-:W-:Y:S01]  /*4bb0*/  @!P3 IMAD.IADD R249, R249, 0x1, -R2 ;  /* 0x00000001f9f9b824 */ /* 0x000fe200078e0a02 */
[----:B------:R-:W-:Y:S01]  /*4bc0*/  LOP3.LUT R13, R6, 0xa4, RZ, 0xfc, !PT ;  /* 0x000000a4060d7812 */ /* 0x000fe200078efcff */
[----:B------:R-:W-:Y:S01]  /*4bd0*/  IMAD.MOV R0, RZ, RZ, -R0 ;  /* 0x000000ffff007224 */ /* 0x000fe200078e0a00 */
[----:B------:R-:W-:Y:S01]  /*4be0*/  IABS R29, R12 ;  /* 0x0000000c001d7213 */ /* 0x000fe20000000000 */
[----:B------:R-:W-:Y:S01]  /*4bf0*/  @!P4 IMAD.MOV R34, RZ, RZ, -R34 ;  /* 0x000000ffff22c224 */ /* 0x000fe200078e0a22 */
[C---:B------:R-:W-:Y:S01]  /*4c00*/  ISETP.GT.U32.AND P3, PT, R2.reuse, R249, PT ;  /* 0x000000f90200720c */ /* 0x040fe20003f64070 */
[----:B------:R-:W-:Y:S01]  /*4c10*/  IMAD R31, R2, R0, R31 ;  /* 0x00000000021f7224 */ /* 0x000fe200078e021f */
[----:B------:R-:W-:Y:S01]  /*4c20*/  ISETP.GE.AND P4, PT, R10, RZ, PT ;  /* 0x000000ff0a00720c */ /* 0x000fe20003f86270 */
[----:B------:R-:W-:Y:S01]  /*4c30*/  @!P2 IMAD.MOV R248, RZ, RZ, -R248 ;  /* 0x000000fffff8a224 */ /* 0x000fe200078e0af8 */
[----:B------:R-:W-:Y:S01]  /*4c40*/  ISETP.GT.U32.AND P2, PT, R2, R250, PT ;  /* 0x000000fa0200720c */ /* 0x000fe20003f44070 */
[----:B------:R-:W-:Y:S01]  /*4c50*/  @!P0 IMAD.IADD R32, R32, 0x1, -R2 ;  /* 0x0000000120208824 */ /* 0x000fe200078e0a02 */
[C---:B------:R-:W-:Y:S01]  /*4c60*/  ISETP.GT.U32.AND P0, PT, R2.reuse, R31, PT ;  /* 0x0000001f0200720c */ /* 0x040fe20003f04070 */
[----:B------:R-:W-:Y:S01]  /*4c70*/  @!P6 IMAD.MOV R247, RZ, RZ, -R247 ;  /* 0x000000fffff7e224 */ /* 0x000fe200078e0af7 */
[----:B------:R-:W-:Y:S01]  /*4c80*/  ISETP.GT.U32.AND P6, PT, R2, R33, PT ;  /* 0x000000210200720c */ /* 0x000fe20003fc4070 */
[----:B------:R-:W-:Y:S01]  /*4c90*/  IMAD.HI.U32 R0, R3, R251, RZ ;  /* 0x000000fb03007227 */ /* 0x000fe200078e00ff */
[----:B------:R-:W-:-:S02]  /*4ca0*/  LOP3.LUT R10, R6, 0xac, RZ, 0xfc, !PT ;  /* 0x000000ac060a7812 */ /* 0x000fc400078efcff */
[----:B------:R-:W-:Y:S01]  /*4cb0*/  IABS R28, R13 ;  /* 0x0000000d001c7213 */ /* 0x000fe20000000000 */
[----:B------:R-:W-:Y:S01]  /*4cc0*/  @!P3 IMAD.IADD R249, R249, 0x1, -R2 ;  /* 0x00000001f9f9b824 */ /* 0x000fe200078e0a02 */
[----:B------:R-:W-:Y:S01]  /*4cd0*/  ISETP.GE.AND P3, PT, R4, RZ, PT ;  /* 0x000000ff0400720c */ /* 0x000fe20003f66270 */
[----:B------:R-:W-:Y:S01]  /*4ce0*/  IMAD.MOV R0, RZ, RZ, -R0 ;  /* 0x000000ffff007224 */ /* 0x000fe200078e0a00 */
[----:B------:R-:W-:Y:S01]  /*4cf0*/  LOP3.LUT R4, R6, 0xb0, RZ, 0xfc, !PT ;  /* 0x000000b006047812 */ /* 0x000fe200078efcff */
[--C-:B------:R-:W-:Y:S01]  /*4d00*/  @!P2 IMAD.IADD R250, R250, 0x1, -R2.reuse ;  /* 0x00000001fafaa824 */ /* 0x100fe200078e0a02 */
[C---:B------:R-:W-:Y:S01]  /*4d10*/  ISETP.GT.U32.AND P2, PT, R2.reuse, R32, PT ;  /* 0x000000200200720c */ /* 0x040fe20003f44070 */
[----:B------:R-:W-:Y:S01]  /*4d20*/  @!P0 IMAD.IADD R31, R31, 0x1, -R2 ;  /* 0x000000011f1f8824 */ /* 0x000fe200078e0a02 */
[----:B------:R-:W-:Y:S01]  /*4d30*/  IABS R30, R4 ;  /* 0x00000004001e7213 */ /* 0x000fe20000000000 */
[C---:B------:R-:W-:Y:S01]  /*4d40*/  IMAD R251, R2.reuse, R0, R251 ;  /* 0x0000000002fb7224 */ /* 0x040fe200078e02fb */
[----:B------:R-:W-:Y:S01]  /*4d50*/  IABS R252, R10 ;  /* 0x0000000a00fc7213 */ /* 0x000fe20000000000 */
[----:B------:R-:W-:Y:S01]  /*4d60*/  @!P4 IMAD.MOV R249, RZ, RZ, -R249 ;  /* 0x000000fffff9c224 */ /* 0x000fe200078e0af9 */
[----:B------:R-:W-:Y:S01]  /*4d70*/  ISETP.GT.U32.AND P0, PT, R2, R31, PT ;  /* 0x0000001f0200720c */ /* 0x000fe20003f04070 */
[----:B------:R-:W-:Y:S01]  /*4d80*/  IMAD.HI.U32 R0, R3, R30, RZ ;  /* 0x0000001e03007227 */ /* 0x000fe200078e00ff */
[----:B------:R-:W-:-:S03]  /*4d90*/  ISETP.GE.AND P4, PT, R11, RZ, PT ;  /* 0x000000ff0b00720c */ /* 0x000fc60003f86270 */
[----:B------:R-:W-:Y:S01]  /*4da0*/  @!P6 IMAD.IADD R33, R33, 0x1, -R2 ;  /* 0x000000012121e824 */ /* 0x000fe200078e0a02 */
[----:B------:R-:W-:Y:S01]  /*4db0*/  ISETP.GE.AND P6, PT, R14, RZ, PT ;  /* 0x000000ff0e00720c */ /* 0x000fe20003fc6270 */
[----:B------:R-:W-:Y:S01]  /*4dc0*/  IMAD.MOV R11, RZ, RZ, -R0 ;  /* 0x000000ffff0b7224 */ /* 0x000fe200078e0a00 */
[----:B------:R-:W-:Y:S01]  /*4dd0*/  LOP3.LUT R14, R6, 0xa0, RZ, 0xfc, !PT ;  /* 0x000000a0060e7812 */ /* 0x000fe200078efcff */
[----:B------:R-:W-:Y:S01]  /*4de0*/  @!P5 IMAD.MOV R33, RZ, RZ, -R33 ;  /* 0x000000ffff21d224 */ /* 0x000fe200078e0a21 */
[----:B------:R-:W-:Y:S01]  /*4df0*/  ISETP.GT.U32.AND P5, PT, R2, R250, PT ;  /* 0x000000fa0200720c */ /* 0x000fe20003fa4070 */
[----:B------:R-:W-:Y:S01]  /*4e00*/  @!P2 IMAD.IADD R32, R32, 0x1, -R2 ;  /* 0x000000012020a824 */ /* 0x000fe200078e0a02 */
[C---:B------:R-:W-:Y:S01]  /*4e10*/  ISETP.GT.U32.AND P2, PT, R2.reuse, R251, PT ;  /* 0x000000fb0200720c */ /* 0x040fe20003f44070 */
[----:B------:R-:W-:Y:S01]  /*4e20*/  IMAD R30, R2, R11, R30 ;  /* 0x0000000b021e7224 */ /* 0x000fe200078e021e */
[----:B------:R-:W-:Y:S01]  /*4e30*/  IABS R27, R14 ;  /* 0x0000000e001b7213 */ /* 0x000fe20000000000 */
[----:B------:R-:W-:-:S02]  /*4e40*/  @!P0 IMAD.IADD R31, R31, 0x1, -R2 ;  /* 0x000000011f1f8824 */ /* 0x000fc400078e0a02 */
[----:B------:R-:W-:Y:S01]  /*4e50*/  IMAD.HI.U32 R0, R3, R252, RZ ;  /* 0x000000fc03007227 */ /* 0x000fe200078e00ff */
[----:B------:R-:W-:-:S03]  /*4e60*/  ISETP.GT.U32.AND P0, PT, R2, R30, PT ;  /* 0x0000001e0200720c */ /* 0x000fc60003f04070 */
[----:B------:R-:W-:Y:S02]  /*4e70*/  IMAD.MOV R11, RZ, RZ, -R0 ;  /* 0x000000ffff0b7224 */ /* 0x000fe400078e0a00 */
[----:B------:R-:W-:Y:S01]  /*4e80*/  @!P5 IMAD.IADD R250, R250, 0x1, -R2 ;  /* 0x00000001fafad824 */ /* 0x000fe200078e0a02 */
[----:B------:R-:W-:Y:S01]  /*4e90*/  ISETP.GE.AND P5, PT, R4, RZ, PT ;  /* 0x000000ff0400720c */ /* 0x000fe20003fa6270 */
[C---:B------:R-:W-:Y:S02]  /*4ea0*/  IMAD R252, R2.reuse, R11, R252 ;  /* 0x0000000b02fc7224 */ /* 0x040fe400078e02fc */
[----:B------:R-:W-:Y:S02]  /*4eb0*/  @!P2 IMAD.IADD R251, R251, 0x1, -R2 ;  /* 0x00000001fbfba824 */ /* 0x000fe400078e0a02 */
[----:B------:R-:W-:Y:S01]  /*4ec0*/  @!P1 IMAD.MOV R250, RZ, RZ, -R250 ;  /* 0x000000fffffa9224 */ /* 0x000fe200078e0afa */
[----:B------:R-:W-:Y:S01]  /*4ed0*/  ISETP.GT.U32.AND P1, PT, R2, R252, PT ;  /* 0x000000fc0200720c */ /* 0x000fe20003f24070 */
[----:B------:R-:W-:Y:S01]  /*4ee0*/  @!P0 IMAD.IADD R30, R30, 0x1, -R2 ;  /* 0x000000011e1e8824 */ /* 0x000fe200078e0a02 */
[----:B------:R-:W-:Y:S01]  /*4ef0*/  ISETP.GT.U32.AND P0, PT, R2, R251, PT ;  /* 0x000000fb0200720c */ /* 0x000fe20003f04070 */
[----:B------:R-:W-:-:S04]  /*4f00*/  IMAD.HI.U32 R0, R3, R29, RZ ;  /* 0x0000001d03007227 */ /* 0x000fc800078e00ff */
[----:B------:R-:W-:Y:S02]  /*4f10*/  IMAD.MOV R0, RZ, RZ, -R0 ;  /* 0x000000ffff007224 */ /* 0x000fe400078e0a00 */
[----:B------:R-:W-:Y:S02]  /*4f20*/  VIADD R4, R9, 0x9c ;  /* 0x0000009c09047836 */ /* 0x000fe40000000000 */
[----:B------:R-:W-:Y:S02]  /*4f30*/  IMAD R29, R2, R0, R29 ;  /* 0x00000000021d7224 */ /* 0x000fe400078e021d */
[--C-:B------:R-:W-:Y:S01]  /*4f40*/  @!P1 IMAD.IADD R252, R252, 0x1, -R2.reuse ;  /* 0x00000001fcfc9824 */ /* 0x100fe200078e0a02 */
[----:B------:R-:W-:Y:S01]  /*4f50*/  ISETP.GE.AND P2, PT, R4, RZ, PT ;  /* 0x000000ff0400720c */ /* 0x000fe20003f46270 */
[----:B------:R-:W-:Y:S01]  /*4f60*/  @!P0 IMAD.IADD R251, R251, 0x1, -R2 ;  /* 0x00000001fbfb8824 */ /* 0x000fe200078e0a02 */
[C---:B------:R-:W-:Y:S01]  /*4f70*/  ISETP.GT.U32.AND P0, PT, R2.reuse, R29, PT ;  /* 0x0000001d0200720c */ /* 0x040fe20003f04070 */
[----:B------:R-:W-:Y:S01]  /*4f80*/  @!P6 IMAD.MOV R32, RZ, RZ, -R32 ;  /* 0x000000ffff20e224 */ /* 0x000fe200078e0a20 */
[----:B------:R-:W-:Y:S01]  /*4f90*/  IABS R26, R4 ;  /* 0x00000004001a7213 */ /* 0x000fe20000000000 */
[----:B------:R-:W-:Y:S01]  /*4fa0*/  IMAD.HI.U32 R4, R3, R27, RZ ;  /* 0x0000001b03047227 */ /* 0x000fe200078e00ff */
[----:B------:R-:W-:-:S02]  /*4fb0*/  ISETP.GT.U32.AND P1, PT, R2, R252, PT ;  /* 0x000000fc0200720c */ /* 0x000fc40003f24070 */
[----:B------:R-:W-:Y:S01]  /*4fc0*/  ISETP.GT.U32.AND P6, PT, R2, R30, PT ;  /* 0x0000001e0200720c */ /* 0x000fe20003fc4070 */
[----:B------:R-:W-:Y:S02]  /*4fd0*/  IMAD.MOV R4, RZ, RZ, -R4 ;  /* 0x000000ffff047224 */ /* 0x000fe400078e0a04 */
[----:B------:R-:W-:Y:S01]  /*4fe0*/  @!P3 IMAD.MOV R31, RZ, RZ, -R31 ;  /* 0x000000ffff1fb224 */ /* 0x000fe200078e0a1f */
[----:B------:R-:W-:Y:S01]  /*4ff0*/  ISETP.GE.AND P3, PT, R10, RZ, PT ;  /* 0x000000ff0a00720c */ /* 0x000fe20003f66270 */
[----:B------:R-:W-:Y:S01]  /*5000*/  IMAD R27, R2, R4, R27 ;  /* 0x00000004021b7224 */ /* 0x000fe200078e021b */
[C---:B------:R-:W-:Y:S01]  /*5010*/  LOP3.LUT R10, R6.reuse, 0x98, RZ, 0xfc, !PT ;  /* 0x00000098060a7812 */ /* 0x040fe200078efcff */
[----:B------:R-:W-:Y:S01]  /*5020*/  @!P0 IMAD.IADD R29, R29, 0x1, -R2 ;  /* 0x000000011d1d8824 */ /* 0x000fe200078e0a02 */
[----:B------:R-:W-:Y:S01]  /*5030*/  LOP3.LUT R4, R6, 0x94, RZ, 0xfc, !PT ;  /* 0x0000009406047812 */ /* 0x000fe200078efcff */
[----:B------:R-:W-:Y:S01]  /*5040*/  IMAD.HI.U32 R0, R3, R28, RZ ;  /* 0x0000001c03007227 */ /* 0x000fe200078e00ff */
[----:B------:R-:W-:-:S02]  /*5050*/  IABS R25, R10 ;  /* 0x0000000a00197213 */ /* 0x000fc40000000000 */
[----:B------:R-:W-:Y:S01]  /*5060*/  ISETP.GT.U32.AND P0, PT, R2, R29, PT ;  /* 0x0000001d0200720c */ /* 0x000fe20003f04070 */
[--C-:B------:R-:W-:Y:S01]  /*5070*/  @!P1 IMAD.IADD R252, R252, 0x1, -R2.reuse ;  /* 0x00000001fcfc9824 */ /* 0x100fe200078e0a02 */
[----:B------:R-:W-:Y:S01]  /*5080*/  ISETP.GT.U32.AND P1, PT, R2, R27, PT ;  /* 0x0000001b0200720c */ /* 0x000fe20003f24070 */
[----:B------:R-:W-:Y:S01]  /*5090*/  @!P6 IMAD.IADD R30, R30, 0x1, -R2 ;  /* 0x000000011e1ee824 */ /* 0x000fe200078e0a02 */
[----:B------:R-:W-:Y:S01]  /*50a0*/  ISETP.GE.AND P6, PT, R12, RZ, PT ;  /* 0x000000ff0c00720c */ /* 0x000fe20003fc6270 */
[----:B------:R-:W-:Y:S01]  /*50b0*/  IMAD.MOV R11, RZ, RZ, -R0 ;  /* 0x000000ffff0b7224 */ /* 0x000fe200078e0a00 */
[----:B------:R-:W-:Y:S01]  /*50c0*/  IABS R24, R4 ;  /* 0x0000000400187213 */ /* 0x000fe20000000000 */
[----:B------:R-:W-:Y:S01]  /*50d0*/  IMAD.HI.U32 R0, R3, R26, RZ ;  /* 0x0000001a03007227 */ /* 0x000fe200078e00ff */
[----:B------:R-:W-:-:S03]  /*50e0*/  LOP3.LUT R12, R6, 0x8c, RZ, 0xfc, !PT ;  /* 0x0000008c060c7812 */ /* 0x000fc600078efcff */
[----:B------:R-:W-:Y:S01]  /*50f0*/  IMAD R28, R2, R11, R28 ;  /* 0x0000000b021c7224 */ /* 0x000fe200078e021c */
[----:B------:R-:W-:Y:S01]  /*5100*/  IABS R22, R12 ;  /* 0x0000000c00167213 */ /* 0x000fe20000000000 */
[----:B------:R-:W-:Y:S02]  /*5110*/  IMAD.MOV R11, RZ, RZ, -R0 ;  /* 0x000000ffff0b7224 */ /* 0x000fe400078e0a00 */
[----:B------:R-:W-:-:S04]  /*5120*/  IMAD.HI.U32 R0, R3, R25, RZ ;  /* 0x0000001903007227 */ /* 0x000fc800078e00ff */
[----:B------:R-:W-:Y:S02]  /*5130*/  IMAD R26, R2, R11, R26 ;  /* 0x0000000b021a7224 */ /* 0x000fe400078e021a */
[--C-:B------:R-:W-:Y:S01]  /*5140*/  @!P0 IMAD.IADD R29, R29, 0x1, -R2.reuse ;  /* 0x000000011d1d8824 */ /* 0x100fe200078e0a02 */
[----:B------:R-:W-:Y:S01]  /*5150*/  ISETP.GE.AND P0, PT, R14, RZ, PT ;  /* 0x000000ff0e00720c */ /* 0x000fe20003f06270 */
[----:B------:R-:W-:Y:S01]  /*5160*/  @!P1 IMAD.IADD R27, R27, 0x1, -R2 ;  /* 0x000000011b1b9824 */ /* 0x000fe200078e0a02 */
[----:B------:R-:W-:Y:S01]  /*5170*/  IABS R14, R70 ;  /* 0x00000046000e7213 */ /* 0x000fe20000000000 */
[----:B------:R-:W-:Y:S02]  /*5180*/  IMAD.MOV R0, RZ, RZ, -R0 ;  /* 0x000000ffff007224 */ /* 0x000fe400078e0a00 */
[----:B------:R-:W-:Y:S01]  /*5190*/  @!P3 IMAD.MOV R252, RZ, RZ, -R252 ;  /* 0x000000fffffcb224 */ /* 0x000fe200078e0afc */
[C---:B------:R-:W-:Y:S01]  /*51a0*/  ISETP.GT.U32.AND P3, PT, R2.reuse, R26, PT ;  /* 0x0000001a0200720c */ /* 0x040fe20003f64070 */
[----:B------:R-:W-:Y:S01]  /*51b0*/  @!P4 IMAD.MOV R251, RZ, RZ, -R251 ;  /* 0x000000fffffbc224 */ /* 0x000fe200078e0afb */
[C---:B------:R-:W-:Y:S01]  /*51c0*/  ISETP.GT.U32.AND P4, PT, R2.reuse, R28, PT ;  /* 0x0000001c0200720c */ /* 0x040fe20003f84070 */
[----:B------:R-:W-:Y:S01]  /*51d0*/  @!P6 IMAD.MOV R29, RZ, RZ, -R29 ;  /* 0x000000ffff1de224 */ /* 0x000fe200078e0a1d */
[C---:B------:R-:W-:Y:S01]  /*51e0*/  ISETP.GT.U32.AND P6, PT, R2.reuse, R27, PT ;  /* 0x0000001b0200720c */ /* 0x040fe20003fc4070 */
[----:B------:R-:W-:-:S02]  /*51f0*/  IMAD R25, R2, R0, R25 ;  /* 0x0000000002197224 */ /* 0x000fc400078e0219 */
[----:B------:R-:W-:-:S04]  /*5200*/  IMAD.HI.U32 R0, R3, R24, RZ ;  /* 0x0000001803007227 */ /* 0x000fc800078e00ff */
[----:B------:R-:W-:Y:S02]  /*5210*/  IMAD.MOV R11, RZ, RZ, -R0 ;  /* 0x000000ffff0b7224 */ /* 0x000fe400078e0a00 */
[----:B------:R-:W-:Y:S02]  /*5220*/  @!P3 IMAD.IADD R26, R26, 0x1, -R2 ;  /* 0x000000011a1ab824 */ /* 0x000fe400078e0a02 */
[----:B------:R-:W-:Y:S02]  /*5230*/  IMAD R24, R2, R11, R24 ;  /* 0x0000000b02187224 */ /* 0x000fe400078e0218 */
[--C-:B------:R-:W-:Y:S01]  /*5240*/  @!P4 IMAD.IADD R28, R28, 0x1, -R2.reuse ;  /* 0x000000011c1cc824 */ /* 0x100fe200078e0a02 */
[C---:B------:R-:W-:Y:S01]  /*5250*/  ISETP.GT.U32.AND P3, PT, R2.reuse, R26, PT ;  /* 0x0000001a0200720c */ /* 0x040fe20003f64070 */
[----:B------:R-:W-:Y:S01]  /*5260*/  @!P6 IMAD.IADD R27, R27, 0x1, -R2 ;  /* 0x000000011b1be824 */ /* 0x000fe200078e0a02 */
[----:B------:R-:W-:Y:S01]  /*5270*/  ISETP.GT.U32.AND P6, PT, R2, R24, PT ;  /* 0x000000180200720c */ /* 0x000fe20003fc4070 */
[----:B------:R-:W-:Y:S01]  /*5280*/  @!P5 IMAD.MOV R30, RZ, RZ, -R30 ;  /* 0x000000ffff1ed224 */ /* 0x000fe200078e0a1e */
[----:B------:R-:W-:Y:S01]  /*5290*/  ISETP.GE.AND P4, PT, R10, RZ, PT ;  /* 0x000000ff0a00720c */ /* 0x000fe20003f86270 */
[----:B------:R-:W-:Y:S01]  /*52a0*/  @!P0 IMAD.MOV R27, RZ, RZ, -R27 ;  /* 0x000000ffff1b8224 */ /* 0x000fe200078e0a1b */
[----:B------:R-:W-:-:S02]  /*52b0*/  ISETP.GT.U32.AND P1, PT, R2, R28, PT ;  /* 0x0000001c0200720c */ /* 0x000fc40003f24070 */
[----:B------:R-:W-:Y:S02]  /*52c0*/  LOP3.LUT R10, R6, 0x90, RZ, 0xfc, !PT ;  /* 0x00000090060a7812 */ /* 0x000fe400078efcff */
[----:B------:R-:W-:Y:S02]  /*52d0*/  ISETP.GE.AND P5, PT, R13, RZ, PT ;  /* 0x000000ff0d00720c */ /* 0x000fe40003fa6270 */
[----:B------:R-:W-:Y:S01]  /*52e0*/  IABS R23, R10 ;  /* 0x0000000a00177213 */ /* 0x000fe20000000000 */
[--C-:B------:R-:W-:Y:S01]  /*52f0*/  @!P3 IMAD.IADD R26, R26, 0x1, -R2.reuse ;  /* 0x000000011a1ab824 */ /* 0x100fe200078e0a02 */
[----:B------:R-:W-:Y:S01]  /*5300*/  ISETP.GE.AND P3, PT, R4, RZ, PT ;  /* 0x000000ff0400720c */ /* 0x000fe20003f66270 */
[----:B------:R-:W-:Y:S01]  /*5310*/  @!P6 IMAD.IADD R24, R24, 0x1, -R2 ;  /* 0x000000011818e824 */ /* 0x000fe200078e0a02 */
[----:B------:R-:W-:Y:S01]  /*5320*/  LOP3.LUT R13, R6, 0x88, RZ, 0xfc, !PT ;  /* 0x00000088060d7812 */ /* 0x000fe200078efcff */
[----:B------:R-:W-:-:S03]  /*5330*/  IMAD.HI.U32 R0, R3, R23, RZ ;  /* 0x0000001703007227 */ /* 0x000fc600078e00ff */
[----:B------:R-:W-:Y:S01]  /*5340*/  ISETP.GT.U32.AND P6, PT, R2, R24, PT ;  /* 0x000000180200720c */ /* 0x000fe20003fc4070 */
[----:B------:R-:W-:Y:S01]  /*5350*/  @!P1 IMAD.IADD R28, R28, 0x1, -R2 ;  /* 0x000000011c1c9824 */ /* 0x000fe200078e0a02 */
[----:B------:R-:W-:Y:S01]  /*5360*/  ISETP.GT.U32.AND P1, PT, R2, R25, PT ;  /* 0x000000190200720c */ /* 0x000fe20003f24070 */
[----:B------:R-:W-:Y:S01]  /*5370*/  IMAD.MOV R4, RZ, RZ, -R0 ;  /* 0x000000ffff047224 */ /* 0x000fe200078e0a00 */
[----:B------:R-:W-:Y:S01]  /*5380*/  IABS R21, R13 ;  /* 0x0000000d00157213 */ /* 0x000fe20000000000 */
[----:B------:R-:W-:-:S04]  /*5390*/  IMAD.HI.U32 R0, R3, R22, RZ ;  /* 0x0000001603007227 */ /* 0x000fc800078e00ff */
[----:B------:R-:W-:Y:S02]  /*53a0*/  IMAD.MOV R11, RZ, RZ, -R0 ;  /* 0x000000ffff0b7224 */ /* 0x000fe400078e0a00 */
[C---:B------:R-:W-:Y:S02]  /*53b0*/  IMAD R23, R2.reuse, R4, R23 ;  /* 0x0000000402177224 */ /* 0x040fe400078e0217 */
[----:B------:R-:W-:Y:S01]  /*53c0*/  IMAD R22, R2, R11, R22 ;  /* 0x0000000b02167224 */ /* 0x000fe200078e0216 */
[----:B------:R-:W-:Y:S01]  /*53d0*/  LOP3.LUT R11, R6, 0x80, RZ, 0xfc, !PT ;  /* 0x00000080060b7812 */ /* 0x000fe200078efcff */
[--C-:B------:R-:W-:Y:S01]  /*53e0*/  @!P1 IMAD.IADD R25, R25, 0x1, -R2.reuse ;  /* 0x0000000119199824 */ /* 0x100fe200078e0a02 */
[----:B------:R-:W-:Y:S01]  /*53f0*/  ISETP.GT.U32.AND P0, PT, R2, R23, PT ;  /* 0x000000170200720c */ /* 0x000fe20003f04070 */
[----:B------:R-:W-:Y:S01]  /*5400*/  @!P6 IMAD.IADD R24, R24, 0x1, -R2 ;  /* 0x000000011818e824 */ /* 0x000fe200078e0a02 */
[C---:B------:R-:W-:Y:S01]  /*5410*/  ISETP.GT.U32.AND P6, PT, R2.reuse, R22, PT ;  /* 0x000000160200720c */ /* 0x040fe20003fc4070 */
[----:B------:R-:W-:Y:S01]  /*5420*/  @!P5 IMAD.MOV R28, RZ, RZ, -R28 ;  /* 0x000000ffff1cd224 */ /* 0x000fe200078e0a1c */
[----:B------:R-:W-:Y:S01]  /*5430*/  ISETP.GT.U32.AND P1, PT, R2, R25, PT ;  /* 0x000000190200720c */ /* 0x000fe20003f24070 */
[----:B------:R-:W-:Y:S01]  /*5440*/  IMAD.HI.U32 R4, R3, R21, RZ ;  /* 0x0000001503047227 */ /* 0x000fe200078e00ff */
[----:B------:R-:W-:-:S02]  /*5450*/  ISETP.GE.AND P5, PT, R10, RZ, PT ;  /* 0x000000ff0a00720c */ /* 0x000fc40003fa6270 */
[----:B------:R-:W-:Y:S01]  /*5460*/  LOP3.LUT R10, R6, 0x84, RZ, 0xfc, !PT ;  /* 0x00000084060a7812 */ /* 0x000fe200078efcff */
[----:B------:R-:W-:Y:S01]  /*5470*/  IMAD.MOV R4, RZ, RZ, -R4 ;  /* 0x000000ffff047224 */ /* 0x000fe200078e0a04 */
[----:B------:R-:W-:Y:S01]  /*5480*/  IABS R17, R11 ;  /* 0x0000000b00117213 */ /* 0x000fe20000000000 */
[----:B------:R-:W-:Y:S01]  /*5490*/  @!P3 IMAD.MOV R24, RZ, RZ, -R24 ;  /* 0x000000ffff18b224 */ /* 0x000fe200078e0a18 */
[----:B------:R-:W-:Y:S01]  /*54a0*/  IABS R19, R10 ;  /* 0x0000000a00137213 */ /* 0x000fe20000000000 */
[--C-:B------:R-:W-:Y:S02]  /*54b0*/  @!P0 IMAD.IADD R23, R23, 0x1, -R2.reuse ;  /* 0x0000000117178824 */ /* 0x100fe400078e0a02 */
[--C-:B------:R-:W-:Y:S02]  /*54c0*/  @!P6 IMAD.IADD R22, R22, 0x1, -R2.reuse ;  /* 0x000000011616e824 */ /* 0x100fe400078e0a02 */
[C---:B------:R-:W-:Y:S01]  /*54d0*/  IMAD R21, R2.reuse, R4, R21 ;  /* 0x0000000402157224 */ /* 0x040fe200078e0215 */
[C---:B------:R-:W-:Y:S01]  /*54e0*/  ISETP.GT.U32.AND P0, PT, R2.reuse, R23, PT ;  /* 0x000000170200720c */ /* 0x040fe20003f04070 */
[----:B------:R-:W-:Y:S01]  /*54f0*/  @!P1 IMAD.IADD R25, R25, 0x1, -R2 ;  /* 0x0000000119199824 */ /* 0x000fe200078e0a02 */
[C---:B------:R-:W-:Y:S01]  /*5500*/  ISETP.GT.U32.AND P6, PT, R2.reuse, R22, PT ;  /* 0x000000160200720c */ /* 0x040fe20003fc4070 */
[----:B------:R-:W-:Y:S01]  /*5510*/  VIADD R4, R9, 0x7c ;  /* 0x0000007c09047836 */ /* 0x000fe20000000000 */
[----:B------:R-:W-:Y:S01]  /*5520*/  ISETP.GT.U32.AND P3, PT, R2, R21, PT ;  /* 0x000000150200720c */ /* 0x000fe20003f64070 */
[----:B------:R-:W-:Y:S01]  /*5530*/  IMAD.HI.U32 R0, R3, R19, RZ ;  /* 0x0000001303007227 */ /* 0x000fe200078e00ff */
[----:B------:R-:W-:-:S02]  /*5540*/  ISETP.GE.AND P1, PT, R13, RZ, PT ;  /* 0x000000ff0d00720c */ /* 0x000fc40003f26270 */
[----:B------:R-:W-:Y:S01]  /*5550*/  IABS R15, R4 ;  /* 0x00000004000f7213 */ /* 0x000fe20000000000 */
[----:B------:R-:W-:Y:S01]  /*5560*/  @!P4 IMAD.MOV R25, RZ, RZ, -R25 ;  /* 0x000000ffff19c224 */ /* 0x000fe200078e0a19 */
[----:B------:R-:W-:Y:S01]  /*5570*/  ISETP.GE.AND P4, PT, R4, RZ, PT ;  /* 0x000000ff0400720c */ /* 0x000fe20003f86270 */
[----:B------:R-:W-:-:S04]  /*5580*/  IMAD.HI.U32 R4, R3, R17, RZ ;  /* 0x0000001103047227 */ /* 0x000fc800078e00ff */
[----:B------:R-:W-:Y:S02]  /*5590*/  IMAD.MOV R0, RZ, RZ, -R0 ;  /* 0x000000ffff007224 */ /* 0x000fe400078e0a00 */
[----:B------:R-:W-:Y:S02]  /*55a0*/  IMAD.MOV R4, RZ, RZ, -R4 ;  /* 0x000000ffff047224 */ /* 0x000fe400078e0a04 */
[----:B------:R-:W-:Y:S02]  /*55b0*/  IMAD R19, R2, R0, R19 ;  /* 0x0000000002137224 */ /* 0x000fe400078e0213 */
[--C-:B------:R-:W-:Y:S01]  /*55c0*/  @!P0 IMAD.IADD R23, R23, 0x1, -R2.reuse ;  /* 0x0000000117178824 */ /* 0x100fe200078e0a02 */
[----:B------:R-:W-:Y:S01]  /*55d0*/  ISETP.GE.AND P0, PT, R10, RZ, PT ;  /* 0x000000ff0a00720c */ /* 0x000fe20003f06270 */
[----:B------:R-:W-:Y:S01]  /*55e0*/  IMAD R17, R2, R4, R17 ;  /* 0x0000000402117224 */ /* 0x000fe200078e0211 */
[----:B------:R-:W-:Y:S01]  /*55f0*/  IABS R10, R18 ;  /* 0x00000012000a7213 */ /* 0x000fe20000000000 */
[----:B------:R-:W-:Y:S01]  /*5600*/  @!P6 IMAD.IADD R22, R22, 0x1, -R2 ;  /* 0x000000011616e824 */ /* 0x000fe200078e0a02 */
[C---:B------:R-:W-:Y:S01]  /*5610*/  ISETP.GT.U32.AND P6, PT, R2.reuse, R19, PT ;  /* 0x000000130200720c */ /* 0x040fe20003fc4070 */
[----:B------:R-:W-:Y:S01]  /*5620*/  @!P5 IMAD.MOV R23, RZ, RZ, -R23 ;  /* 0x000000ffff17d224 */ /* 0x000fe200078e0a17 */
[----:B------:R-:W-:Y:S01]  /*5630*/  ISETP.GT.U32.AND P5, PT, R2, R17, PT ;  /* 0x000000110200720c */ /* 0x000fe20003fa4070 */
[----:B------:R-:W-:Y:S01]  /*5640*/  @!P2 IMAD.MOV R26, RZ, RZ, -R26 ;  /* 0x000000ffff1aa224 */ /* 0x000fe200078e0a1a */
[----:B------:R-:W-:Y:S01]  /*5650*/  ISETP.GE.AND P2, PT, R12, RZ, PT ;  /* 0x000000ff0c00720c */ /* 0x000fe20003f46270 */
[----:B------:R-:W-:Y:S01]  /*5660*/  IMAD.HI.U32 R0, R3, R15, RZ ;  /* 0x0000000f03007227 */ /* 0x000fe200078e00ff */
[----:B------:R-:W-:-:S03]  /*5670*/  LOP3.LUT R12, R6, 0x78, RZ, 0xfc, !PT ;  /* 0x00000078060c7812 */ /* 0x000fc600078efcff */
[----:B------:R-:W-:Y:S01]  /*5680*/  IMAD.MOV R0, RZ, RZ, -R0 ;  /* 0x000000ffff007224 */ /* 0x000fe200078e0a00 */
[----:B------:R-:W-:Y:S01]  /*5690*/  IABS R13, R12 ;  /* 0x0000000c000d7213 */ /* 0x000fe20000000000 */
[--C-:B------:R-:W-:Y:S02]  /*56a0*/  @!P3 IMAD.IADD R21, R21, 0x1, -R2.reuse ;  /* 0x000000011515b824 */ /* 0x100fe400078e0a02 */
[--C-:B------:R-:W-:Y:S02]  /*56b0*/  @!P6 IMAD.IADD R19, R19, 0x1, -R2.reuse ;  /* 0x000000011313e824 */ /* 0x100fe400078e0a02 */
[----:B------:R-:W-:Y:S01]  /*56c0*/  @!P5 IMAD.IADD R17, R17, 0x1, -R2 ;  /* 0x000000011111d824 */ /* 0x000fe200078e0a02 */
[C---:B------:R-:W-:Y:S01]  /*56d0*/  ISETP.GT.U32.AND P3, PT, R2.reuse, R21, PT ;  /* 0x000000150200720c */ /* 0x040fe20003f64070 */
[----:B------:R-:W-:Y:S01]  /*56e0*/  IMAD.HI.U32 R4, R3, R13, RZ ;  /* 0x0000000d03047227 */ /* 0x000fe200078e00ff */
[----:B------:R-:W-:-:S03]  /*56f0*/  ISETP.GT.U32.AND P5, PT, R2, R19, PT ;  /* 0x000000130200720c */ /* 0x000fc60003fa4070 */
[C---:B------:R-:W-:Y:S02]  /*5700*/  IMAD R15, R2.reuse, R0, R15 ;  /* 0x00000000020f7224 */ /* 0x040fe400078e020f */
[----:B------:R-:W-:Y:S02]  /*5710*/  IMAD.MOV R4, RZ, RZ, -R4 ;  /* 0x000000ffff047224 */ /* 0x000fe400078e0a04 */
[----:B------:R-:W-:Y:S01]  /*5720*/  IMAD.HI.U32 R0, R3, R10, RZ ;  /* 0x0000000a03007227 */ /* 0x000fe200078e00ff */
[----:B------:R-:W-:-:S03]  /*5730*/  ISETP.GT.U32.AND P6, PT, R2, R15, PT ;  /* 0x0000000f0200720c */ /* 0x000fc60003fc4070 */
[C---:B------:R-:W-:Y:S02]  /*5740*/  IMAD R13, R2.reuse, R4, R13 ;  /* 0x00000004020d7224 */ /* 0x040fe400078e020d */
[--C-:B------:R-:W-:Y:S02]  /*5750*/  @!P5 IMAD.IADD R19, R19, 0x1, -R2.reuse ;  /* 0x000000011313d824 */ /* 0x100fe400078e0a02 */
[----:B------:R-:W-:Y:S01]  /*5760*/  @!P3 IMAD.IADD R21, R21, 0x1, -R2 ;  /* 0x000000011515b824 */ /* 0x000fe200078e0a02 */
[----:B------:R-:W-:Y:S01]  /*5770*/  ISETP.GT.U32.AND P5, PT, R2, R13, PT ;  /* 0x0000000d0200720c */ /* 0x000fe20003fa4070 */
[----:B------:R-:W-:Y:S01]  /*5780*/  @!P2 IMAD.MOV R22, RZ, RZ, -R22 ;  /* 0x000000ffff16a224 */ /* 0x000fe200078e0a16 */
[----:B------:R-:W-:Y:S01]  /*5790*/  ISETP.GE.AND P3, PT, R12, RZ, PT ;  /* 0x000000ff0c00720c */ /* 0x000fe20003f66270 */
[----:B------:R-:W-:Y:S01]  /*57a0*/  @!P1 IMAD.MOV R21, RZ, RZ, -R21 ;  /* 0x000000ffff159224 */ /* 0x000fe200078e0a15 */
[----:B------:R-:W-:Y:S01]  /*57b0*/  ISETP.GT.U32.AND P1, PT, R2, R17, PT ;  /* 0x000000110200720c */ /* 0x000fe20003f24070 */
[----:B------:R-:W-:Y:S01]  /*57c0*/  @!P6 IMAD.IADD R15, R15, 0x1, -R2 ;  /* 0x000000010f0fe824 */ /* 0x000fe200078e0a02 */
[----:B------:R-:W-:Y:S01]  /*57d0*/  IABS R12, R20 ;  /* 0x00000014000c7213 */ /* 0x000fe20000000000 */
[----:B------:R-:W-:Y:S01]  /*57e0*/  IMAD.HI.U32 R4, R3, R14, RZ ;  /* 0x0000000e03047227 */ /* 0x000fe200078e00ff */
[----:B------:R-:W-:-:S02]  /*57f0*/  ISETP.GE.AND P2, PT, R11, RZ, PT ;  /* 0x000000ff0b00720c */ /* 0x000fc40003f46270 */
[----:B------:R-:W-:Y:S01]  /*5800*/  ISETP.GT.U32.AND P6, PT, R2, R15, PT ;  /* 0x0000000f0200720c */ /* 0x000fe20003fc4070 */
[----:B------:R-:W-:Y:S02]  /*5810*/  IMAD.MOV R11, RZ, RZ, -R0 ;  /* 0x000000ffff0b7224 */ /* 0x000fe400078e0a00 */
[----:B------:R-:W-:Y:S01]  /*5820*/  @!P5 IMAD.IADD R13, R13, 0x1, -R2 ;  /* 0x000000010d0dd824 */ /* 0x000fe200078e0a02 */
[----:B------:R-:W-:Y:S01]  /*5830*/  ISETP.GE.AND P5, PT, R20, RZ, PT ;  /* 0x000000ff1400720c */ /* 0x000fe20003fa6270 */
[----:B------:R-:W-:Y:S01]  /*5840*/  IMAD.HI.U32 R0, R3, R12, RZ ;  /* 0x0000000c03007227 */ /* 0x000fe200078e00ff */
[----:B------:R-:W-:-:S03]  /*5850*/  IABS R20, R76 ;  /* 0x0000004c00147213 */ /* 0x000fc60000000000 */
[----:B------:R-:W-:Y:S01]  /*5860*/  @!P0 IMAD.MOV R19, RZ, RZ, -R19 ;  /* 0x000000ffff138224 */ /* 0x000fe200078e0a13 */
[C---:B------:R-:W-:Y:S01]  /*5870*/  ISETP.GT.U32.AND P0, PT, R2.reuse, R13, PT ;  /* 0x0000000d0200720c */ /* 0x040fe20003f04070 */
[----:B------:R-:W-:Y:S02]  /*5880*/  IMAD R10, R2, R11, R10 ;  /* 0x0000000b020a7224 */ /* 0x000fe400078e020a */
[----:B------:R-:W-:-:S04]  /*5890*/  IMAD.HI.U32 R11, R3, R16, RZ ;  /* 0x00000010030b7227 */ /* 0x000fc800078e00ff */
[----:B------:R-:W-:Y:S02]  /*58a0*/  IMAD.MOV R75, RZ, RZ, -R4 ;  /* 0x000000ffff4b7224 */ /* 0x000fe400078e0a04 */
[----:B------:R-:W-:Y:S02]  /*58b0*/  IMAD.MOV R73, RZ, RZ, -R0 ;  /* 0x000000ffff497224 */ /* 0x000fe400078e0a00 */
[----:B------:R-:W-:Y:S01]  /*58c0*/  @!P6 IMAD.IADD R15, R15, 0x1, -R2 ;  /* 0x000000010f0fe824 */ /* 0x000fe200078e0a02 */
[C---:B------:R-:W-:Y:S01]  /*58d0*/  ISETP.GT.U32.AND P6, PT, R2.reuse, R10, PT ;  /* 0x0000000a0200720c */ /* 0x040fe20003fc4070 */
[----:B------:R-:W-:Y:S02]  /*58e0*/  IMAD.MOV R11, RZ, RZ, -R11 ;  /* 0x000000ffff0b7224 */ /* 0x000fe400078e0a0b */
[----:B------:R-:W-:Y:S01]  /*58f0*/  IMAD R4, R2, R75, R14 ;  /* 0x0000004b02047224 */ /* 0x000fe200078e020e */
[----:B------:R-:W-:Y:S01]  /*5900*/  IABS R14, R74 ;  /* 0x0000004a000e7213 */ /* 0x000fe20000000000 */
[----:B------:R-:W-:Y:S01]  /*5910*/  @!P1 IMAD.IADD R17, R17, 0x1, -R2 ;  /* 0x0000000111119824 */ /* 0x000fe200078e0a02 */
[----:B------:R-:W-:Y:S01]  /*5920*/  LOP3.LUT R75, R6, 0x60, RZ, 0xfc, !PT ;  /* 0x00000060064b7812 */ /* 0x000fe200078efcff */
[----:B------:R-:W-:Y:S01]  /*5930*/  IMAD R0, R2, R73, R12 ;  /* 0x0000004902007224 */ /* 0x000fe200078e020c */
[----:B------:R-:W-:Y:S01]  /*5940*/  ISETP.GE.AND P1, PT, R18, RZ, PT ;  /* 0x000000ff1200720c */ /* 0x000fe20003f26270 */
[C---:B------:R-:W-:Y:S01]  /*5950*/  IMAD R11, R2.reuse, R11, R16 ;  /* 0x0000000b020b7224 */ /* 0x040fe200078e0210 */
[----:B------:R-:W-:Y:S01]  /*5960*/  IABS R18, R75 ;  /* 0x0000004b00127213 */ /* 0x000fe20000000000 */
[----:B------:R-:W-:Y:S01]  /*5970*/  @!P4 IMAD.MOV R15, RZ, RZ, -R15 ;  /* 0x000000ffff0fc224 */ /* 0x000fe200078e0a0f */
[C---:B------:R-:W-:Y:S01]  /*5980*/  ISETP.GT.U32.AND P4, PT, R2.reuse, R4, PT ;  /* 0x000000040200720c */ /* 0x040fe20003f84070 */
[----:B------:R-:W-:Y:S01]  /*5990*/  @!P2 IMAD.MOV R17, RZ, RZ, -R17 ;  /* 0x000000ffff11a224 */ /* 0x000fe200078e0a11 */
[C---:B------:R-:W-:Y:S01]  /*59a0*/  ISETP.GT.U32.AND P2, PT, R2.reuse, R0, PT ;  /* 0x000000000200720c */ /* 0x040fe20003f44070 */
[--C-:B------:R-:W-:Y:S01]  /*59b0*/  @!P0 IMAD.IADD R13, R13, 0x1, -R2.reuse ;  /* 0x000000010d0d8824 */ /* 0x100fe200078e0a02 */
[----:B------:R-:W-:Y:S01]  /*59c0*/  ISETP.GT.U32.AND P0, PT, R2, R11, PT ;  /* 0x0000000b0200720c */ /* 0x000fe20003f04070 */
[----:B------:R-:W-:-:S02]  /*59d0*/  @!P6 IMAD.IADD R10, R10, 0x1, -R2 ;  /* 0x000000010a0ae824 */ /* 0x000fc400078e0a02 */
[----:B------:R-:W-:-:S03]  /*59e0*/  IMAD.HI.U32 R12, R3, R14, RZ ;  /* 0x0000000e030c7227 */ /* 0x000fc600078e00ff */
[----:B------:R-:W-:Y:S01]  /*59f0*/  ISETP.GT.U32.AND P6, PT, R2, R10, PT ;  /* 0x0000000a0200720c */ /* 0x000fe20003fc4070 */
[----:B------:R-:W-:Y:S02]  /*5a00*/  IMAD.MOV R73, RZ, RZ, -R12 ;  /* 0x000000ffff497224 */ /* 0x000fe400078e0a0c */
[--C-:B------:R-:W-:Y:S02]  /*5a10*/  @!P4 IMAD.IADD R4, R4, 0x1, -R2.reuse ;  /* 0x000000010404c824 */ /* 0x100fe400078e0a02 */
[----:B------:R-:W-:Y:S02]  /*5a20*/  @!P2 IMAD.IADD R0, R0, 0x1, -R2 ;  /* 0x000000010000a824 */ /* 0x000fe400078e0a02 */
[----:B------:R-:W-:Y:S02]  /*5a30*/  VIADD R16, R9, 0x5c ;  /* 0x0000005c09107836 */ /* 0x000fe40000000000 */
[----:B------:R-:W-:Y:S01]  /*5a40*/  IMAD.HI.U32 R12, R3, R18, RZ ;  /* 0x00000012030c7227 */ /* 0x000fe200078e00ff */
[----:B------:R-:W-:-:S02]  /*5a50*/  ISETP.GT.U32.AND P4, PT, R2, R0, PT ;  /* 0x000000000200720c */ /* 0x000fc40003f84070 */
[----:B------:R-:W-:Y:S01]  /*5a60*/  ISETP.GE.AND P2, PT, R16, RZ, PT ;  /* 0x000000ff1000720c */ /* 0x000fe20003f46270 */
[----:B------:R-:W-:Y:S01]  /*5a70*/  @!P0 IMAD.IADD R11, R11, 0x1, -R2 ;  /* 0x000000010b0b8824 */ /* 0x000fe200078e0a02 */
[C---:B------:R-:W-:Y:S01]  /*5a80*/  ISETP.GT.U32.AND P0, PT, R2.reuse, R4, PT ;  /* 0x000000040200720c */ /* 0x040fe20003f04070 */
[----:B------:R-:W-:Y:S02]  /*5a90*/  IMAD R14, R2, R73, R14 ;  /* 0x00000049020e7224 */ /* 0x000fe400078e020e */
[----:B------:R-:W-:Y:S01]  /*5aa0*/  IMAD.MOV R73, RZ, RZ, -R12 ;  /* 0x000000ffff497224 */ /* 0x000fe200078e0a0c */
[----:B------:R-:W-:Y:S01]  /*5ab0*/  IABS R12, R16 ;  /* 0x00000010000c7213 */ /* 0x000fe20000000000 */
[----:B------:R-:W-:Y:S01]  /*5ac0*/  @!P6 IMAD.IADD R10, R10, 0x1, -R2 ;  /* 0x000000010a0ae824 */ /* 0x000fe200078e0a02 */
[----:B------:R-:W-:Y:S01]  /*5ad0*/  ISETP.GE.AND P6, PT, R70, RZ, PT ;  /* 0x000000ff4600720c */ /* 0x000fe20003fc6270 */
[----:B------:R-:W-:Y:S02]  /*5ae0*/  IMAD R16, R2, R73, R18 ;  /* 0x0000004902107224 */ /* 0x000fe400078e0212 */
[----:B------:R-:W-:-:S02]  /*5af0*/  IMAD.MOV.U32 R18, RZ, RZ, R12 ;  /* 0x000000ffff127224 */ /* 0x000fc400078e000c */
[----:B------:R-:W-:Y:S01]  /*5b00*/  @!P4 IMAD.IADD R0, R0, 0x1, -R2 ;  /* 0x000000010000c824 */ /* 0x000fe200078e0a02 */
[----:B------:R-:W-:Y:S01]  /*5b10*/  ISETP.GE.AND P4, PT, R72, RZ, PT ;  /* 0x000000ff4800720c */ /* 0x000fe20003f86270 */
[----:B------:R-:W-:Y:S01]  /*5b20*/  IMAD.HI.U32 R12, R3, R18, RZ ;  /* 0x00000012030c7227 */ /* 0x000fe200078e00ff */
[----:B------:R-:W-:-:S03]  /*5b30*/  LOP3.LUT R72, R6, 0x54, RZ, 0xfc, !PT ;  /* 0x0000005406487812 */ /* 0x000fc600078efcff */
[----:B------:R-:W-:Y:S01]  /*5b40*/  @!P0 IMAD.IADD R4, R4, 0x1, -R2 ;  /* 0x0000000104048824 */ /* 0x000fe200078e0a02 */
[C---:B------:R-:W-:Y:S01]  /*5b50*/  ISETP.GT.U32.AND P0, PT, R2.reuse, R16, PT ;  /* 0x000000100200720c */ /* 0x040fe20003f04070 */
[----:B------:R-:W-:Y:S01]  /*5b60*/  IMAD.MOV R73, RZ, RZ, -R12 ;  /* 0x000000ffff497224 */ /* 0x000fe200078e0a0c */
[----:B------:R-:W-:Y:S01]  /*5b70*/  IABS R70, R72 ;  /* 0x0000004800467213 */ /* 0x000fe20000000000 */
[----:B------:R-:W-:Y:S01]  /*5b80*/  @!P1 IMAD.MOV R10, RZ, RZ, -R10 ;  /* 0x000000ffff0a9224 */ /* 0x000fe200078e0a0a */
[C---:B------:R-:W-:Y:S01]  /*5b90*/  ISETP.GT.U32.AND P1, PT, R2.reuse, R14, PT ;  /* 0x0000000e0200720c */ /* 0x040fe20003f24070 */
[----:B------:R-:W-:Y:S02]  /*5ba0*/  IMAD R18, R2, R73, R18 ;  /* 0x0000004902127224 */ /* 0x000fe400078e0212 */
[----:B------:R-:W-:-:S04]  /*5bb0*/  IMAD.HI.U32 R12, R3, R20, RZ ;  /* 0x00000014030c7227 */ /* 0x000fc800078e00ff */
[----:B------:R-:W-:Y:S01]  /*5bc0*/  @!P6 IMAD.MOV R4, RZ, RZ, -R4 ;  /* 0x000000ffff04e224 */ /* 0x000fe200078e0a04 */
[----:B------:R-:W-:Y:S01]  /*5bd0*/  ISETP.GT.U32.AND P6, PT, R2, R18, PT ;  /* 0x000000120200720c */ /* 0x000fe20003fc4070 */
[----:B------:R-:W-:Y:S02]  /*5be0*/  IMAD.MOV R73, RZ, RZ, -R12 ;  /* 0x000000ffff497224 */ /* 0x000fe400078e0a0c */
[----:B------:R-:W-:-:S04]  /*5bf0*/  IMAD.HI.U32 R12, R3, R70, RZ ;  /* 0x00000046030c7227 */ /* 0x000fc800078e00ff */
[----:B------:R-:W-:Y:S02]  /*5c00*/  @!P0 IMAD.IADD R16, R16, 0x1, -R2 ;  /* 0x0000000110108824 */ /* 0x000fe400078e0a02 */
[----:B------:R-:W-:Y:S01]  /*5c10*/  @!P3 IMAD.MOV R13, RZ, RZ, -R13 ;  /* 0x000000ffff0db224 */ /* 0x000fe200078e0a0d */
[C---:B------:R-:W-:Y:S01]  /*5c20*/  ISETP.GT.U32.AND P3, PT, R2.reuse, R11, PT ;  /* 0x0000000b0200720c */ /* 0x040fe20003f64070 */
[C---:B------:R-:W-:Y:S01]  /*5c30*/  IMAD R20, R2.reuse, R73, R20 ;  /* 0x0000004902147224 */ /* 0x040fe200078e0214 */
[----:B------:R-:W-:Y:S01]  /*5c40*/  ISETP.GT.U32.AND P0, PT, R2, R16, PT ;  /* 0x000000100200720c */ /* 0x000fe20003f04070 */
[----:B------:R-:W-:Y:S02]  /*5c50*/  IMAD.MOV R73, RZ, RZ, -R12 ;  /* 0x000000ffff497224 */ /* 0x000fe400078e0a0c */
[----:B------:R-:W-:Y:S01]  /*5c60*/  @!P1 IMAD.IADD R14, R14, 0x1, -R2 ;  /* 0x000000010e0e9824 */ /* 0x000fe200078e0a02 */
[----:B------:R-:W-:Y:S01]  /*5c70*/  ISETP.GE.AND P1, PT, R75, RZ, PT ;  /* 0x000000ff4b00720c */ /* 0x000fe20003f26270 */
[----:B------:R-:W-:Y:S01]  /*5c80*/  IMAD R70, R2, R73, R70 ;  /* 0x0000004902467224 */ /* 0x000fe200078e0246 */
[----:B------:R-:W-:Y:S01]  /*5c90*/  LOP3.LUT R75, R6, 0x50, RZ, 0xfc, !PT ;  /* 0x00000050064b7812 */ /* 0x000fe200078efcff */
[----:B------:R-:W-:Y:S01]  /*5ca0*/  @!P5 IMAD.MOV R0, RZ, RZ, -R0 ;  /* 0x000000ffff00d224 */ /* 0x000fe200078e0a00 */
[----:B------:R-:W-:Y:S01]  /*5cb0*/  ISETP.GT.U32.AND P5, PT, R2, R14, PT ;  /* 0x0000000e0200720c */ /* 0x000fe20003fa4070 */
[--C-:B------:R-:W-:Y:S01]  /*5cc0*/  @!P6 IMAD.IADD R18, R18, 0x1, -R2.reuse ;  /* 0x000000011212e824 */ /* 0x100fe200078e0a02 */
[----:B------:R-:W-:Y:S01]  /*5cd0*/  ISETP.GT.U32.AND P6, PT, R2, R70, PT ;  /* 0x000000460200720c */ /* 0x000fe20003fc4070 */
[--C-:B------:R-:W-:Y:S01]  /*5ce0*/  @!P3 IMAD.IADD R11, R11, 0x1, -R2.reuse ;  /* 0x000000010b0bb824 */ /* 0x100fe200078e0a02 */
[----:B------:R-:W-:Y:S01]  /*5cf0*/  ISETP.GE.AND P3, PT, R74, RZ, PT ;  /* 0x000000ff4a00720c */ /* 0x000fe20003f66270 */
[----:B------:R-:W-:Y:S01]  /*5d00*/  @!P0 IMAD.IADD R16, R16, 0x1, -R2 ;  /* 0x0000000110108824 */ /* 0x000fe200078e0a02 */
[----:B------:R-:W-:Y:S01]  /*5d10*/  ISETP.GE.AND P0, PT, R72, RZ, PT ;  /* 0x000000ff4800720c */ /* 0x000fe20003f06270 */
[----:B------:R-:W-:Y:S01]  /*5d20*/  @!P4 IMAD.MOV R11, RZ, RZ, -R11 ;  /* 0x000000ffff0bc224 */ /* 0x000fe200078e0a0b */
[----:B------:R-:W-:Y:S01]  /*5d30*/  ISETP.GE.AND P4, PT, R76, RZ, PT ;  /* 0x000000ff4c00720c */ /* 0x000fe20003f86270 */
[----:B------:R-:W-:Y:S01]  /*5d40*/  @!P1 IMAD.MOV R16, RZ, RZ, -R16 ;  /* 0x000000ffff109224 */ /* 0x000fe200078e0a10 */
[----:B------:R-:W-:-:S02]  /*5d50*/  IABS R72, R75 ;  /* 0x0000004b00487213 */ /* 0x000fc40000000000 */
[----:B------:R-:W-:Y:S01]  /*5d60*/  LOP3.LUT R76, R6, 0x4c, RZ, 0xfc, !PT ;  /* 0x0000004c064c7812 */ /* 0x000fe200078efcff */
[--C-:B------:R-:W-:Y:S01]  /*5d70*/  @!P5 IMAD.IADD R14, R14, 0x1, -R2.reuse ;  /* 0x000000010e0ed824 */ /* 0x100fe200078e0a02 */
[----:B------:R-:W-:Y:S01]  /*5d80*/  ISETP.GT.U32.AND P5, PT, R2, R20, PT ;  /* 0x000000140200720c */ /* 0x000fe20003fa4070 */
[----:B------:R-:W-:Y:S01]  /*5d90*/  @!P6 IMAD.IADD R70, R70, 0x1, -R2 ;  /* 0x000000014646e824 */ /* 0x000fe200078e0a02 */
[----:B------:R-:W-:Y:S01]  /*5da0*/  IABS R74, R76 ;  /* 0x0000004c004a7213 */ /* 0x000fe20000000000 */
[----:B------:R-:W-:Y:S01]  /*5db0*/  IMAD.HI.U32 R12, R3, R72, RZ ;  /* 0x00000048030c7227 */ /* 0x000fe200078e00ff */
[----:B------:R-:W-:Y:S02]  /*5dc0*/  ISETP.GE.AND P1, PT, R75, RZ, PT ;  /* 0x000000ff4b00720c */ /* 0x000fe40003f26270 */
[----:B------:R-:W-:Y:S01]  /*5dd0*/  ISETP.GT.U32.AND P6, PT, R2, R70, PT ;  /* 0x000000460200720c */ /* 0x000fe20003fc4070 */
[----:B------:R-:W-:Y:S01]  /*5de0*/  IMAD.MOV R73, RZ, RZ, -R12 ;  /* 0x000000ffff497224 */ /* 0x000fe200078e0a0c */
[----:B------:R-:W-:Y:S01]  /*5df0*/  IABS R75, R77 ;  /* 0x0000004d004b7213 */ /* 0x000fe20000000000 */
[----:B------:R-:W-:-:S04]  /*5e00*/  IMAD.HI.U32 R12, R3, R74, RZ ;  /* 0x0000004a030c7227 */ /* 0x000fc800078e00ff */
[----:B------:R-:W-:Y:S02]  /*5e10*/  IMAD R72, R2, R73, R72 ;  /* 0x0000004902487224 */ /* 0x000fe400078e0248 */
[----:B------:R-:W-:Y:S02]  /*5e20*/  IMAD.MOV R73, RZ, RZ, -R12 ;  /* 0x000000ffff497224 */ /* 0x000fe400078e0a0c */
[----:B------:R-:W-:Y:S01]  /*5e30*/  @!P5 IMAD.IADD R20, R20, 0x1, -R2 ;  /* 0x000000011414d824 */ /* 0x000fe200078e0a02 */
[C---:B------:R-:W-:Y:S01]  /*5e40*/  ISETP.GT.U32.AND P5, PT, R2.reuse, R18, PT ;  /* 0x000000120200720c */ /* 0x040fe20003fa4070 */
[C---:B------:R-:W-:Y:S02]  /*5e50*/  IMAD R73, R2.reuse, R73, R74 ;  /* 0x0000004902497224 */ /* 0x040fe400078e024a */
[----:B------:R-:W-:Y:S01]  /*5e60*/  @!P3 IMAD.MOV R14, RZ, RZ, -R14 ;  /* 0x000000ffff0eb224 */ /* 0x000fe200078e0a0e */
[----:B------:R-:W-:Y:S01]  /*5e70*/  ISETP.GT.U32.AND P3, PT, R2, R20, PT ;  /* 0x000000140200720c */ /* 0x000fe20003f64070 */
[----:B------:R-:W-:Y:S01]  /*5e80*/  @!P6 IMAD.IADD R70, R70, 0x1, -R2 ;  /* 0x000000014646e824 */ /* 0x000fe200078e0a02 */
[----:B------:R-:W-:Y:S01]  /*5e90*/  ISETP.GT.U32.AND P6, PT, R2, R73, PT ;  /* 0x000000490200720c */ /* 0x000fe20003fc4070 */
[----:B------:R-:W-:-:S04]  /*5ea0*/  IMAD.HI.U32 R12, R3, R75, RZ ;  /* 0x0000004b030c7227 */ /* 0x000fc800078e00ff */
[----:B------:R-:W-:Y:S02]  /*5eb0*/  IMAD.MOV R12, RZ, RZ, -R12 ;  /* 0x000000ffff0c7224 */ /* 0x000fe400078e0a0c */
[--C-:B------:R-:W-:Y:S01]  /*5ec0*/  @!P5 IMAD.IADD R18, R18, 0x1, -R2.reuse ;  /* 0x000000011212d824 */ /* 0x100fe200078e0a02 */
[C---:B------:R-:W-:Y:S01]  /*5ed0*/  ISETP.GT.U32.AND P5, PT, R2.reuse, R72, PT ;  /* 0x000000480200720c */ /* 0x040fe20003fa4070 */
[----:B------:R-:W-:Y:S02]  /*5ee0*/  IMAD R74, R2, R12, R75 ;  /* 0x0000000c024a7224 */ /* 0x000fe400078e024b */
[--C-:B------:R-:W-:Y:S01]  /*5ef0*/  @!P3 IMAD.IADD R20, R20, 0x1, -R2.reuse ;  /* 0x000000011414b824 */ /* 0x100fe200078e0a02 */
[----:B------:R-:W-:Y:S01]  /*5f00*/  ISETP.GE.AND P3, PT, R76, RZ, PT ;  /* 0x000000ff4c00720c */ /* 0x000fe20003f66270 */
[----:B------:R-:W-:Y:S01]  /*5f10*/  @!P6 IMAD.IADD R73, R73, 0x1, -R2 ;  /* 0x000000014949e824 */ /* 0x000fe200078e0a02 */
[----:B------:R-:W-:Y:S01]  /*5f20*/  IABS R76, R78 ;  /* 0x0000004e004c7213 */ /* 0x000fe20000000000 */
[----:B------:R-:W-:Y:S01]  /*5f30*/  @!P4 IMAD.MOV R20, RZ, RZ, -R20 ;  /* 0x000000ffff14c224 */ /* 0x000fe200078e0a14 */
[C---:B------:R-:W-:Y:S01]  /*5f40*/  ISETP.GT.U32.AND P4, PT, R2.reuse, R74, PT ;  /* 0x0000004a0200720c */ /* 0x040fe20003f84070 */
[----:B------:R-:W-:Y:S01]  /*5f50*/  @!P2 IMAD.MOV R18, RZ, RZ, -R18 ;  /* 0x000000ffff12a224 */ /* 0x000fe200078e0a12 */
[----:B------:R-:W-:Y:S01]  /*5f60*/  ISETP.GT.U32.AND P6, PT, R2, R73, PT ;  /* 0x000000490200720c */ /* 0x000fe20003fc4070 */
[----:B------:R-:W-:Y:S01]  /*5f70*/  IMAD.HI.U32 R12, R3, R76, RZ ;  /* 0x0000004c030c7227 */ /* 0x000fe200078e00ff */
[----:B------:R-:W-:-:S03]  /*5f80*/  ISETP.GE.AND P2, PT, R77, RZ, PT ;  /* 0x000000ff4d00720c */ /* 0x000fc60003f46270 */
[----:B------:R-:W-:Y:S02]  /*5f90*/  IMAD.MOV R75, RZ, RZ, -R12 ;  /* 0x000000ffff4b7224 */ /* 0x000fe400078e0a0c */
[----:B------:R-:W-:-:S04]  /*5fa0*/  IMAD.HI.U32 R12, R3, R82, RZ ;  /* 0x00000052030c7227 */ /* 0x000fc800078e00ff */
[----:B------:R-:W-:Y:S02]  /*5fb0*/  IMAD R75, R2, R75, R76 ;  /* 0x0000004b024b7224 */ /* 0x000fe400078e024c */
[--C-:B------:R-:W-:Y:S02]  /*5fc0*/  @!P6 IMAD.IADD R73, R73, 0x1, -R2.reuse ;  /* 0x000000014949e824 */ /* 0x100fe400078e0a02 */
[----:B------:R-:W-:Y:S01]  /*5fd0*/  @!P4 IMAD.IADD R74, R74, 0x1, -R2 ;  /* 0x000000014a4ac824 */ /* 0x000fe200078e0a02 */
[C---:B------:R-:W-:Y:S01]  /*5fe0*/  ISETP.GT.U32.AND P6, PT, R2.reuse, R75, PT ;  /* 0x0000004b0200720c */ /* 0x040fe20003fc4070 */
[----:B------:R-:W-:Y:S02]  /*5ff0*/  VIADD R76, R9, 0x3c ;  /* 0x0000003c094c7836 */ /* 0x000fe40000000000 */
[----:B------:R-:W-:Y:S01]  /*6000*/  IMAD.MOV R77, RZ, RZ, -R12 ;  /* 0x000000ffff4d7224 */ /* 0x000fe200078e0a0c */
[----:B------:R-:W-:Y:S01]  /*6010*/  ISETP.GT.U32.AND P4, PT, R2, R74, PT ;  /* 0x0000004a0200720c */ /* 0x000fe20003f84070 */
[----:B------:R-:W-:Y:S01]  /*6020*/  @!P3 IMAD.MOV R73, RZ, RZ, -R73 ;  /* 0x000000ffff49b224 */ /* 0x000fe200078e0a49 */
[----:B------:R-:W-:Y:S01]  /*6030*/  IABS R84, R76 ;  /* 0x0000004c00547213 */ /* 0x000fe20000000000 */
[----:B------:R-:W-:Y:S01]  /*6040*/  @!P5 IMAD.IADD R72, R72, 0x1, -R2 ;  /* 0x000000014848d824 */ /* 0x000fe200078e0a02 */
[----:B------:R-:W-:Y:S01]  /*6050*/  LOP3.LUT R12, R6, 0x38, RZ, 0xfc, !PT ;  /* 0x00000038060c7812 */ /* 0x000fe200078efcff */
[----:B------:R-:W-:-:S02]  /*6060*/  IMAD R82, R2, R77, R82 ;  /* 0x0000004d02527224 */ /* 0x000fc400078e0252 */
[----:B------:R-:W-:Y:S01]  /*6070*/  @!P0 IMAD.MOV R70, RZ, RZ, -R70 ;  /* 0x000000ffff468224 */ /* 0x000fe200078e0a46 */
[----:B------:R-:W-:Y:S01]  /*6080*/  ISETP.GE.AND P3, PT, R12, RZ, PT ;  /* 0x000000ff0c00720c */ /* 0x000fe20003f66270 */
[--C-:B------:R-:W-:Y:S01]  /*6090*/  @!P6 IMAD.IADD R75, R75, 0x1, -R2.reuse ;  /* 0x000000014b4be824 */ /* 0x100fe200078e0a02 */
[----:B------:R-:W-:Y:S01]  /*60a0*/  IABS R80, R12 ;  /* 0x0000000c00507213 */ /* 0x000fe20000000000 */
[----:B------:R-:W-:Y:S01]  /*60b0*/  IMAD.HI.U32 R12, R3, R84, RZ ;  /* 0x00000054030c7227 */ /* 0x000fe200078e00ff */
[C---:B------:R-:W-:Y:S02]  /*60c0*/  ISETP.GT.U32.AND P5, PT, R2.reuse, R72, PT ;  /* 0x000000480200720c */ /* 0x040fe40003fa4070 */
[----:B------:R-:W-:Y:S01]  /*60d0*/  ISETP.GT.U32.AND P6, PT, R2, R75, PT ;  /* 0x0000004b0200720c */ /* 0x000fe20003fc4070 */
[----:B------:R-:W-:Y:S01]  /*60e0*/  @!P4 IMAD.IADD R74, R74, 0x1, -R2 ;  /* 0x000000014a4ac824 */ /* 0x000fe200078e0a02 */
[----:B------:R-:W-:Y:S01]  /*60f0*/  ISETP.GE.AND P0, PT, R78, RZ, PT ;  /* 0x000000ff4e00720c */ /* 0x000fe20003f06270 */
[----:B------:R-:W-:-:S02]  /*6100*/  IMAD.MOV R77, RZ, RZ, -R12 ;  /* 0x000000ffff4d7224 */ /* 0x000fc400078e0a0c */
[----:B------:R-:W-:Y:S01]  /*6110*/  @!P2 IMAD.MOV R74, RZ, RZ, -R74 ;  /* 0x000000ffff4aa224 */ /* 0x000fe200078e0a4a */
[C---:B------:R-:W-:Y:S01]  /*6120*/  ISETP.GT.U32.AND P2, PT, R2.reuse, R82, PT ;  /* 0x000000520200720c */ /* 0x040fe20003f44070 */
[----:B------:R-:W-:Y:S02]  /*6130*/  IMAD R84, R2, R77, R84 ;  /* 0x0000004d02547224 */ /* 0x000fe400078e0254 */
[----:B------:R-:W-:-:S04]  /*6140*/  IMAD.HI.U32 R12, R3, R80, RZ ;  /* 0x00000050030c7227 */ /* 0x000fc800078e00ff */
[--C-:B------:R-:W-:Y:S01]  /*6150*/  @!P6 IMAD.IADD R75, R75, 0x1, -R2.reuse ;  /* 0x000000014b4be824 */ /* 0x100fe200078e0a02 */
[----:B------:R-:W-:Y:S01]  /*6160*/  ISETP.GT.U32.AND P6, PT, R2, R84, PT ;  /* 0x000000540200720c */ /* 0x000fe20003fc4070 */
[----:B------:R-:W-:Y:S01]  /*6170*/  @!P5 IMAD.IADD R72, R72, 0x1, -R2 ;  /* 0x000000014848d824 */ /* 0x000fe200078e0a02 */
[----:B------:R-:W-:Y:S01]  /*6180*/  ISETP.GE.AND P5, PT, R79, RZ, PT ;  /* 0x000000ff4f00720c */ /* 0x000fe20003fa6270 */
[----:B------:R-:W-:Y:S02]  /*6190*/  IMAD.MOV R77, RZ, RZ, -R12 ;  /* 0x000000ffff4d7224 */ /* 0x000fe400078e0a0c */
[----:B------:R-:W-:Y:S02]  /*61a0*/  @!P2 IMAD.IADD R82, R82, 0x1, -R2 ;  /* 0x000000015252a824 */ /* 0x000fe400078e0a02 */
[----:B------:R-:W-:Y:S01]  /*61b0*/  @!P1 IMAD.MOV R72, RZ, RZ, -R72 ;  /* 0x000000ffff489224 */ /* 0x000fe200078e0a48 */
[----:B------:R-:W-:Y:S01]  /*61c0*/  ISETP.GE.AND P1, PT, R76, RZ, PT ;  /* 0x000000ff4c00720c */ /* 0x000fe20003f26270 */
[----:B------:R-:W-:Y:S01]  /*61d0*/  IMAD R80, R2, R77, R80 ;  /* 0x0000004d02507224 */ /* 0x000fe200078e0250 */
[----:B------:R-:W-:Y:S01]  /*61e0*/  LOP3.LUT R76, R6, 0x34, RZ, 0xfc, !PT ;  /* 0x00000034064c7812 */ /* 0x000fe200078efcff */
[----:B------:R-:W-:Y:S01]  /*61f0*/  @!P0 IMAD.MOV R75, RZ, RZ, -R75 ;  /* 0x000000ffff4b8224 */ /* 0x000fe200078e0a4b */
[----:B------:R-:W-:Y:S01]  /*6200*/  ISETP.GT.U32.AND P2, PT, R2, R82, PT ;  /* 0x000000520200720c */ /* 0x000fe20003f44070 */
[----:B------:R-:W-:Y:S01]  /*6210*/  @!P6 IMAD.IADD R84, R84, 0x1, -R2 ;  /* 0x000000015454e824 */ /* 0x000fe200078e0a02 */
[----:B------:R-:W-:-:S02]  /*6220*/  IABS R78, R76 ;  /* 0x0000004c004e7213 */ /* 0x000fc40000000000 */
[----:B------:R-:W-:Y:S01]  /*6230*/  ISETP.GE.AND P4, PT, R76, RZ, PT ;  /* 0x000000ff4c00720c */ /* 0x000fe20003f86270 */
[----:B------:R-:W-:Y:S01]  /*6240*/  IMAD.HI.U32 R76, R3, R86, RZ ;  /* 0x00000056034c7227 */ /* 0x000fe200078e00ff */
[----:B------:R-:W-:-:S03]  /*6250*/  ISETP.GT.U32.AND P6, PT, R2, R84, PT ;  /* 0x000000540200720c */ /* 0x000fc60003fc4070 */
[----:B------:R-:W-:-:S04]  /*6260*/  IMAD.HI.U32 R12, R3, R78, RZ ;  /* 0x0000004e030c7227 */ /* 0x000fc800078e00ff */
[----:B------:R-:W-:Y:S02]  /*6270*/  IMAD.MOV R77, RZ, RZ, -R12 ;  /* 0x000000ffff4d7224 */ /* 0x000fe400078e0a0c */
[----:B------:R-:W-:Y:S01]  /*6280*/  @!P2 IMAD.IADD R82, R82, 0x1, -R2 ;  /* 0x000000015252a824 */ /* 0x000fe200078e0a02 */
[C---:B------:R-:W-:Y:S01]  /*6290*/  ISETP.GT.U32.AND P2, PT, R2.reuse, R80, PT ;  /* 0x000000500200720c */ /* 0x040fe20003f44070 */
[----:B------:R-:W-:Y:S02]  /*62a0*/  IMAD R78, R2, R77, R78 ;  /* 0x0000004d024e7224 */ /* 0x000fe400078e024e */
[----:B------:R-:W-:Y:S02]  /*62b0*/  @!P6 IMAD.IADD R84, R84, 0x1, -R2 ;  /* 0x000000015454e824 */ /* 0x000fe400078e0a02 */
[----:B------:R-:W-:Y:S01]  /*62c0*/  IMAD.MOV R79, RZ, RZ, -R76 ;  /* 0x000000ffff4f7224 */ /* 0x000fe200078e0a4c */
[----:B------:R-:W-:Y:S01]  /*62d0*/  ISETP.GT.U32.AND P6, PT, R2, R78, PT ;  /* 0x0000004e0200720c */ /* 0x000fe20003fc4070 */
[----:B------:R-:W-:-:S04]  /*62e0*/  IMAD.HI.U32 R12, R3, R88, RZ ;  /* 0x00000058030c7227 */ /* 0x000fc800078e00ff */
[----:B------:R-:W-:Y:S02]  /*62f0*/  IMAD R86, R2, R79, R86 ;  /* 0x0000004f02567224 */ /* 0x000fe400078e0256 */
[----:B------:R-:W-:Y:S02]  /*6300*/  @!P2 IMAD.IADD R80, R80, 0x1, -R2 ;  /* 0x000000015050a824 */ /* 0x000fe400078e0a02 */
[----:B------:R-:W-:Y:S02]  /*6310*/  IMAD.MOV R77, RZ, RZ, -R12 ;  /* 0x000000ffff4d7224 */ /* 0x000fe400078e0a0c */
[----:B------:R-:W-:Y:S01]  /*6320*/  VIADD R12, R9, 0x1c ;  /* 0x0000001c090c7836 */ /* 0x000fe20000000000 */
[----:B------:R-:W-:Y:S01]  /*6330*/  ISETP.GT.U32.AND P2, PT, R2, R80, PT ;  /* 0x000000500200720c */ /* 0x000fe20003f44070 */
[----:B------:R-:W-:Y:S02]  /*6340*/  @!P6 IMAD.IADD R78, R78, 0x1, -R2 ;  /* 0x000000014e4ee824 */ /* 0x000fe400078e0a02 */
[----:B------:R-:W-:Y:S01]  /*6350*/  IMAD.HI.U32 R9, R3, R90, RZ ;  /* 0x0000005a03097227 */ /* 0x000fe200078e00ff */
[----:B------:R-:W-:-:S02]  /*6360*/  ISETP.GE.AND P0, PT, R12, RZ, PT ;  /* 0x000000ff0c00720c */ /* 0x000fc40003f06270 */
[C---:B------:R-:W-:Y:S01]  /*6370*/  ISETP.GT.U32.AND P6, PT, R2.reuse, R78, PT ;  /* 0x0000004e0200720c */ /* 0x040fe20003fc4070 */
[----:B------:R-:W-:Y:S01]  /*6380*/  IMAD R88, R2, R77, R88 ;  /* 0x0000004d02587224 */ /* 0x000fe200078e0258 */
[----:B------:R-:W-:Y:S01]  /*6390*/  IABS R96, R12 ;  /* 0x0000000c00607213 */ /* 0x000fe20000000000 */
[----:B------:R-:W-:Y:S02]  /*63a0*/  IMAD.MOV R9, RZ, RZ, -R9 ;  /* 0x000000ffff097224 */ /* 0x000fe400078e0a09 */
[----:B------:R-:W-:-:S04]  /*63b0*/  IMAD.HI.U32 R12, R3, R94, RZ ;  /* 0x0000005e030c7227 */ /* 0x000fc800078e00ff */
[----:B------:R-:W-:Y:S01]  /*63c0*/  @!P2 IMAD.IADD R80, R80, 0x1, -R2 ;  /* 0x000000015050a824 */ /* 0x000fe200078e0a02 */
[C---:B------:R-:W-:Y:S01]  /*63d0*/  ISETP.GT.U32.AND P2, PT, R2.reuse, R86, PT ;  /* 0x000000560200720c */ /* 0x040fe20003f44070 */
[----:B------:R-:W-:Y:S02]  /*63e0*/  IMAD R90, R2, R9, R90 ;  /* 0x00000009025a7224 */ /* 0x000fe400078e025a */
[----:B------:R-:W-:Y:S01]  /*63f0*/  @!P6 IMAD.IADD R78, R78, 0x1, -R2 ;  /* 0x000000014e4ee824 */ /* 0x000fe200078e0a02 */
[----:B------:R-:W-:Y:S01]  /*6400*/  ISETP.GT.U32.AND P6, PT, R2, R88, PT ;  /* 0x000000580200720c */ /* 0x000fe20003fc4070 */
[----:B------:R-:W-:-:S04]  /*6410*/  IMAD.HI.U32 R9, R3, R92, RZ ;  /* 0x0000005c03097227 */ /* 0x000fc800078e00ff */
[----:B------:R-:W-:Y:S02]  /*6420*/  IMAD.MOV R9, RZ, RZ, -R9 ;  /* 0x000000ffff097224 */ /* 0x000fe400078e0a09 */
[----:B------:R-:W-:Y:S02]  /*6430*/  IMAD.MOV R77, RZ, RZ, -R12 ;  /* 0x000000ffff4d7224 */ /* 0x000fe400078e0a0c */
[----:B------:R-:W-:Y:S01]  /*6440*/  @!P2 IMAD.IADD R86, R86, 0x1, -R2 ;  /* 0x000000015656a824 */ /* 0x000fe200078e0a02 */
[C---:B------:R-:W-:Y:S01]  /*6450*/  ISETP.GT.U32.AND P2, PT, R2.reuse, R90, PT ;  /* 0x0000005a0200720c */ /* 0x040fe20003f44070 */
[----:B------:R-:W-:Y:S02]  /*6460*/  IMAD R92, R2, R9, R92 ;  /* 0x00000009025c7224 */ /* 0x000fe400078e025c */
[----:B------:R-:W-:Y:S02]  /*6470*/  @!P6 IMAD.IADD R88, R88, 0x1, -R2 ;  /* 0x000000015858e824 */ /* 0x000fe400078e0a02 */
[----:B------:R-:W-:Y:S01]  /*6480*/  IMAD.HI.U32 R76, R3, R96, RZ ;  /* 0x00000060034c7227 */ /* 0x000fe200078e00ff */
[----:B------:R-:W-:-:S03]  /*6490*/  ISETP.GT.U32.AND P6, PT, R2, R92, PT ;  /* 0x0000005c0200720c */ /* 0x000fc60003fc4070 */
[----:B------:R-:W-:Y:S02]  /*64a0*/  IMAD R94, R2, R77, R94 ;  /* 0x0000004d025e7224 */ /* 0x000fe400078e025e */
[----:B------:R-:W-:Y:S01]  /*64b0*/  IMAD.MOV R79, RZ, RZ, -R76 ;  /* 0x000000ffff4f7224 */ /* 0x000fe200078e0a4c */
[----:B------:R-:W-:Y:S01]  /*64c0*/  LOP3.LUT R76, R6, 0x4, RZ, 0xfc, !PT ;  /* 0x00000004064c7812 */ /* 0x000fe200078efcff */
[----:B------:R-:W-:Y:S01]  /*64d0*/  @!P2 IMAD.IADD R90, R90, 0x1, -R2 ;  /* 0x000000015a5aa824 */ /* 0x000fe200078e0a02 */
[C---:B------:R-:W-:Y:S01]  /*64e0*/  ISETP.GT.U32.AND P2, PT, R2.reuse, R94, PT ;  /* 0x0000005e0200720c */ /* 0x040fe20003f44070 */
[----:B------:R-:W-:Y:S02]  /*64f0*/  IMAD R96, R2, R79, R96 ;  /* 0x0000004f02607224 */ /* 0x000fe400078e0260 */
[----:B------:R-:W-:-:S04]  /*6500*/  IMAD.HI.U32 R9, R3, R100, RZ ;  /* 0x0000006403097227 */ /* 0x000fc800078e00ff */
[----:B------:R-:W-:Y:S01]  /*6510*/  @!P6 IMAD.IADD R92, R92, 0x1, -R2 ;  /* 0x000000015c5ce824 */ /* 0x000fe200078e0a02 */
[C---:B------:R-:W-:Y:S01]  /*6520*/  ISETP.GT.U32.AND P6, PT, R2.reuse, R96, PT ;  /* 0x000000600200720c */ /* 0x040fe20003fc4070 */
[----:B------:R-:W-:Y:S01]  /*6530*/  @!P5 IMAD.MOV R82, RZ, RZ, -R82 ;  /* 0x000000ffff52d224 */ /* 0x000fe200078e0a52 */
[----:B------:R-:W-:Y:S01]  /*6540*/  ISETP.GT.U32.AND P5, PT, R2, R88, PT ;  /* 0x000000580200720c */ /* 0x000fe20003fa4070 */
[----:B------:R-:W-:Y:S02]  /*6550*/  IMAD.MOV R9, RZ, RZ, -R9 ;  /* 0x000000ffff097224 */ /* 0x000fe400078e0a09 */
[----:B------:R-:W-:-:S04]  /*6560*/  IMAD.HI.U32 R6, R3, R102, RZ ;  /* 0x0000006603067227 */ /* 0x000fc800078e00ff */
[----:B------:R-:W-:Y:S01]  /*6570*/  @!P1 IMAD.MOV R84, RZ, RZ, -R84 ;  /* 0x000000ffff549224 */ /* 0x000fe200078e0a54 */
[C---:B------:R-:W-:Y:S01]  /*6580*/  ISETP.GT.U32.AND P1, PT, R2.reuse, R90, PT ;  /* 0x0000005a0200720c */ /* 0x040fe20003f24070 */
[----:B------:R-:W-:Y:S02]  /*6590*/  IMAD R100, R2, R9, R100 ;  /* 0x0000000902647224 */ /* 0x000fe400078e0264 */
[----:B------:R-:W-:Y:S01]  /*65a0*/  @!P2 IMAD.IADD R94, R94, 0x1, -R2 ;  /* 0x000000015e5ea824 */ /* 0x000fe200078e0a02 */
[----:B------:R-:W-:Y:S01]  /*65b0*/  ISETP.GT.U32.AND P2, PT, R2, R86, PT ;  /* 0x000000560200720c */ /* 0x000fe20003f44070 */
[----:B------:R-:W-:-:S04]  /*65c0*/  IMAD.HI.U32 R9, R3, R104, RZ ;  /* 0x0000006803097227 */ /* 0x000fc800078e00ff */
[----:B------:R-:W-:-:S04]  /*65d0*/  IMAD.HI.U32 R12, R3, R98, RZ ;  /* 0x00000062030c7227 */ /* 0x000fc800078e00ff */
[----:B------:R-:W-:Y:S02]  /*65e0*/  IMAD.MOV R77, RZ, RZ, -R6 ;  /* 0x000000ffff4d7224 */ /* 0x000fe400078e0a06 */
[----:B------:R-:W-:Y:S02]  /*65f0*/  IMAD.MOV R9, RZ, RZ, -R9 ;  /* 0x000000ffff097224 */ /* 0x000fe400078e0a09 */
[----:B------:R-:W-:Y:S01]  /*6600*/  IMAD.MOV R79, RZ, RZ, -R12 ;  /* 0x000000ffff4f7224 */ /* 0x000fe200078e0a0c */
[----:B------:R-:W-:Y:S01]  /*6610*/  IABS R12, R76 ;  /* 0x0000004c000c7213 */ /* 0x000fe20000000000 */
[----:B------:R-:W-:Y:S01]  /*6620*/  IMAD R102, R2, R77, R102 ;  /* 0x0000004d02667224 */ /* 0x000fe200078e0266 */
[----:B------:R-:W-:Y:S01]  /*6630*/  LOP3.LUT R77, RZ, R5, RZ, 0x33, !PT ;  /* 0x00000005ff4d7212 */ /* 0x000fe200078e33ff */
[----:B------:R-:W-:Y:S02]  /*6640*/  @!P6 IMAD.IADD R96, R96, 0x1, -R2 ;  /* 0x000000016060e824 */ /* 0x000fe400078e0a02 */
[----:B------:R-:W-:-:S02]  /*6650*/  IMAD R104, R2, R9, R104 ;  /* 0x0000000902687224 */ /* 0x000fc400078e0268 */
[----:B------:R-:W-:Y:S01]  /*6660*/  @!P3 IMAD.MOV R80, RZ, RZ, -R80 ;  /* 0x000000ffff50b224 */ /* 0x000fe200078e0a50 */
[----:B------:R-:W-:Y:S01]  /*6670*/  ISETP.GT.U32.AND P3, PT, R2, R92, PT ;  /* 0x0000005c0200720c */ /* 0x000fe20003f64070 */
[----:B------:R-:W-:Y:S01]  /*6680*/  @!P5 IMAD.IADD R88, R88, 0x1, -R2 ;  /* 0x000000015858d824 */ /* 0x000fe200078e0a02 */
[C---:B------:R-:W-:Y:S01]  /*6690*/  ISETP.GT.U32.AND P5, PT, R2.reuse, R102, PT ;  /* 0x000000660200720c */ /* 0x040fe20003fa4070 */
[----:B------:R-:W-:Y:S01]  /*66a0*/  IMAD.HI.U32 R6, R3, R106, RZ ;  /* 0x0000006a03067227 */ /* 0x000fe200078e00ff */
[----:B------:R-:W-:-:S03]  /*66b0*/  ISETP.GT.U32.AND P6, PT, R2, R96, PT ;  /* 0x000000600200720c */ /* 0x000fc60003fc4070 */
[----:B------:R-:W-:-:S04]  /*66c0*/  IMAD.HI.U32 R3, R3, R12, RZ ;  /* 0x0000000c03037227 */ /* 0x000fc800078e00ff */
[----:B------:R-:W-:Y:S01]  /*66d0*/  @!P1 IMAD.IADD R90, R90, 0x1, -R2 ;  /* 0x000000015a5a9824 */ /* 0x000fe200078e0a02 */
[----:B------:R-:W-:Y:S01]  /*66e0*/  ISETP.GT.U32.AND P1, PT, R2, R104, PT ;  /* 0x000000680200720c */ /* 0x000fe20003f24070 */
[----:B------:R-:W-:Y:S01]  /*66f0*/  IMAD.MOV R9, RZ, RZ, -R6 ;  /* 0x000000ffff097224 */ /* 0x000fe200078e0a06 */
[----:B------:R-:W-:Y:S01]  /*6700*/  SHF.R.S32.HI R6, RZ, 0x6, R206 ;  /* 0x00000006ff067819 */ /* 0x000fe200000114ce */
[----:B------:R-:W-:Y:S01]  /*6710*/  @!P2 IMAD.IADD R86, R86, 0x1, -R2 ;  /* 0x000000015656a824 */ /* 0x000fe200078e0a02 */
[----:B------:R-:W-:Y:S01]  /*6720*/  ISETP.GT.U32.AND P2, PT, R2, R100, PT ;  /* 0x000000640200720c */ /* 0x000fe20003f44070 */
[----:B------:R-:W-:Y:S01]  /*6730*/  IMAD.MOV R3, RZ, RZ, -R3 ;  /* 0x000000ffff037224 */ /* 0x000fe200078e0a03 */
[----:B------:R-:W-:Y:S01]  /*6740*/  SGXT R6, R6, 0x1 ;  /* 0x000000010606781a */ /* 0x000fe20000000200 */
[C---:B------:R-:W-:Y:S02]  /*6750*/  IMAD R106, R2.reuse, R9, R106 ;  /* 0x00000009026a7224 */ /* 0x040fe400078e026a */
[----:B------:R-:W-:-:S02]  /*6760*/  IMAD R98, R2, R79, R98 ;  /* 0x0000004f02627224 */ /* 0x000fc400078e0262 */
        /* <DEDUP_REMOVED lines=14> */
[----:B------:R-:W-:-:S02]  /*6850*/  IMAD.SHL.U32 R3, R206, 0x2, RZ ;  /* 0x00000002ce037824 */ /* 0x000fc400078e00ff */
[--C-:B------:R-:W-:Y:S01]  /*6860*/  @!P3 IMAD.IADD R98, R98, 0x1, -R2.reuse ;  /* 0x000000016262b824 */ /* 0x100fe200078e0a02 */
[----:B------:R-:W-:Y:S01]  /*6870*/  ISETP.GE.AND P3, PT, R87, RZ, PT ;  /* 0x000000ff5700720c */ /* 0x000fe20003f66270 */
[--C-:B------:R-:W-:Y:S01]  /*6880*/  @!P5 IMAD.IADD R9, R9, 0x1, -R2.reuse ;  /* 0x000000010909d824 */ /* 0x100fe200078e0a02 */
[----:B------:R-:W-:Y:S01]  /*6890*/  LOP3.LUT R3, R3, 0x7e, RZ, 0xc0, !PT ;  /* 0x0000007e03037812 */ /* 0x000fe200078ec0ff */
[--C-:B------:R-:W-:Y:S01]  /*68a0*/  @!P4 IMAD.IADD R94, R94, 0x1, -R2.reuse ;  /* 0x000000015e5ec824 */ /* 0x100fe200078e0a02 */
[----:B------:R-:W-:Y:S01]  /*68b0*/  ISETP.GE.AND P4, PT, R81, RZ, PT ;  /* 0x000000ff5100720c */ /* 0x000fe20003f86270 */
[----:B------:R-:W-:Y:S01]  /*68c0*/  @!P6 IMAD.IADD R106, R106, 0x1, -R2 ;  /* 0x000000016a6ae824 */ /* 0x000fe200078e0a02 */
[----:B------:R-:W-:Y:S01]  /*68d0*/  ISETP.GE.AND P6, PT, R89, RZ, PT ;  /* 0x000000ff5900720c */ /* 0x000fe20003fc6270 */
[----:B------:R-:W-:Y:S01]  /*68e0*/  @!P1 IMAD.MOV R90, RZ, RZ, -R90 ;  /* 0x000000ffff5a9224 */ /* 0x000fe200078e0a5a */
[C---:B------:R-:W-:Y:S01]  /*68f0*/  ISETP.GT.U32.AND P1, PT, R2.reuse, R104, PT ;  /* 0x000000680200720c */ /* 0x040fe20003f24070 */
[----:B------:R-:W-:Y:S01]  /*6900*/  @!P2 IMAD.MOV R88, RZ, RZ, -R88 ;  /* 0x000000ffff58a224 */ /* 0x000fe200078e0a58 */
[C---:B------:R-:W-:Y:S01]  /*6910*/  ISETP.GT.U32.AND P5, PT, R2.reuse, R9, PT ;  /* 0x000000090200720c */ /* 0x040fe20003fa4070 */
[----:B------:R-:W-:Y:S01]  /*6920*/  @!P0 IMAD.MOV R96, RZ, RZ, -R96 ;  /* 0x000000ffff608224 */ /* 0x000fe200078e0a60 */
[C---:B------:R-:W-:Y:S01]  /*6930*/  ISETP.GT.U32.AND P2, PT, R2.reuse, R102, PT ;  /* 0x000000660200720c */ /* 0x040fe20003f44070 */
[----:B------:R-:W-:Y:S01]  /*6940*/  @!P3 IMAD.MOV R92, RZ, RZ, -R92 ;  /* 0x000000ffff5cb224 */ /* 0x000fe200078e0a5c */
[----:B------:R-:W-:Y:S01]  /*6950*/  ISETP.GT.U32.AND P3, PT, R2, R98, PT ;  /* 0x000000620200720c */ /* 0x000fe20003f64070 */
[----:B------:R-:W-:Y:S01]  /*6960*/  IMAD R12, R12, 0x40, R3 ;  /* 0x000000400c0c7824 */ /* 0x000fe200078e0203 */
[----:B------:R-:W-:Y:S01]  /*6970*/  ISETP.GE.AND P0, PT, R91, RZ, PT ;  /* 0x000000ff5b00720c */ /* 0x000fe20003f06270 */
[----:B------:R-:W-:Y:S01]  /*6980*/  @!P4 IMAD.MOV R86, RZ, RZ, -R86 ;  /* 0x000000ffff56c224 */ /* 0x000fe200078e0a56 */
[C---:B------:R-:W-:Y:S01]  /*6990*/  ISETP.GT.U32.AND P4, PT, R2.reuse, R100, PT ;  /* 0x000000640200720c */ /* 0x040fe20003f84070 */
[----:B------:R-:W-:Y:S01]  /*69a0*/  @!P6 IMAD.MOV R94, RZ, RZ, -R94 ;  /* 0x000000ffff5ee224 */ /* 0x000fe200078e0a5e */
[----:B------:R-:W-:Y:S01]  /*69b0*/  ISETP.GT.U32.AND P6, PT, R2, R106, PT ;  /* 0x0000006a0200720c */ /* 0x000fe20003fc4070 */
[--C-:B------:R-:W-:Y:S01]  /*69c0*/  @!P1 IMAD.IADD R104, R104, 0x1, -R2.reuse ;  /* 0x0000000168689824 */ /* 0x100fe200078e0a02 */
[----:B------:R-:W-:Y:S01]  /*69d0*/  ISETP.GE.AND P1, PT, R97, RZ, PT ;  /* 0x000000ff6100720c */ /* 0x000fe20003f26270 */
[--C-:B------:R-:W-:Y:S01]  /*69e0*/  @!P5 IMAD.IADD R9, R9, 0x1, -R2.reuse ;  /* 0x000000010909d824 */ /* 0x100fe200078e0a02 */
[----:B------:R-:W-:Y:S01]  /*69f0*/  ISETP.NE.AND P5, PT, R5, RZ, PT ;  /* 0x000000ff0500720c */ /* 0x000fe20003fa5270 */
[--C-:B------:R-:W-:Y:S01]  /*6a00*/  @!P2 IMAD.IADD R102, R102, 0x1, -R2.reuse ;  /* 0x000000016666a824 */ /* 0x100fe200078e0a02 */
[----:B------:R-:W-:Y:S01]  /*6a10*/  ISETP.GE.AND P2, PT, R95, RZ, PT ;  /* 0x000000ff5f00720c */ /* 0x000fe20003f46270 */
[----:B------:R-:W-:Y:S01]  /*6a20*/  @!P3 IMAD.IADD R98, R98, 0x1, -R2 ;  /* 0x000000016262b824 */ /* 0x000fe200078e0a02 */
[----:B------:R-:W-:-:S02]  /*6a30*/  SEL R75, R77, R75, !P5 ;  /* 0x0000004b4d4b7207 */ /* 0x000fc40006800000 */
[----:B------:R-:W-:Y:S01]  /*6a40*/  SEL R82, R77, R82, !P5 ;  /* 0x000000524d527207 */ /* 0x000fe20006800000 */
[----:B------:R-:W-:Y:S01]  /*6a50*/  @!P4 IMAD.IADD R100, R100, 0x1, -R2 ;  /* 0x000000016464c824 */ /* 0x000fe200078e0a02 */
[----:B------:R-:W-:Y:S01]  /*6a60*/  LOP3.LUT R3, R3, 0x90, R6, 0x78, !PT ;  /* 0x0000009003037812 */ /* 0x000fe200078e7806 */
[----:B------:R-:W-:Y:S01]  /*6a70*/  IMAD R75, R75, UR4, RZ ;  /* 0x000000044b4b7c24 */ /* 0x000fe2000f8e02ff */
[C---:B------:R-:W-:Y:S01]  /*6a80*/  SEL R6, R77.reuse, R0, !P5 ;  /* 0x000000004d067207 */ /* 0x040fe20006800000 */
[----:B------:R-:W-:Y:S01]  /*6a90*/  IMAD R82, R82, UR4, RZ ;  /* 0x0000000452527c24 */ /* 0x000fe2000f8e02ff */
[C---:B------:R-:W-:Y:S01]  /*6aa0*/  SEL R5, R77.reuse, R14, !P5 ;  /* 0x0000000e4d057207 */ /* 0x040fe20006800000 */
[----:B------:R-:W-:Y:S01]  /*6ab0*/  @!P6 IMAD.IADD R106, R106, 0x1, -R2 ;  /* 0x000000016a6ae824 */ /* 0x000fe200078e0a02 */
[C---:B------:R-:W-:Y:S01]  /*6ac0*/  SEL R0, R77.reuse, R11, !P5 ;  /* 0x0000000b4d007207 */ /* 0x040fe20006800000 */
[----:B------:R-:W-:Y:S01]  /*6ad0*/  @!P1 IMAD.MOV R98, RZ, RZ, -R98 ;  /* 0x000000ffff629224 */ /* 0x000fe200078e0a62 */
[C---:B------:R-:W-:Y:S01]  /*6ae0*/  SEL R14, R77.reuse, R20, !P5 ;  /* 0x000000144d0e7207 */ /* 0x040fe20006800000 */
[----:B------:R-:W-:Y:S01]  /*6af0*/  @!P2 IMAD.MOV R104, RZ, RZ, -R104 ;  /* 0x000000ffff68a224 */ /* 0x000fe200078e0a68 */
[C---:B------:R-:W-:Y:S01]  /*6b00*/  SEL R2, R77.reuse, R4, !P5 ;  /* 0x000000044d027207 */ /* 0x040fe20006800000 */
[----:B------:R-:W-:Y:S01]  /*6b10*/  IMAD R4, R8, UR5, RZ ;  /* 0x0000000508047c24 */ /* 0x000fe2000f8e02ff */
[C---:B------:R-:W-:Y:S01]  /*6b20*/  SEL R11, R77.reuse, R18, !P5 ;  /* 0x000000124d0b7207 */ /* 0x040fe20006800000 */
[----:B------:R-:W-:Y:S01]  /*6b30*/  @!P0 IMAD.MOV R100, RZ, RZ, -R100 ;  /* 0x000000ffff648224 */ /* 0x000fe200078e0a64 */
[C---:B------:R-:W-:Y:S01]  /*6b40*/  SEL R20, R77.reuse, R73, !P5 ;  /* 0x000000494d147207 */ /* 0x040fe20006800000 */
[----:B------:R-:W-:Y:S01]  /*6b50*/  IMAD R6, R6, UR4, RZ ;  /* 0x0000000406067c24 */ /* 0x000fe2000f8e02ff */
[----:B------:R-:W-:Y:S01]  /*6b60*/  SEL R18, R77, R72, !P5 ;  /* 0x000000484d127207 */ /* 0x000fe20006800000 */
[----:B------:R-:W-:Y:S01]  /*6b70*/  IMAD R2, R2, UR4, RZ ;  /* 0x0000000402027c24 */ /* 0x000fe2000f8e02ff */
[----:B------:R-:W-:Y:S01]  /*6b80*/  LEA R73, P1, R75, UR12, 0x1 ;  /* 0x0000000c4b497c11 */ /* 0x000fe2000f8208ff */
[----:B------:R-:W-:Y:S01]  /*6b90*/  IMAD R0, R0, UR4, RZ ;  /* 0x0000000400007c24 */ /* 0x000fe2000f8e02ff */
[----:B------:R-:W-:Y:S01]  /*6ba0*/  LEA R72, P2, R82, UR14, 0x1 ;  /* 0x0000000e52487c11 */ /* 0x000fe2000f8408ff */
[----:B------:R-:W-:Y:S01]  /*6bb0*/  IMAD R5, R5, UR4, RZ ;  /* 0x0000000405057c24 */ /* 0x000fe2000f8e02ff */
[C---:B------:R-:W-:Y:S01]  /*6bc0*/  SEL R84, R77.reuse, R84, !P5 ;  /* 0x000000544d547207 */ /* 0x040fe20006800000 */
[----:B------:R0:W-:Y:S01]  /*6bd0*/  STL [R1+0x924], R73 ;  /* 0x0009244901007387 */ /* 0x0001e20000100800 */
[----:B------:R-:W-:Y:S01]  /*6be0*/  SEL R80, R77, R80, !P5 ;  /* 0x000000504d507207 */ /* 0x000fe20006800000 */
[----:B------:R-:W-:Y:S01]  /*6bf0*/  IMAD R11, R11, UR4, RZ ;  /* 0x000000040b0b7c24 */ /* 0x000fe2000f8e02ff */
[----:B------:R-:W-:Y:S01]  /*6c00*/  ISETP.GE.AND P3, PT, R99, RZ, PT ;  /* 0x000000ff6300720c */ /* 0x000fe20003f66270 */
[----:B------:R1:W-:Y:S01]  /*6c10*/  STL [R1+0x80c], R72 ;  /* 0x00080c4801007387 */ /* 0x0003e20000100800 */
[----:B------:R-:W-:Y:S01]  /*6c20*/  LEA R8, P0, R4, UR6, 0x1 ;  /* 0x0000000604087c11 */ /* 0x000fe2000f8008ff */
[----:B------:R-:W-:Y:S01]  /*6c30*/  IMAD R84, R84, UR4, RZ ;  /* 0x0000000454547c24 */ /* 0x000fe2000f8e02ff */
[C---:B------:R-:W-:Y:S01]  /*6c40*/  SEL R78, R77.reuse, R78, !P5 ;  /* 0x0000004e4d4e7207 */ /* 0x040fe20006800000 */
[----:B------:R-:W-:Y:S01]  /*6c50*/  IMAD R80, R80, UR4, RZ ;  /* 0x0000000450507c24 */ /* 0x000fe2000f8e02ff */
[----:B------:R-:W-:Y:S01]  /*6c60*/  SEL R86, R77, R86, !P5 ;  /* 0x000000564d567207 */ /* 0x000fe20006800000 */
[----:B------:R-:W-:Y:S01]  /*6c70*/  IMAD R14, R14, UR4, RZ ;  /* 0x000000040e0e7c24 */ /* 0x000fe2000f8e02ff */
[----:B0-----:R-:W-:Y:S01]  /*6c80*/  LEA.HI.X.SX32 R73, R75, UR13, 0x1, P1 ;  /* 0x0000000d4b497c11 */ /* 0x001fe200088f0eff */
[----:B------:R-:W-:Y:S01]  /*6c90*/  ULDC.64 UR12, c[0x0][0x218] ;  /* 0x00008600000c7ab9 */ /* 0x000fe20000000a00 */
[----:B------:R-:W-:Y:S01]  /*6ca0*/  LEA.HI.X.SX32 R4, R4, UR7, 0x1, P0 ;  /* 0x0000000704047c11 */ /* 0x000fe200080f0eff */
[----:B------:R-:W-:Y:S01]  /*6cb0*/  ULDC.64 UR6, c[0x0][0x218] ;  /* 0x0000860000067ab9 */ /* 0x000fe20000000a00 */
[----:B-1----:R-:W-:Y:S01]  /*6cc0*/  LEA.HI.X.SX32 R72, R82, UR15, 0x1, P2 ;  /* 0x0000000f52487c11 */ /* 0x002fe200090f0eff */
[----:B------:R0:W-:Y:S01]  /*6cd0*/  STL [R1+0x808], R73 ;  /* 0x0008084901007387 */ /* 0x0001e20000100800 */
[----:B------:R-:W-:Y:S01]  /*6ce0*/  ISETP.GE.AND P6, PT, R76, RZ, PT ;  /* 0x000000ff4c00720c */ /* 0x000fe20003fc6270 */
[----:B------:R-:W-:Y:S01]  /*6cf0*/  IMAD R78, R78, UR4, RZ ;  /* 0x000000044e4e7c24 */ /* 0x000fe2000f8e02ff */
[----:B------:R-:W-:Y:S01]  /*6d00*/  ULDC.64 UR14, c[0x0][0x218] ;  /* 0x00008600000e7ab9 */ /* 0x000fe20000000a00 */
[----:B------:R1:W-:Y:S01]  /*6d10*/  STL [R1+0x630], R72 ;  /* 0x0006304801007387 */ /* 0x0003e20000100800 */
[----:B------:R-:W-:Y:S01]  /*6d20*/  IMAD.MOV.U32 R76, RZ, RZ, R9 ;  /* 0x000000ffff4c7224 */ /* 0x000fe200078e0009 */
[C---:B------:R-:W-:Y:S01]  /*6d30*/  SEL R9, R77.reuse, R16, !P5 ;  /* 0x000000104d097207 */ /* 0x040fe20006800000 */
[----:B------:R-:W-:Y:S01]  /*6d40*/  IMAD R86, R86, UR4, RZ ;  /* 0x0000000456567c24 */ /* 0x000fe2000f8e02ff */
[----:B------:R-:W-:Y:S01]  /*6d50*/  SEL R16, R77, R70, !P5 ;  /* 0x000000464d107207 */ /* 0x000fe20006800000 */
[----:B------:R-:W-:Y:S01]  /*6d60*/  @!P3 IMAD.MOV R106, RZ, RZ, -R106 ;  /* 0x000000ffff6ab224 */ /* 0x000fe200078e0a6a */
[----:B0-----:R-:W-:Y:S01]  /*6d70*/  LEA R73, P0, R84, UR6, 0x1 ;  /* 0x0000000654497c11 */ /* 0x001fe2000f8008ff */
[----:B------:R-:W-:Y:S01]  /*6d80*/  IMAD R9, R9, UR4, RZ ;  /* 0x0000000409097c24 */ /* 0x000fe2000f8e02ff */
[C---:B------:R-:W-:Y:S01]  /*6d90*/  SEL R70, R77.reuse, R74, !P5 ;  /* 0x0000004a4d467207 */ /* 0x040fe20006800000 */
[----:B------:R-:W-:Y:S01]  /*6da0*/  IMAD R16, R16, UR4, RZ ;  /* 0x0000000410107c24 */ /* 0x000fe2000f8e02ff */
[----:B-1----:R-:W-:Y:S01]  /*6db0*/  LEA R72, P1, R80, UR12, 0x1 ;  /* 0x0000000c50487c11 */ /* 0x002fe2000f8208ff */
[----:B------:R0:W-:Y:S01]  /*6dc0*/  STL [R1+0x928], R73 ;  /* 0x0009284901007387 */ /* 0x0001e20000100800 */
[----:B------:R-:W-:Y:S01]  /*6dd0*/  LEA R74, P2, R78, UR14, 0x1 ;  /* 0x0000000e4e4a7c11 */ /* 0x000fe2000f8408ff */
[----:B------:R-:W-:Y:S01]  /*6de0*/  @!P6 IMAD.MOV R76, RZ, RZ, -R76 ;  /* 0x000000ffff4ce224 */ /* 0x000fe200078e0a4c */
[C---:B------:R-:W-:Y:S01]  /*6df0*/  SEL R88, R77.reuse, R88, !P5 ;  /* 0x000000584d587207 */ /* 0x040fe20006800000 */
[----:B------:R1:W-:Y:S01]  /*6e00*/  STL [R1+0x814], R72 ;  /* 0x0008144801007387 */ /* 0x0003e20000100800 */
[----:B------:R-:W-:Y:S01]  /*6e10*/  SEL R90, R77, R90, !P5 ;  /* 0x0000005a4d5a7207 */ /* 0x000fe20006800000 */
[----:B------:R-:W-:Y:S01]  /*6e20*/  IMAD R70, R70, UR4, RZ ;  /* 0x0000000446467c24 */ /* 0x000fe2000f8e02ff */
[----:B------:R-:W-:Y:S01]  /*6e30*/  ISETP.GE.AND P4, PT, R93, RZ, PT ;  /* 0x000000ff5d00720c */ /* 0x000fe20003f86270 */
[----:B------:R2:W-:Y:S01]  /*6e40*/  STL [R1+0x92c], R74 ;  /* 0x00092c4a01007387 */ /* 0x0005e20000100800 */
[C---:B------:R-:W-:Y:S01]  /*6e50*/  SEL R92, R77.reuse, R92, !P5 ;  /* 0x0000005c4d5c7207 */ /* 0x040fe20006800000 */
[----:B------:R-:W-:Y:S01]  /*6e60*/  IMAD R88, R88, UR4, RZ ;  /* 0x0000000458587c24 */ /* 0x000fe2000f8e02ff */
[----:B0-----:R-:W-:Y:S01]  /*6e70*/  LEA R73, P3, R86, UR16, 0x1 ;  /* 0x0000001056497c11 */ /* 0x001fe2000f8608ff */
[----:B------:R-:W-:Y:S01]  /*6e80*/  IMAD R90, R90, UR4, RZ ;  /* 0x000000045a5a7c24 */ /* 0x000fe2000f8e02ff */
[C---:B------:R-:W-:Y:S01]  /*6e90*/  SEL R94, R77.reuse, R94, !P5 ;  /* 0x0000005e4d5e7207 */ /* 0x040fe20006800000 */
[----:B------:R-:W-:Y:S01]  /*6ea0*/  IMAD R92, R92, UR4, RZ ;  /* 0x000000045c5c7c24 */ /* 0x000fe2000f8e02ff */
[----:B-1----:R-:W-:Y:S01]  /*6eb0*/  LEA.HI.X.SX32 R72, R84, UR7, 0x1, P0 ;  /* 0x0000000754487c11 */ /* 0x002fe200080f0eff */
[----:B------:R0:W-:Y:S01]  /*6ec0*/  STL [R1+0x81c], R73 ;  /* 0x00081c4901007387 */ /* 0x0001e20000100800 */
[----:B------:R-:W-:Y:S01]  /*6ed0*/  ULDC.64 UR6, c[0x0][0x218] ;  /* 0x0000860000067ab9 */ /* 0x000fe20000000a00 */
[----:B--2---:R-:W-:Y:S01]  /*6ee0*/  LEA.HI.X.SX32 R74, R80, UR13, 0x1, P1 ;  /* 0x0000000d504a7c11 */ /* 0x004fe200088f0eff */
[----:B------:R-:W-:Y:S01]  /*6ef0*/  ULDC.64 UR12, c[0x0][0x218] ;  /* 0x00008600000c7ab9 */ /* 0x000fe20000000a00 */
[----:B------:R1:W-:Y:S01]  /*6f00*/  STL [R1+0x810], R72 ;  /* 0x0008104801007387 */ /* 0x0003e20000100800 */
[----:B------:R-:W-:Y:S01]  /*6f10*/  IMAD R94, R94, UR4, RZ ;  /* 0x000000045e5e7c24 */ /* 0x000fe2000f8e02ff */
[C---:B------:R-:W-:Y:S01]  /*6f20*/  SEL R96, R77.reuse, R96, !P5 ;  /* 0x000000604d607207 */ /* 0x040fe20006800000 */
[----:B------:R-:W-:Y:S01]  /*6f30*/  @!P4 IMAD.MOV R102, RZ, RZ, -R102 ;  /* 0x000000ffff66c224 */ /* 0x000fe200078e0a66 */
[----:B------:R2:W-:Y:S01]  /*6f40*/  STL [R1+0x634], R74 ;  /* 0x0006344a01007387 */ /* 0x0005e20000100800 */
[C---:B------:R-:W-:Y:S01]  /*6f50*/  SEL R100, R77.reuse, R100, !P5 ;  /* 0x000000644d647207 */ /* 0x040fe20006800000 */
[----:B------:R-:W-:Y:S01]  /*6f60*/  IMAD R18, R18, UR4, RZ ;  /* 0x0000000412127c24 */ /* 0x000fe2000f8e02ff */
[----:B0-----:R-:W-:Y:S01]  /*6f70*/  LEA.HI.X.SX32 R73, R78, UR15, 0x1, P2 ;  /* 0x0000000f4e497c11 */ /* 0x001fe200090f0eff */
[----:B------:R-:W-:Y:S01]  /*6f80*/  ULDC.64 UR14, c[0x0][0x218] ;  /* 0x00008600000e7ab9 */ /* 0x000fe20000000a00 */
[C---:B------:R-:W-:Y:S01]  /*6f90*/  SEL R102, R77.reuse, R102, !P5 ;  /* 0x000000664d667207 */ /* 0x040fe20006800000 */
[----:B------:R-:W-:Y:S01]  /*6fa0*/  IMAD R96, R96, UR4, RZ ;  /* 0x0000000460607c24 */ /* 0x000fe2000f8e02ff */
[----:B-1----:R-:W-:Y:S01]  /*6fb0*/  LEA.HI.X.SX32 R72, R86, UR17, 0x1, P3 ;  /* 0x0000001156487c11 */ /* 0x002fe200098f0eff */
[----:B------:R0:W-:Y:S01]  /*6fc0*/  STL [R1+0x818], R73 ;  /* 0x0008184901007387 */ /* 0x0001e20000100800 */
[----:B------:R-:W-:Y:S01]  /*6fd0*/  ULDC.64 UR16, c[0x0][0x218] ;  /* 0x0000860000107ab9 */ /* 0x000fe20000000a00 */
[----:B--2---:R-:W-:Y:S01]  /*6fe0*/  LEA R74, P2, R92, UR14, 0x1 ;  /* 0x0000000e5c4a7c11 */ /* 0x004fe2000f8408ff */
[----:B------:R-:W-:Y:S01]  /*6ff0*/  IMAD R100, R100, UR4, RZ ;  /* 0x0000000464647c24 */ /* 0x000fe2000f8e02ff */
[----:B------:R1:W-:Y:S01]  /*7000*/  STL [R1+0x638], R72 ;  /* 0x0006384801007387 */ /* 0x0003e20000100800 */
[C---:B------:R-:W-:Y:S01]  /*7010*/  SEL R104, R77.reuse, R104, !P5 ;  /* 0x000000684d687207 */ /* 0x040fe20006800000 */
[----:B------:R-:W-:Y:S01]  /*7020*/  IMAD R102, R102, UR4, RZ ;  /* 0x0000000466667c24 */ /* 0x000fe2000f8e02ff */
[C---:B------:R-:W-:Y:S01]  /*7030*/  SEL R98, R77.reuse, R98, !P5 ;  /* 0x000000624d627207 */ /* 0x040fe20006800000 */
[----:B------:R-:W-:Y:S01]  /*7040*/  IMAD R20, R20, UR4, RZ ;  /* 0x0000000414147c24 */ /* 0x000fe2000f8e02ff */
[C---:B------:R-:W-:Y:S01]  /*7050*/  SEL R106, R77.reuse, R106, !P5 ;  /* 0x0000006a4d6a7207 */ /* 0x040fe20006800000 */
[----:B------:R-:W-:Y:S01]  /*7060*/  IMAD R104, R104, UR4, RZ ;  /* 0x0000000468687c24 */ /* 0x000fe2000f8e02ff */
[----:B0-----:R-:W-:Y:S01]  /*7070*/  LEA R73, P0, R88, UR6, 0x1 ;  /* 0x0000000658497c11 */ /* 0x001fe2000f8008ff */
[----:B------:R-:W-:Y:S01]  /*7080*/  IMAD R98, R98, UR4, RZ ;  /* 0x0000000462627c24 */ /* 0x000fe2000f8e02ff */
[C---:B------:R-:W-:Y:S01]  /*7090*/  SEL R76, R77.reuse, R76, !P5 ;  /* 0x0000004c4d4c7207 */ /* 0x040fe20006800000 */
[----:B------:R-:W-:Y:S01]  /*70a0*/  IMAD R106, R106, UR4, RZ ;  /* 0x000000046a6a7c24 */ /* 0x000fe2000f8e02ff */
[----:B-1----:R-:W-:Y:S01]  /*70b0*/  LEA R72, P1, R90, UR12, 0x1 ;  /* 0x0000000c5a487c11 */ /* 0x002fe2000f8208ff */
[----:B------:R0:W-:Y:S01]  /*70c0*/  STL [R1+0x930], R73 ;  /* 0x0009304901007387 */ /* 0x0001e20000100800 */
[C---:B------:R-:W-:Y:S01]  /*70d0*/  SEL R71, R77.reuse, R71, !P5 ;  /* 0x000000474d477207 */ /* 0x040fe20006800000 */
[----:B------:R-:W-:Y:S01]  /*70e0*/  IMAD R76, R76, UR4, RZ ;  /* 0x000000044c4c7c24 */ /* 0x000fe2000f8e02ff */
[C---:B------:R-:W-:Y:S01]  /*70f0*/  SEL R208, R77.reuse, R208, !P5 ;  /* 0x000000d04dd07207 */ /* 0x040fe20006800000 */
[----:B------:R1:W-:Y:S01]  /*7100*/  STL [R1+0x824], R72 ;  /* 0x0008244801007387 */ /* 0x0003e20000100800 */
[----:B------:R-:W-:Y:S01]  /*7110*/  SEL R69, R77, R69, !P5 ;  /* 0x000000454d457207 */ /* 0x000fe20006800000 */
[----:B------:R-:W-:Y:S01]  /*7120*/  IMAD R71, R71, UR4, RZ ;  /* 0x0000000447477c24 */ /* 0x000fe2000f8e02ff */
[----:B------:R-:W-:Y:S01]  /*7130*/  SEL R209, R77, R209, !P5 ;  /* 0x000000d14dd17207 */ /* 0x000fe20006800000 */
[----:B------:R2:W-:Y:S01]  /*7140*/  STL [R1+0x934], R74 ;  /* 0x0009344a01007387 */ /* 0x0005e20000100800 */
[----:B------:R-:W-:Y:S01]  /*7150*/  IMAD R208, R208, UR4, RZ ;  /* 0x00000004d0d07c24 */ /* 0x000fe2000f8e02ff */
[----:B0-----:R-:W-:Y:S01]  /*7160*/  LEA R73, P3, R94, UR16, 0x1 ;  /* 0x000000105e497c11 */ /* 0x001fe2000f8608ff */
[----:B------:R-:W-:Y:S01]  /*7170*/  IMAD R69, R69, UR4, RZ ;  /* 0x0000000445457c24 */ /* 0x000fe2000f8e02ff */
[----:B------:R-:W-:Y:S01]  /*7180*/  SEL R68, R77, R68, !P5 ;  /* 0x000000444d447207 */ /* 0x000fe20006800000 */
[----:B------:R-:W-:Y:S01]  /*7190*/  IMAD R209, R209, UR4, RZ ;  /* 0x00000004d1d17c24 */ /* 0x000fe2000f8e02ff */
[----:B-1----:R-:W-:Y:S01]  /*71a0*/  LEA.HI.X.SX32 R72, R88, UR7, 0x1, P0 ;  /* 0x0000000758487c11 */ /* 0x002fe200080f0eff */
[----:B------:R0:W-:Y:S01]  /*71b0*/  STL [R1+0x82c], R73 ;  /* 0x00082c4901007387 */ /* 0x0001e20000100800 */
[----:B------:R-:W-:Y:S01]  /*71c0*/  ULDC.64 UR6, c[0x0][0x218] ;  /* 0x0000860000067ab9 */ /* 0x000fe20000000a00 */
[C---:B------:R-:W-:Y:S01]  /*71d0*/  SEL R210, R77.reuse, R210, !P5 ;  /* 0x000000d24dd27207 */ /* 0x040fe20006800000 */
[----:B------:R-:W-:Y:S01]  /*71e0*/  IMAD R68, R68, UR4, RZ ;  /* 0x0000000444447c24 */ /* 0x000fe2000f8e02ff */
[----:B--2---:R-:W-:Y:S01]  /*71f0*/  LEA.HI.X.SX32 R74, R90, UR13, 0x1, P1 ;  /* 0x0000000d5a4a7c11 */ /* 0x004fe200088f0eff */
[----:B------:R1:W-:Y:S01]  /*7200*/  STL [R1+0x820], R72 ;  /* 0x0008204801007387 */ /* 0x0003e20000100800 */
[----:B------:R-:W-:Y:S01]  /*7210*/  ULDC.64 UR12, c[0x0][0x218] ;  /* 0x00008600000c7ab9 */ /* 0x000fe20000000a00 */
[C---:B------:R-:W-:Y:S01]  /*7220*/  SEL R67, R77.reuse, R67, !P5 ;  /* 0x000000434d437207 */ /* 0x040fe20006800000 */
[----:B------:R-:W-:Y:S01]  /*7230*/  IMAD R210, R210, UR4, RZ ;  /* 0x00000004d2d27c24 */ /* 0x000fe2000f8e02ff */
[----:B------:R2:W-:Y:S01]  /*7240*/  STL [R1+0x63c], R74 ;  /* 0x00063c4a01007387 */ /* 0x0005e20000100800 */
[----:B0-----:R-:W-:Y:S01]  /*7250*/  LEA.HI.X.SX32 R73, R92, UR15, 0x1, P2 ;  /* 0x0000000f5c497c11 */ /* 0x001fe200090f0eff */
[----:B------:R-:W-:Y:S01]  /*7260*/  ULDC.64 UR14, c[0x0][0x218] ;  /* 0x00008600000e7ab9 */ /* 0x000fe20000000a00 */
[----:B------:R-:W-:Y:S01]  /*7270*/  SEL R211, R77, R211, !P5 ;  /* 0x000000d34dd37207 */ /* 0x000fe20006800000 */
[----:B------:R-:W-:Y:S01]  /*7280*/  IMAD R67, R67, UR4, RZ ;  /* 0x0000000443437c24 */ /* 0x000fe2000f8e02ff */
[C---:B------:R-:W-:Y:S01]  /*7290*/  SEL R66, R77.reuse, R66, !P5 ;  /* 0x000000424d427207 */ /* 0x040fe20006800000 */
[----:B------:R0:W-:Y:S01]  /*72a0*/  STL [R1+0x828], R73 ;  /* 0x0008284901007387 */ /* 0x0001e20000100800 */
[----:B-1----:R-:W-:Y:S01]  /*72b0*/  LEA.HI.X.SX32 R72, R94, UR17, 0x1, P3 ;  /* 0x000000115e487c11 */ /* 0x002fe200098f0eff */
[----:B------:R-:W-:Y:S01]  /*72c0*/  ULDC.64 UR16, c[0x0][0x218] ;  /* 0x0000860000107ab9 */ /* 0x000fe20000000a00 */
[----:B------:R-:W-:Y:S01]  /*72d0*/  SEL R212, R77, R212, !P5 ;  /* 0x000000d44dd47207 */ /* 0x000fe20006800000 */
[----:B------:R-:W-:Y:S01]  /*72e0*/  IMAD R211, R211, UR4, RZ ;  /* 0x00000004d3d37c24 */ /* 0x000fe2000f8e02ff */
[----:B--2---:R-:W-:Y:S01]  /*72f0*/  LEA R74, P2, R102, UR14, 0x1 ;  /* 0x0000000e664a7c11 */ /* 0x004fe2000f8408ff */
[----:B------:R1:W-:Y:S01]  /*7300*/  STL [R1+0x640], R72 ;  /* 0x0006404801007387 */ /* 0x0003e20000100800 */
[C---:B------:R-:W-:Y:S01]  /*7310*/  SEL R65, R77.reuse, R65, !P5 ;  /* 0x000000414d417207 */ /* 0x040fe20006800000 */
[----:B------:R-:W-:Y:S01]  /*7320*/  IMAD R66, R66, UR4, RZ ;  /* 0x0000000442427c24 */ /* 0x000fe2000f8e02ff */
[----:B------:R-:W-:Y:S01]  /*7330*/  SEL R213, R77, R213, !P5 ;  /* 0x000000d54dd57207 */ /* 0x000fe20006800000 */
[----:B------:R-:W-:Y:S01]  /*7340*/  IMAD R212, R212, UR4, RZ ;  /* 0x00000004d4d47c24 */ /* 0x000fe2000f8e02ff */
[----:B0-----:R-:W-:Y:S01]  /*7350*/  LEA R73, P0, R96, UR6, 0x1 ;  /* 0x0000000660497c11 */ /* 0x001fe2000f8008ff */
[----:B------:R-:W-:Y:S01]  /*7360*/  IMAD R65, R65, UR4, RZ ;  /* 0x0000000441417c24 */ /* 0x000fe2000f8e02ff */
[----:B------:R-:W-:Y:S01]  /*7370*/  SEL R64, R77, R64, !P5 ;  /* 0x000000404d407207 */ /* 0x000fe20006800000 */
[----:B------:R-:W-:Y:S01]  /*7380*/  IMAD R213, R213, UR4, RZ ;  /* 0x00000004d5d57c24 */ /* 0x000fe2000f8e02ff */
[C---:B------:R-:W-:Y:S01]  /*7390*/  SEL R214, R77.reuse, R214, !P5 ;  /* 0x000000d64dd67207 */ /* 0x040fe20006800000 */
[----:B------:R0:W-:Y:S01]  /*73a0*/  STL [R1+0x938], R73 ;  /* 0x0009384901007387 */ /* 0x0001e20000100800 */
[----:B-1----:R-:W-:Y:S01]  /*73b0*/  LEA R72, P1, R100, UR12, 0x1 ;  /* 0x0000000c64487c11 */ /* 0x002fe2000f8208ff */
[----:B------:R-:W-:Y:S01]  /*73c0*/  IMAD R64, R64, UR4, RZ ;  /* 0x0000000440407c24 */ /* 0x000fe2000f8e02ff */
        /* <DEDUP_REMOVED lines=8> */
[----:B0-----:R-:W-:Y:S01]  /*7450*/  LEA R73, P3, R104, UR16, 0x1 ;  /* 0x0000001068497c11 */ /* 0x001fe2000f8608ff */
[----:B------:R-:W-:Y:S01]  /*7460*/  IMAD R215, R215, UR4, RZ ;  /* 0x00000004d7d77c24 */ /* 0x000fe2000f8e02ff */
[C---:B------:R-:W-:Y:S01]  /*7470*/  SEL R61, R77.reuse, R61, !P5 ;  /* 0x0000003d4d3d7207 */ /* 0x040fe20006800000 */
[----:B------:R-:W-:Y:S01]  /*7480*/  IMAD R62, R62, UR4, RZ ;  /* 0x000000043e3e7c24 */ /* 0x000fe2000f8e02ff */
[C---:B------:R-:W-:Y:S01]  /*7490*/  SEL R217, R77.reuse, R217, !P5 ;  /* 0x000000d94dd97207 */ /* 0x040fe20006800000 */
[----:B------:R0:W-:Y:S01]  /*74a0*/  STL [R1+0x83c], R73 ;  /* 0x00083c4901007387 */ /* 0x0001e20000100800 */
[----:B-1----:R-:W-:Y:S01]  /*74b0*/  LEA.HI.X.SX32 R72, R96, UR7, 0x1, P0 ;  /* 0x0000000760487c11 */ /* 0x002fe200080f0eff */
[----:B------:R-:W-:Y:S01]  /*74c0*/  ULDC.64 UR6, c[0x0][0x218] ;  /* 0x0000860000067ab9 */ /* 0x000fe20000000a00 */
[C---:B------:R-:W-:Y:S01]  /*74d0*/  SEL R218, R77.reuse, R218, !P5 ;  /* 0x000000da4dda7207 */ /* 0x040fe20006800000 */
[----:B------:R-:W-:Y:S01]  /*74e0*/  IMAD R216, R216, UR4, RZ ;  /* 0x00000004d8d87c24 */ /* 0x000fe2000f8e02ff */
[----:B--2---:R-:W-:Y:S01]  /*74f0*/  LEA.HI.X.SX32 R74, R100, UR13, 0x1, P1 ;  /* 0x0000000d644a7c11 */ /* 0x004fe200088f0eff */
[----:B------:R1:W-:Y:S01]  /*7500*/  STL [R1+0x830], R72 ;  /* 0x0008304801007387 */ /* 0x0003e20000100800 */
[----:B------:R-:W-:Y:S01]  /*7510*/  ULDC.64 UR12, c[0x0][0x218] ;  /* 0x00008600000c7ab9 */ /* 0x000fe20000000a00 */
[----:B------:R-:W-:Y:S01]  /*7520*/  SEL R219, R77, R219, !P5 ;  /* 0x000000db4ddb7207 */ /* 0x000fe20006800000 */
[----:B------:R-:W-:Y:S01]  /*7530*/  IMAD R61, R61, UR4, RZ ;  /* 0x000000043d3d7c24 */ /* 0x000fe2000f8e02ff */
[----:B0-----:R-:W-:Y:S01]  /*7540*/  LEA.HI.X.SX32 R73, R102, UR15, 0x1, P2 ;  /* 0x0000000f66497c11 */ /* 0x001fe200090f0eff */
[----:B------:R0:W-:Y:S01]  /*7550*/  STL [R1+0x644], R74 ;  /* 0x0006444a01007387 */ /* 0x0001e20000100800 */
[----:B------:R-:W-:Y:S01]  /*7560*/  ULDC.64 UR14, c[0x0][0x218] ;  /* 0x00008600000e7ab9 */ /* 0x000fe20000000a00 */
[----:B------:R-:W-:Y:S01]  /*7570*/  SEL R60, R77, R60, !P5 ;  /* 0x0000003c4d3c7207 */ /* 0x000fe20006800000 */
[----:B------:R-:W-:Y:S01]  /*7580*/  IMAD R217, R217, UR4, RZ ;  /* 0x00000004d9d97c24 */ /* 0x000fe2000f8e02ff */
[----:B------:R2:W-:Y:S01]  /*7590*/  STL [R1+0x838], R73 ;  /* 0x0008384901007387 */ /* 0x0005e20000100800 */
[----:B-1----:R-:W-:Y:S01]  /*75a0*/  LEA.HI.X.SX32 R72, R104, UR17, 0x1, P3 ;  /* 0x0000001168487c11 */ /* 0x002fe200098f0eff */
[----:B------:R-:W-:Y:S01]  /*75b0*/  ULDC.64 UR16, c[0x0][0x218] ;  /* 0x0000860000107ab9 */ /* 0x000fe20000000a00 */
[C---:B------:R-:W-:Y:S01]  /*75c0*/  SEL R220, R77.reuse, R220, !P5 ;  /* 0x000000dc4ddc7207 */ /* 0x040fe20006800000 */
[----:B------:R-:W-:Y:S01]  /*75d0*/  IMAD R218, R218, UR4, RZ ;  /* 0x00000004dada7c24 */ /* 0x000fe2000f8e02ff */
[----:B------:R-:W-:Y:S01]  /*75e0*/  SEL R59, R77, R59, !P5 ;  /* 0x0000003b4d3b7207 */ /* 0x000fe20006800000 */
[----:B------:R1:W-:Y:S01]  /*75f0*/  STL [R1+0x648], R72 ;  /* 0x0006484801007387 */ /* 0x0003e20000100800 */
[----:B0-----:R-:W-:Y:S01]  /*7600*/  LEA R74, P1, R106, UR12, 0x1 ;  /* 0x0000000c6a4a7c11 */ /* 0x001fe2000f8208ff */
[----:B------:R-:W-:Y:S01]  /*7610*/  IMAD R219, R219, UR4, RZ ;  /* 0x00000004dbdb7c24 */ /* 0x000fe2000f8e02ff */
[C---:B------:R-:W-:Y:S01]  /*7620*/  SEL R221, R77.reuse, R221, !P5 ;  /* 0x000000dd4ddd7207 */ /* 0x040fe20006800000 */
[----:B------:R-:W-:Y:S01]  /*7630*/  IMAD R60, R60, UR4, RZ ;  /* 0x000000043c3c7c24 */ /* 0x000fe2000f8e02ff */
[----:B--2---:R-:W-:Y:S01]  /*7640*/  LEA R73, P2, R76, UR14, 0x1 ;  /* 0x0000000e4c497c11 */ /* 0x004fe2000f8408ff */
[----:B------:R-:W-:Y:S01]  /*7650*/  IMAD R220, R220, UR4, RZ ;  /* 0x00000004dcdc7c24 */ /* 0x000fe2000f8e02ff */
[----:B------:R-:W-:Y:S01]  /*7660*/  SEL R58, R77, R58, !P5 ;  /* 0x0000003a4d3a7207 */ /* 0x000fe20006800000 */
[----:B------:R-:W-:Y:S01]  /*7670*/  IMAD R59, R59, UR4, RZ ;  /* 0x000000043b3b7c24 */ /* 0x000fe2000f8e02ff */
[----:B------:R-:W-:Y:S01]  /*7680*/  SEL R222, R77, R222, !P5 ;  /* 0x000000de4dde7207 */ /* 0x000fe20006800000 */
[----:B------:R-:W-:Y:S01]  /*7690*/  IMAD R221, R221, UR4, RZ ;  /* 0x00000004dddd7c24 */ /* 0x000fe2000f8e02ff */
        /* <DEDUP_REMOVED lines=16> */
[----:B0-----:R-:W-:Y:S01]  /*77a0*/  LEA R72, P3, R71, UR16, 0x1 ;  /* 0x0000001047487c11 */ /* 0x001fe2000f8608ff */
[----:B------:R-:W-:Y:S01]  /*77b0*/  IMAD R224, R224, UR4, RZ ;  /* 0x00000004e0e07c24 */ /* 0x000fe2000f8e02ff */
[----:B------:R-:W-:Y:S01]  /*77c0*/  SEL R226, R77, R226, !P5 ;  /* 0x000000e24de27207 */ /* 0x000fe20006800000 */
[----:B------:R-:W-:Y:S01]  /*77d0*/  IMAD R55, R55, UR4, RZ ;  /* 0x0000000437377c24 */ /* 0x000fe2000f8e02ff */
[----:B-1----:R-:W-:Y:S01]  /*77e0*/  LEA.HI.X.SX32 R74, R98, UR7, 0x1, P0 ;  /* 0x00000007624a7c11 */ /* 0x002fe200080f0eff */
[----:B------:R0:W-:Y:S01]  /*77f0*/  STL [R1+0x948], R72 ;  /* 0x0009484801007387 */ /* 0x0001e20000100800 */
[----:B------:R-:W-:Y:S01]  /*7800*/  LEA.HI.X.SX32 R71, R71, UR17, 0x1, P3 ;  /* 0x0000001147477c11 */ /* 0x000fe200098f0eff */
[----:B------:R-:W-:Y:S01]  /*7810*/  ULDC.64 UR6, c[0x0][0x218] ;  /* 0x0000860000067ab9 */ /* 0x000fe20000000a00 */
[----:B--2---:R-:W-:Y:S01]  /*7820*/  LEA.HI.X.SX32 R73, R106, UR13, 0x1, P1 ;  /* 0x0000000d6a497c11 */ /* 0x004fe200088f0eff */
[----:B------:R-:W-:Y:S01]  /*7830*/  STL [R1+0x840], R74 ;  /* 0x0008404a01007387 */ /* 0x000fe20000100800 */
[----:B------:R-:W-:Y:S01]  /*7840*/  SEL R53, R77, R53, !P5 ;  /* 0x000000354d357207 */ /* 0x000fe20006800000 */
[----:B------:R-:W-:Y:S01]  /*7850*/  IMAD R225, R225, UR4, RZ ;  /* 0x00000004e1e17c24 */ /* 0x000fe2000f8e02ff */
[C---:B------:R-:W-:Y:S01]  /*7860*/  SEL R227, R77.reuse, R227, !P5 ;  /* 0x000000e34de37207 */ /* 0x040fe20006800000 */
[----:B------:R-:W-:Y:S01]  /*7870*/  STL [R1+0x64c], R73 ;  /* 0x00064c4901007387 */ /* 0x000fe20000100800 */
[C---:B------:R-:W-:Y:S01]  /*7880*/  SEL R52, R77.reuse, R52, !P5 ;  /* 0x000000344d347207 */ /* 0x040fe20006800000 */
[----:B------:R-:W-:Y:S01]  /*7890*/  IMAD R54, R54, UR4, RZ ;  /* 0x0000000436367c24 */ /* 0x000fe2000f8e02ff */
[----:B0-----:R-:W-:Y:S01]  /*78a0*/  LEA.HI.X.SX32 R72, R76, UR15, 0x1, P2 ;  /* 0x0000000f4c487c11 */ /* 0x001fe200090f0eff */
[----:B------:R-:W-:Y:S01]  /*78b0*/  IMAD R226, R226, UR4, RZ ;  /* 0x00000004e2e27c24 */ /* 0x000fe2000f8e02ff */
        /* <DEDUP_REMOVED lines=8> */
[C---:B------:R-:W-:Y:S01]  /*7940*/  SEL R230, R77.reuse, R230, !P5 ;  /* 0x000000e64de67207 */ /* 0x040fe20006800000 */
[----:B------:R-:W-:Y:S01]  /*7950*/  IMAD R52, R52, UR4, RZ ;  /* 0x0000000434347c24 */ /* 0x000fe2000f8e02ff */
[C---:B------:R-:W-:Y:S01]  /*7960*/  SEL R49, R77.reuse, R49, !P5 ;  /* 0x000000314d317207 */ /* 0x040fe20006800000 */
[----:B------:R-:W-:Y:S01]  /*7970*/  IMAD R228, R228, UR4, RZ ;  /* 0x00000004e4e47c24 */ /* 0x000fe2000f8e02ff */
[----:B------:R-:W-:Y:S01]  /*7980*/  SEL R231, R77, R231, !P5 ;  /* 0x000000e74de77207 */ /* 0x000fe20006800000 */
[----:B------:R-:W-:Y:S01]  /*7990*/  IMAD R51, R51, UR4, RZ ;  /* 0x0000000433337c24 */ /* 0x000fe2000f8e02ff */
[----:B------:R-:W-:Y:S01]  /*79a0*/  SEL R48, R77, R48, !P5 ;  /* 0x000000304d307207 */ /* 0x000fe20006800000 */
[----:B------:R-:W-:Y:S01]  /*79b0*/  IMAD R229, R229, UR4, RZ ;  /* 0x00000004e5e57c24 */ /* 0x000fe2000f8e02ff */
        /* <DEDUP_REMOVED lines=106> */
[----:B0-----:R-:W-:Y:S01]  /*8060*/  LEA R72, P4, R70, UR6, 0x1 ;  /* 0x0000000646487c11 */ /* 0x001fe2000f8808ff */
[----:B------:R-:W-:Y:S01]  /*8070*/  IMAD R19, R19, UR4, RZ ;  /* 0x0000000413137c24 */ /* 0x000fe2000f8e02ff */
[C---:B-1----:R-:W-:Y:S01]  /*8080*/  LEA R71, P5, R208.reuse, UR6, 0x1 ;  /* 0x00000006d0477c11 */ /* 0x042fe2000f8a08ff */
[----:B------:R-:W-:Y:S01]  /*8090*/  IMAD R17, R17, UR4, RZ ;  /* 0x0000000411117c24 */ /* 0x000fe2000f8e02ff */
[----:B------:R-:W-:Y:S01]  /*80a0*/  LEA R73, P6, R69, UR6, 0x1 ;  /* 0x0000000645497c11 */ /* 0x000fe2000f8c08ff */
[----:B------:R0:W-:Y:S01]  /*80b0*/  STL [R1+0x804], R72 ;  /* 0x0008044801007387 */ /* 0x0001e20000100800 */
[----:B------:R-:W-:Y:S01]  /*80c0*/  LEA.HI.X.SX32 R208, R208, UR7, 0x1, P5 ;  /* 0x00000007d0d07c11 */ /* 0x000fe2000a8f0eff */
[----:B------:R-:W-:Y:S01]  /*80d0*/  IMAD R15, R15, UR4, RZ ;  /* 0x000000040f0f7c24 */ /* 0x000fe2000f8e02ff */
[----:B------:R-:W-:Y:S01]  /*80e0*/  USHF.R.U32.HI UR14, URZ, 0x4, UR8 ;  /* 0x000000043f0e7899 */ /* 0x000fe20008011608 */
[----:B------:R1:W-:Y:S01]  /*80f0*/  STL [R1+0x650], R71 ;  /* 0x0006504701007387 */ /* 0x0003e20000100800 */
[----:B------:R-:W-:Y:S01]  /*8100*/  IMAD R13, R13, UR4, RZ ;  /* 0x000000040d0d7c24 */ /* 0x000fe2000f8e02ff */
[----:B------:R-:W-:Y:S01]  /*8110*/  UMOV UR5, URZ ;  /* 0x0000003f00057c82 */ /* 0x000fe20008000000 */
[----:B------:R-:W-:Y:S01]  /*8120*/  IMAD R10, R10, UR4, RZ ;  /* 0x000000040a0a7c24 */ /* 0x000fe2000f8e02ff */
[----:B------:R2:W-:Y:S01]  /*8130*/  STL [R1+0x850], R73 ;  /* 0x0008504901007387 */ /* 0x0005e20000100800 */
[----:B------:R-:W-:Y:S01]  /*8140*/  USGXT.U32 UR14, UR14, 0xe ;  /* 0x0000000e0e0e789a */ /* 0x000fe20008000000 */
[----:B0-----:R-:W-:Y:S01]  /*8150*/  LEA R72, P0, R209, UR6, 0x1 ;  /* 0x00000006d1487c11 */ /* 0x001fe2000f8008ff */
[----:B------:R-:W-:Y:S01]  /*8160*/  UMOV UR4, URZ ;  /* 0x0000003f00047c82 */ /* 0x000fe20008000000 */
[----:B------:R-:W-:Y:S01]  /*8170*/  ULDC UR13, c[0x0][0x230] ;  /* 0x00008c00000d7ab9 */ /* 0x000fe20000000800 */
[----:B------:R-:W-:-:S02]  /*8180*/  CS2R R74, SRZ ;  /* 0x00000000004a7805 */ /* 0x000fc4000001ff00 */
[----:B-1----:R-:W-:Y:S01]  /*8190*/  LEA R71, P1, R68, UR6, 0x1 ;  /* 0x0000000644477c11 */ /* 0x002fe2000f8208ff */
[----:B------:R0:W-:Y:S01]  /*81a0*/  STL [R1+0x658], R72 ;  /* 0x0006584801007387 */ /* 0x0001e20000100800 */
[----:B------:R-:W-:Y:S02]  /*81b0*/  LEA.HI.X.SX32 R209, R209, UR7, 0x1, P0 ;  /* 0x00000007d1d17c11 */ /* 0x000fe400080f0eff */
[----:B------:R-:W-:Y:S02]  /*81c0*/  CS2R R76, SRZ ;  /* 0x00000000004c7805 */ /* 0x000fe4000001ff00 */
[----:B--2---:R-:W-:Y:S01]  /*81d0*/  LEA R73, P2, R210, UR6, 0x1 ;  /* 0x00000006d2497c11 */ /* 0x004fe2000f8408ff */
[----:B------:R1:W-:Y:S01]  /*81e0*/  STL [R1+0x854], R71 ;  /* 0x0008544701007387 */ /* 0x0003e20000100800 */
[----:B------:R-:W-:Y:S02]  /*81f0*/  CS2R R78, SRZ ;  /* 0x00000000004e7805 */ /* 0x000fe4000001ff00 */
[----:B------:R-:W-:-:S02]  /*8200*/  CS2R R80, SRZ ;  /* 0x0000000000507805 */ /* 0x000fc4000001ff00 */
[----:B------:R-:W-:Y:S01]  /*8210*/  LEA.HI.X.SX32 R210, R210, UR7, 0x1, P2 ;  /* 0x00000007d2d27c11 */ /* 0x000fe200090f0eff */
[----:B------:R-:W-:Y:S01]  /*8220*/  STL [R1+0x660], R73 ;  /* 0x0006604901007387 */ /* 0x000fe20000100800 */
[----:B------:R-:W-:Y:S02]  /*8230*/  CS2R R82, SRZ ;  /* 0x0000000000527805 */ /* 0x000fe4000001ff00 */
[----:B0-----:R-:W-:Y:S02]  /*8240*/  LEA R72, P3, R67, UR6, 0x1 ;  /* 0x0000000643487c11 */ /* 0x001fe4000f8608ff */
[----:B------:R-:W-:Y:S02]  /*8250*/  CS2R R84, SRZ ;  /* 0x0000000000547805 */ /* 0x000fe4000001ff00 */
[----:B------:R-:W-:Y:S02]  /*8260*/  CS2R R86, SRZ ;  /* 0x0000000000567805 */ /* 0x000fe4000001ff00 */
[----:B------:R-:W-:-:S02]  /*8270*/  CS2R R88, SRZ ;  /* 0x0000000000587805 */ /* 0x000fc4000001ff00 */
[----:B-1----:R-:W-:Y:S01]  /*8280*/  LEA.HI.X.SX32 R71, R70, UR7, 0x1, P4 ;  /* 0x0000000746477c11 */ /* 0x002fe2000a0f0eff */
[----:B------:R0:W-:Y:S01]  /*8290*/  STL [R1+0x858], R72 ;  /* 0x0008584801007387 */ /* 0x0001e20000100800 */
[C---:B------:R-:W-:Y:S02]  /*82a0*/  LEA R70, P4, R211.reuse, UR6, 0x1 ;  /* 0x00000006d3467c11 */ /* 0x040fe4000f8808ff */
[----:B------:R-:W-:Y:S02]  /*82b0*/  CS2R R90, SRZ ;  /* 0x00000000005a7805 */ /* 0x000fe4000001ff00 */
[----:B------:R-:W-:Y:S01]  /*82c0*/  CS2R R92, SRZ ;  /* 0x00000000005c7805 */ /* 0x000fe2000001ff00 */
[----:B------:R1:W-:Y:S01]  /*82d0*/  STL [R1+0x62c], R71 ;  /* 0x00062c4701007387 */ /* 0x0003e20000100800 */
[----:B------:R-:W-:Y:S02]  /*82e0*/  LEA.HI.X.SX32 R211, R211, UR7, 0x1, P4 ;  /* 0x00000007d3d37c11 */ /* 0x000fe4000a0f0eff */
[----:B------:R-:W-:-:S02]  /*82f0*/  CS2R R94, SRZ ;  /* 0x00000000005e7805 */ /* 0x000fc4000001ff00 */
[----:B------:R-:W-:Y:S01]  /*8300*/  CS2R R96, SRZ ;  /* 0x0000000000607805 */ /* 0x000fe2000001ff00 */
[----:B------:R2:W-:Y:S01]  /*8310*/  STL [R1+0x668], R70 ;  /* 0x0006684601007387 */ /* 0x0005e20000100800 */
[----:B------:R-:W-:Y:S02]  /*8320*/  CS2R R98, SRZ ;  /* 0x0000000000627805 */ /* 0x000fe4000001ff00 */
[----:B0-----:R-:W-:Y:S02]  /*8330*/  CS2R R72, SRZ ;  /* 0x0000000000487805 */ /* 0x001fe4000001ff00 */
[----:B------:R-:W-:Y:S02]  /*8340*/  CS2R R100, SRZ ;  /* 0x0000000000647805 */ /* 0x000fe4000001ff00 */
[----:B------:R-:W-:Y:S02]  /*8350*/  CS2R R102, SRZ ;  /* 0x0000000000667805 */ /* 0x000fe4000001ff00 */
[----:B------:R-:W-:-:S02]  /*8360*/  CS2R R104, SRZ ;  /* 0x0000000000687805 */ /* 0x000fc4000001ff00 */
[----:B-1----:R-:W-:Y:S02]  /*8370*/  LEA R71, P5, R66, UR6, 0x1 ;  /* 0x0000000642477c11 */ /* 0x002fe4000f8a08ff */
[----:B------:R-:W-:Y:S01]  /*8380*/  CS2R R106, SRZ ;  /* 0x00000000006a7805 */ /* 0x000fe2000001ff00 */
[----:B------:R-:W-:Y:S01]  /*8390*/  UMOV UR15, 0x80000020 ;  /* 0x80000020000f7882 */ /* 0x000fe20000000000 */
[----:B--2---:R-:W-:Y:S01]  /*83a0*/  LEA.HI.X.SX32 R70, R69, UR7, 0x1, P6 ;  /* 0x0000000745467c11 */ /* 0x004fe2000b0f0eff */
[----:B------:R-:W-:Y:S01]  /*83b0*/  STL [R1+0x85c], R71 ;  /* 0x00085c4701007387 */ /* 0x000fe20000100800 */
[----:B------:R-:W-:-:S03]  /*83c0*/  LEA R69, P6, R212, UR6, 0x1 ;  /* 0x00000006d4457c11 */ /* 0x000fc6000f8c08ff */
[----:B------:R0:W-:Y:S01]  /*83d0*/  STL [R1+0x654], R70 ;  /* 0x0006544601007387 */ /* 0x0001e20000100800 */
[----:B------:R-:W-:-:S03]  /*83e0*/  LEA.HI.X.SX32 R212, R212, UR7, 0x1, P6 ;  /* 0x00000007d4d47c11 */ /* 0x000fc6000b0f0eff */
[----:B------:R1:W-:Y:S01]  /*83f0*/  STL [R1+0x670], R69 ;  /* 0x0006704501007387 */ /* 0x0003e20000100800 */
[----:B0-----:R-:W-:Y:S02]  /*8400*/  LEA R70, P0, R65, UR6, 0x1 ;  /* 0x0000000641467c11 */ /* 0x001fe4000f8008ff */
[----:B-1----:R-:W-:-:S03]  /*8410*/  LEA.HI.X.SX32 R69, R68, UR7, 0x1, P1 ;  /* 0x0000000744457c11 */ /* 0x002fc600088f0eff */
[----:B------:R0:W-:Y:S01]  /*8420*/  STL [R1+0x860], R70 ;  /* 0x0008604601007387 */ /* 0x0001e20000100800 */
[----:B------:R-:W-:-:S03]  /*8430*/  LEA R68, P1, R213, UR6, 0x1 ;  /* 0x00000006d5447c11 */ /* 0x000fc6000f8208ff */
[----:B------:R1:W-:Y:S01]  /*8440*/  STL [R1+0x65c], R69 ;  /* 0x00065c4501007387 */ /* 0x0003e20000100800 */
[----:B------:R-:W-:-:S03]  /*8450*/  LEA.HI.X.SX32 R213, R213, UR7, 0x1, P1 ;  /* 0x00000007d5d57c11 */ /* 0x000fc600088f0eff */
[----:B------:R2:W-:Y:S01]  /*8460*/  STL [R1+0x678], R68 ;  /* 0x0006784401007387 */ /* 0x0005e20000100800 */
[----:B0-----:R-:W-:Y:S02]  /*8470*/  CS2R R70, SRZ ;  /* 0x0000000000467805 */ /* 0x001fe4000001ff00 */
[----:B-1----:R-:W-:Y:S02]  /*8480*/  LEA R69, P2, R64, UR6, 0x1 ;  /* 0x0000000640457c11 */ /* 0x002fe4000f8408ff */
[----:B--2---:R-:W-:-:S03]  /*8490*/  LEA.HI.X.SX32 R68, R67, UR7, 0x1, P3 ;  /* 0x0000000743447c11 */ /* 0x004fc600098f0eff */
        /* <DEDUP_REMOVED lines=31> */
[C---:B------:R-:W-:Y:S02]  /*8690*/  LEA R63, P4, R219.reuse, UR6, 0x1 ;  /* 0x00000006db3f7c11 */ /* 0x040fe4000f8808ff */
[----:B------:R-:W-:Y:S01]  /*86a0*/  LEA.HI.X.SX32 R218, R218, UR7, 0x1, P3 ;  /* 0x00000007dada7c11 */ /* 0x000fe200098f0eff */
        /* <DEDUP_REMOVED lines=19> */
[----:B-1----:R-:W-:-:S03]  /*87e0*/  LEA R61, P3, R222, UR6, 0x1 ;  /* 0x00000006de3d7c11 */ /* 0x002fc6000f8608ff */
        /* <DEDUP_REMOVED lines=141> */
[C---:B------:R-:W-:Y:S02]  /*90c0*/  LEA R42, P6, R242.reuse, UR6, 0x1 ;  /* 0x00000006f22a7c11 */ /* 0x040fe4000f8c08ff */
[----:B------:R-:W-:Y:S01]  /*90d0*/  LEA.HI.X.SX32 R241, R241, UR7, 0x1, P5 ;  /* 0x00000007f1f17c11 */ /* 0x000fe2000a8f0eff */
        /* <DEDUP_REMOVED lines=20> */
[----:B--2---:R-:W-:-:S03]  /*9220*/  LEA R40, P5, R245, UR6, 0x1 ;  /* 0x00000006f5287c11 */ /* 0x004fc6000f8a08ff */
[----:B------:R0:W-:Y:S01]  /*9230*/  STL [R1+0x8d0], R41 ;  /* 0x0008d02901007387 */ /* 0x0001e20000100800 */
[----:B------:R-:W-:-:S03]  /*9240*/  LEA.HI.X.SX32 R245, R245, UR7, 0x1, P5 ;  /* 0x00000007f5f57c11 */ /* 0x000fc6000a8f0eff */
[----:B------:R1:W-:Y:S01]  /*9250*/  STL [R1+0x768], R40 ;  /* 0x0007682801007387 */ /* 0x0003e20000100800 */
[----:B0-----:R-:W-:Y:S02]  /*9260*/  LEA R41, P6, R36, UR6, 0x1 ;  /* 0x0000000624297c11 */ /* 0x001fe4000f8c08ff */
[----:B-1----:R-:W-:-:S03]  /*9270*/  LEA.HI.X.SX32 R40, R39, UR7, 0x1, P0 ;  /* 0x0000000727287c11 */ /* 0x002fc600080f0eff */
        /* <DEDUP_REMOVED lines=46> */
[----:B------:R-:W-:Y:S02]  /*9560*/  LEA R33, P5, R252, UR6, 0x1 ;  /* 0x00000006fc217c11 */ /* 0x000fe4000f8a08ff */
[----:B------:R-:W-:Y:S01]  /*9570*/  LEA.HI.X.SX32 R30, R30, UR7, 0x1, P4 ;  /* 0x000000071e1e7c11 */ /* 0x000fe2000a0f0eff */
[----:B------:R0:W-:Y:S01]  /*9580*/  STL [R1+0x784], R34 ;  /* 0x0007842201007387 */ /* 0x0001e20000100800 */
[----:B------:R-:W-:-:S03]  /*9590*/  LEA.HI.X.SX32 R252, R252, UR7, 0x1, P5 ;  /* 0x00000007fcfc7c11 */ /* 0x000fc6000a8f0eff */
[----:B------:R1:W-:Y:S01]  /*95a0*/  STL [R1+0x7a0], R33 ;  /* 0x0007a02101007387 */ /* 0x0003e20000100800 */
[----:B0-----:R-:W-:Y:S02]  /*95b0*/  LEA R34, P6, R29, UR6, 0x1 ;  /* 0x000000061d227c11 */ /* 0x001fe4000f8c08ff */
[----:B-1----:R-:W-:-:S03]  /*95c0*/  LEA.HI.X.SX32 R33, R32, UR7, 0x1, P0 ;  /* 0x0000000720217c11 */ /* 0x002fc600080f0eff */
[----:B------:R0:W-:Y:S01]  /*95d0*/  STL [R1+0x8f0], R34 ;  /* 0x0008f02201007387 */ /* 0x0001e20000100800 */
[----:B------:R-:W-:Y:S02]  /*95e0*/  LEA R32, P0, R28, UR6, 0x1 ;  /* 0x000000061c207c11 */ /* 0x000fe4000f8008ff */
[----:B------:R-:W-:Y:S01]  /*95f0*/  LEA.HI.X.SX32 R29, R29, UR7, 0x1, P6 ;  /* 0x000000071d1d7c11 */ /* 0x000fe2000b0f0eff */
[----:B------:R1:W-:Y:S04]  /*9600*/  STL [R1+0x78c], R33 ;  /* 0x00078c2101007387 */ /* 0x0003e80000100800 */
[----:B------:R2:W-:Y:S01]  /*9610*/  STL [R1+0x7a8], R32 ;  /* 0x0007a82001007387 */ /* 0x0005e20000100800 */
[----:B0-----:R-:W-:Y:S02]  /*9620*/  CS2R R34, SRZ ;  /* 0x0000000000227805 */ /* 0x001fe4000001ff00 */
[----:B-1----:R-:W-:-:S02]  /*9630*/  LEA R33, P1, R27, UR6, 0x1 ;  /* 0x000000061b217c11 */ /* 0x002fc4000f8208ff */
        /* <DEDUP_REMOVED lines=8> */
[----:B------:R0:W-:Y:S04]  /*96c0*/  STL [R1+0x8f8], R32 ;  /* 0x0008f82001007387 */ /* 0x0001e80000100800 */
[----:B------:R1:W-:Y:S04]  /*96d0*/  STL [R1+0x79c], R30 ;  /* 0x00079c1e01007387 */ /* 0x0003e80000100800 */
[----:B------:R2:W-:Y:S01]  /*96e0*/  STL [R1+0x7b8], R31 ;  /* 0x0007b81f01007387 */ /* 0x0005e20000100800 */
[----:B0-----:R-:W-:Y:S02]  /*96f0*/  CS2R R32, SRZ ;  /* 0x0000000000207805 */ /* 0x001fe4000001ff00 */
[----:B-1----:R-:W-:-:S02]  /*9700*/  LEA R30, P5, R23, UR6, 0x1 ;  /* 0x00000006171e7c11 */ /* 0x002fc4000f8a08ff */
[----:B--2---:R-:W-:-:S03]  /*9710*/  LEA R31, P6, R22, UR6, 0x1 ;  /* 0x00000006161f7c11 */ /* 0x004fc6000f8c08ff */
[----:B------:R0:W-:Y:S01]  /*9720*/  STL [R1+0x8fc], R30 ;  /* 0x0008fc1e01007387 */ /* 0x0001e20000100800 */
[----:B------:R-:W-:-:S03]  /*9730*/  LEA.HI.X.SX32 R23, R23, UR7, 0x1, P5 ;  /* 0x0000000717177c11 */ /* 0x000fc6000a8f0eff */
[----:B------:R1:W-:Y:S04]  /*9740*/  STL [R1+0x7a4], R29 ;  /* 0x0007a41d01007387 */ /* 0x0003e80000100800 */
[----:B------:R-:W-:Y:S01]  /*9750*/  STL [R1+0x7c0], R31 ;  /* 0x0007c01f01007387 */ /* 0x000fe20000100800 */
[----:B0-----:R-:W-:Y:S02]  /*9760*/  LEA.HI.X.SX32 R30, R28, UR7, 0x1, P0 ;  /* 0x000000071c1e7c11 */ /* 0x001fe400080f0eff */
[----:B------:R-:W-:Y:S02]  /*9770*/  LEA.HI.X.SX32 R28, R27, UR7, 0x1, P1 ;  /* 0x000000071b1c7c11 */ /* 0x000fe400088f0eff */
[----:B-1----:R-:W-:Y:S01]  /*9780*/  LEA R29, P0, R21, UR6, 0x1 ;  /* 0x00000006151d7c11 */ /* 0x002fe2000f8008ff */
[----:B------:R0:W-:Y:S01]  /*9790*/  STL [R1+0x600], R30 ;  /* 0x0006001e01007387 */ /* 0x0001e20000100800 */
[----:B------:R-:W-:-:S03]  /*97a0*/  LEA R27, P1, R19, UR6, 0x1 ;  /* 0x00000006131b7c11 */ /* 0x000fc6000f8208ff */
[----:B------:R-:W-:Y:S01]  /*97b0*/  STL [R1+0x900], R29 ;  /* 0x0009001d01007387 */ /* 0x000fe20000100800 */
[----:B------:R-:W-:-:S03]  /*97c0*/  LEA.HI.X.SX32 R19, R19, UR7, 0x1, P1 ;  /* 0x0000000713137c11 */ /* 0x000fc600088f0eff */
[----:B------:R1:W-:Y:S01]  /*97d0*/  STL [R1+0x7ac], R28 ;  /* 0x0007ac1c01007387 */ /* 0x0003e20000100800 */
[----:B0-----:R-:W-:-:S03]  /*97e0*/  CS2R R30, SRZ ;  /* 0x00000000001e7805 */ /* 0x001fc6000001ff00 */
[----:B------:R0:W-:Y:S04]  /*97f0*/  STL [R1+0x7c8], R27 ;  /* 0x0007c81b01007387 */ /* 0x0001e80000100800 */
[----:B------:R2:W-:Y:S01]  /*9800*/  STL [R1+0x604], R26 ;  /* 0x0006041a01007387 */ /* 0x0005e20000100800 */
[----:B-1----:R-:W-:Y:S02]  /*9810*/  LEA R28, P2, R17, UR6, 0x1 ;  /* 0x00000006111c7c11 */ /* 0x002fe4000f8408ff */
[----:B0-----:R-:W-:-:S03]  /*9820*/  LEA.HI.X.SX32 R27, R25, UR7, 0x1, P3 ;  /* 0x00000007191b7c11 */ /* 0x001fc600098f0eff */
[----:B------:R0:W-:Y:S01]  /*9830*/  STL [R1+0x904], R28 ;  /* 0x0009041c01007387 */ /* 0x0001e20000100800 */
[----:B------:R-:W-:Y:S02]  /*9840*/  LEA.HI.X.SX32 R25, R24, UR7, 0x1, P4 ;  /* 0x0000000718197c11 */ /* 0x000fe4000a0f0eff */
[----:B--2---:R-:W-:Y:S01]  /*9850*/  LEA R26, P3, R15, UR6, 0x1 ;  /* 0x000000060f1a7c11 */ /* 0x004fe2000f8608ff */
[----:B------:R-:W-:Y:S01]  /*9860*/  STL [R1+0x7b4], R27 ;  /* 0x0007b41b01007387 */ /* 0x000fe20000100800 */
[----:B------:R-:W-:-:S03]  /*9870*/  LEA R24, P4, R13, UR6, 0x1 ;  /* 0x000000060d187c11 */ /* 0x000fc6000f8808ff */
[----:B------:R1:W-:Y:S01]  /*9880*/  STL [R1+0x908], R26 ;  /* 0x0009081a01007387 */ /* 0x0003e20000100800 */
[----:B------:R-:W-:Y:S02]  /*9890*/  LEA.HI.X.SX32 R13, R13, UR7, 0x1, P4 ;  /* 0x000000070d0d7c11 */ /* 0x000fe4000a0f0eff */
[----:B0-----:R-:W-:Y:S01]  /*98a0*/  CS2R R28, SRZ ;  /* 0x00000000001c7805 */ /* 0x001fe2000001ff00 */
[----:B------:R0:W-:Y:S04]  /*98b0*/  STL [R1+0x608], R25 ;  /* 0x0006081901007387 */ /* 0x0001e80000100800 */
[----:B------:R2:W-:Y:S01]  /*98c0*/  STL [R1+0x7d4], R24 ;  /* 0x0007d41801007387 */ /* 0x0005e20000100800 */
[----:B-1----:R-:W-:-:S03]  /*98d0*/  CS2R R26, SRZ ;  /* 0x00000000001a7805 */ /* 0x002fc6000001ff00 */
[----:B------:R1:W-:Y:S01]  /*98e0*/  STL [R1+0x7bc], R23 ;  /* 0x0007bc1701007387 */ /* 0x0003e20000100800 */
[----:B0-----:R-:W-:Y:S02]  /*98f0*/  LEA R25, P5, R10, UR6, 0x1 ;  /* 0x000000060a197c11 */ /* 0x001fe4000f8a08ff */
[----:B--2---:R-:W-:-:S03]  /*9900*/  LEA.HI.X.SX32 R24, R22, UR7, 0x1, P6 ;  /* 0x0000000716187c11 */ /* 0x004fc6000b0f0eff */
[----:B------:R-:W-:Y:S01]  /*9910*/  STL [R1+0x90c], R25 ;  /* 0x00090c1901007387 */ /* 0x000fe20000100800 */
        /* <DEDUP_REMOVED lines=12> */
[----:B------:R-:W-:Y:S01]  /*99e0*/  STL [R1+0x7e4], R22 ;  /* 0x0007e41601007387 */ /* 0x000fe20000100800 */
[----:B------:R-:W-:Y:S02]  /*99f0*/  LEA.HI.X.SX32 R17, R15, UR7, 0x1, P3 ;  /* 0x000000070f117c11 */ /* 0x000fe400098f0eff */
[----:B--2---:R-:W-:Y:S01]  /*9a00*/  LEA R19, P2, R5, UR6, 0x1 ;  /* 0x0000000605137c11 */ /* 0x004fe2000f8408ff */
[----:B------:R-:W-:Y:S01]  /*9a10*/  STL [R1+0x7cc], R21 ;  /* 0x0007cc1501007387 */ /* 0x000fe20000100800 */
[----:B------:R-:W-:-:S03]  /*9a20*/  LEA R15, P3, R9, UR6, 0x1 ;  /* 0x00000006090f7c11 */ /* 0x000fc6000f8608ff */
[----:B------:R-:W-:Y:S04]  /*9a30*/  STL [R1+0x914], R19 ;  /* 0x0009141301007387 */ /* 0x000fe80000100800 */
[----:B------:R0:W-:Y:S04]  /*9a40*/  STL [R1+0x7d0], R17 ;  /* 0x0007d01101007387 */ /* 0x0001e80000100800 */
[----:B------:R1:W-:Y:S04]  /*9a50*/  STL [R1+0x7ec], R15 ;  /* 0x0007ec0f01007387 */ /* 0x0003e80000100800 */
[----:B------:R2:W-:Y:S01]  /*9a60*/  STL [R1+0x614], R13 ;  /* 0x0006140d01007387 */ /* 0x0005e20000100800 */
[----:B0-----:R-:W-:-:S02]  /*9a70*/  LEA R17, P4, R11, UR6, 0x1 ;  /* 0x000000060b117c11 */ /* 0x001fc4000f8808ff */
[----:B-1----:R-:W-:-:S03]  /*9a80*/  LEA.HI.X.SX32 R15, R10, UR7, 0x1, P5 ;  /* 0x000000070a0f7c11 */ /* 0x002fc6000a8f0eff */
        /* <DEDUP_REMOVED lines=11> */
[----:B------:R0:W-:Y:S01]  /*9b40*/  STL [R1+0x7fc], R10 ;  /* 0x0007fc0a01007387 */ /* 0x0001e20000100800 */
[----:B------:R-:W-:Y:S02]  /*9b50*/  LEA.HI.X.SX32 R0, R5, UR7, 0x1, P2 ;  /* 0x0000000705007c11 */ /* 0x000fe400090f0eff */
[----:B--2---:R-:W-:Y:S01]  /*9b60*/  LEA R2, P1, R20, UR6, 0x1 ;  /* 0x0000000614027c11 */ /* 0x004fe2000f8208ff */
[----:B------:R-:W-:Y:S01]  /*9b70*/  STL [R1+0x61c], R6 ;  /* 0x00061c0601007387 */ /* 0x000fe20000100800 */
[----:B------:R-:W-:Y:S01]  /*9b80*/  LEA.HI.X.SX32 R5, R9, UR7, 0x1, P3 ;  /* 0x0000000709057c11 */ /* 0x000fe200098f0eff */
[----:B------:R-:W-:Y:S01]  /*9b90*/  UIADD3 UR6, UR8, 0x8000, URZ ;  /* 0x0000800008067890 */ /* 0x000fe2000fffe03f */
[C---:B------:R-:W-:Y:S01]  /*9ba0*/  LOP3.LUT R9, R12.reuse, 0x10, RZ, 0x3c, !PT ;  /* 0x000000100c097812 */ /* 0x040fe200078e3cff */
[----:B------:R1:W-:Y:S01]  /*9bb0*/  STL [R1+0x920], R2 ;  /* 0x0009200201007387 */ /* 0x0003e20000100800 */
[C---:B------:R-:W-:Y:S01]  /*9bc0*/  LOP3.LUT R9, R12.reuse, 0x40, RZ, 0x3c, !PT ;  /* 0x000000400c097812 */ /* 0x040fe200078e3cff */
[----:B------:R-:W-:Y:S01]  /*9bd0*/  USHF.R.U32.HI UR6, URZ, 0x4, UR6 ;  /* 0x000000043f067899 */ /* 0x000fe20008011606 */
[C---:B0-----:R-:W-:Y:S01]  /*9be0*/  LOP3.LUT R10, R12.reuse, 0x30, RZ, 0x3c, !PT ;  /* 0x000000300c0a7812 */ /* 0x041fe200078e3cff */
[----:B------:R0:W-:Y:S01]  /*9bf0*/  STL [R1+0x7e8], R0 ;  /* 0x0007e80001007387 */ /* 0x0001e20000100800 */
[C---:B------:R-:W-:Y:S01]  /*9c00*/  LOP3.LUT R10, R12.reuse, 0x60, RZ, 0x3c, !PT ;  /* 0x000000600c0a7812 */ /* 0x040fe200078e3cff */
[----:B------:R-:W-:Y:S01]  /*9c10*/  USGXT.U32 UR12, UR6, 0xe ;  /* 0x0000000e060c789a */ /* 0x000fe20008000000 */
[----:B------:R-:W-:Y:S01]  /*9c20*/  LOP3.LUT R9, R12, 0x70, RZ, 0x3c, !PT ;  /* 0x000000700c097812 */ /* 0x000fe200078e3cff */
[----:B------:R2:W-:Y:S01]  /*9c30*/  STL [R1+0x620], R5 ;  /* 0x0006200501007387 */ /* 0x0005e20000100800 */
[----:B------:R-:W-:Y:S01]  /*9c40*/  UIADD3 UR6, UP1, UR14, 0x2, URZ ;  /* 0x000000020e067890 */ /* 0x000fe2000ff3e03f */
[----:B-1----:R-:W-:Y:S01]  /*9c50*/  LEA.HI.X.SX32 R2, R11, UR7, 0x1, P4 ;  /* 0x000000070b027c11 */ /* 0x002fe2000a0f0eff */
[----:B------:R-:W-:Y:S01]  /*9c60*/  UIADD3 UR9, UP0, UR12, 0x80, URZ ;  /* 0x000000800c097890 */ /* 0x000fe2000ff1e03f */
[----:B------:R-:W-:Y:S01]  /*9c70*/  IMAD.U32 R6, RZ, RZ, UR13 ;  /* 0x0000000dff067e24 */ /* 0x000fe2000f8e00ff */
[----:B------:R-:W-:Y:S01]  /*9c80*/  UMOV UR13, 0x40000040 ;  /* 0x40000040000d7882 */ /* 0x000fe20000000000 */
[----:B0-----:R-:W-:Y:S01]  /*9c90*/  LEA.HI.X.SX32 R0, R14, UR7, 0x1, P5 ;  /* 0x000000070e007c11 */ /* 0x001fe2000a8f0eff */
[----:B------:R0:W-:Y:S01]  /*9ca0*/  STL [R1+0x7f0], R2 ;  /* 0x0007f00201007387 */ /* 0x0001e20000100800 */
[----:B--2---:R-:W-:-:S03]  /*9cb0*/  LEA.HI.X.SX32 R5, R16, UR7, 0x1, P6 ;  /* 0x0000000710057c11 */ /* 0x004fc6000b0f0eff */
[----:B------:R1:W-:Y:S04]  /*9cc0*/  STL [R1+0x624], R0 ;  /* 0x0006240001007387 */ /* 0x0003e80000100800 */
[----:B------:R2:W-:Y:S01]  /*9cd0*/  STL [R1+0x7f8], R5 ;  /* 0x0007f80501007387 */ /* 0x0005e20000100800 */
[----:B0-----:R-:W-:Y:S02]  /*9ce0*/  LEA.HI.X.SX32 R2, R18, UR7, 0x1, P0 ;  /* 0x0000000712027c11 */ /* 0x001fe400080f0eff */
[----:B-1----:R-:W-:-:S03]  /*9cf0*/  LEA.HI.X.SX32 R0, R20, UR7, 0x1, P1 ;  /* 0x0000000714007c11 */ /* 0x002fc600088f0eff */
[----:B------:R0:W-:Y:S01]  /*9d00*/  STL [R1+0x628], R2 ;  /* 0x0006280201007387 */ /* 0x0001e20000100800 */
[----:B------:R-:W-:Y:S01]  /*9d10*/  UIADD3.X UR7, UR5, -0x7fffffe0, URZ, UP1, !UPT ;  /* 0x8000002005077890 */ /* 0x000fe20008ffe43f */
[----:B--2---:R-:W-:Y:S02]  /*9d20*/  LOP3.LUT R5, R206, 0x1f, RZ, 0xc0, !PT ;  /* 0x0000001fce057812 */ /* 0x004fe400078ec0ff */
[----:B------:R1:W-:Y:S01]  /*9d30*/  STL [R1+0x800], R0 ;  /* 0x0008000001007387 */ /* 0x0003e20000100800 */
[----:B------:R-:W-:Y:S02]  /*9d40*/  UIADD3.X UR5, UR4, 0x40000040, URZ, UP0, !UPT ;  /* 0x4000004004057890 */ /* 0x000fe400087fe43f */
[----:B------:R-:W-:Y:S01]  /*9d50*/  UIADD3.64 UR26, UR6, 0x3fe, URZ ;  /* 0x000003fe061a7897 */ /* 0x000fe2000fffe03f */
[----:B------:R2:W-:Y:S01]  /*9d60*/  STL [R1+0x400], RZ ;  /* 0x000400ff01007387 */ /* 0x0005e20000100800 */
[----:B------:R-:W-:Y:S01]  /*9d70*/  UMOV UR4, UR9 ;  /* 0x0000000900047c82 */ /* 0x000fe20008000000 */
[----:B0-----:R-:W0:Y:S01]  /*9d80*/  LDC R2, c[0x0][0x23c] ;  /* 0x00008f00ff027b82 */ /* 0x001e220000000800 */
[----:B------:R-:W-:Y:S01]  /*9d90*/  UIADD3.64 UR30, UR6, 0x400, URZ ;  /* 0x00000400061e7897 */ /* 0x000fe2000fffe03f */
[----:B------:R2:W-:Y:S01]  /*9da0*/  STL [R1+0x404], RZ ;  /* 0x000404ff01007387 */ /* 0x0005e20000100800 */
[----:B------:R-:W-:-:S02]  /*9db0*/  UIADD3.64 UR16, UR4, 0x80, URZ ;  /* 0x0000008004107897 */ /* 0x000fc4000fffe03f */
[----:B------:R-:W-:Y:S01]  /*9dc0*/  UIADD3.64 UR20, UR4, 0x100, URZ ;  /* 0x0000010004147897 */ /* 0x000fe2000fffe03f */
[----:B------:R2:W-:Y:S04]  /*9dd0*/  STL [R1+0x408], RZ ;  /* 0x000408ff01007387 */ /* 0x0005e80000100800 */
[----:B------:R2:W-:Y:S04]  /*9de0*/  STL [R1+0x40c], RZ ;  /* 0x00040cff01007387 */ /* 0x0005e80000100800 */
[----:B------:R2:W-:Y:S04]  /*9df0*/  STL [R1+0x410], RZ ;  /* 0x000410ff01007387 */ /* 0x0005e80000100800 */
[----:B------:R2:W-:Y:S04]  /*9e00*/  STL [R1+0x414], RZ ;  /* 0x000414ff01007387 */ /* 0x0005e80000100800 */
[----:B------:R2:W-:Y:S01]  /*9e10*/  STL [R1+0x418], RZ ;  /* 0x000418ff01007387 */ /* 0x0005e20000100800 */
[----:B0-----:R-:W-:-:S03]  /*9e20*/  IMAD.SHL.U32 R13, R2, 0x20, RZ ;  /* 0x00000020020d7824 */ /* 0x001fc600078e00ff */
[----:B------:R2:W-:Y:S01]  /*9e30*/  STL [R1+0x41c], RZ ;  /* 0x00041cff01007387 */ /* 0x0005e20000100800 */
[----:B------:R-:W-:Y:S01]  /*9e40*/  IMAD R2, R5, R2, RZ ;  /* 0x0000000205027224 */ /* 0x000fe200078e02ff */
[C---:B------:R-:W-:Y:S02]  /*9e50*/  LOP3.LUT R5, R12.reuse, 0x20, RZ, 0x3c, !PT ;  /* 0x000000200c057812 */ /* 0x040fe400078e3cff */
[----:B------:R2:W-:Y:S01]  /*9e60*/  STL [R1+0x420], RZ ;  /* 0x000420ff01007387 */ /* 0x0005e20000100800 */
[----:B------:R-:W-:Y:S02]  /*9e70*/  LOP3.LUT R5, R12, 0x50, RZ, 0x3c, !PT ;  /* 0x000000500c057812 */ /* 0x000fe400078e3cff */
[----:B-1----:R-:W-:Y:S01]  /*9e80*/  SHF.R.S32.HI R0, RZ, 0x1f, R2 ;  /* 0x0000001fff007819 */ /* 0x002fe20000011402 */
[----:B------:R2:W-:Y:S01]  /*9e90*/  STL [R1+0x424], RZ ;  /* 0x000424ff01007387 */ /* 0x0005e20000100800 */
[----:B------:R-:W-:Y:S02]  /*9ea0*/  LOP3.LUT R5, R3, 0x20, RZ, 0x3c, !PT ;  /* 0x0000002003057812 */ /* 0x000fe400078e3cff */
[C---:B------:R-:W-:Y:S01]  /*9eb0*/  SHF.L.U64.HI R0, R2.reuse, 0x1, R0 ;  /* 0x0000000102007819 */ /* 0x040fe20000010200 */
[----:B------:R2:W-:Y:S01]  /*9ec0*/  STL [R1+0x428], RZ ;  /* 0x000428ff01007387 */ /* 0x0005e20000100800 */
[----:B------:R-:W-:-:S03]  /*9ed0*/  IMAD.SHL.U32 R2, R2, 0x2, RZ ;  /* 0x0000000202027824 */ /* 0x000fc600078e00ff */
        /* <DEDUP_REMOVED lines=245> */
[----:B------:R2:W-:Y:S04]  /*ae30*/  STL [R1], RZ ;  /* 0x000000ff01007387 */ /* 0x0005e80000100800 */
        /* <DEDUP_REMOVED lines=126> */
[----:B------:R2:W-:Y:S02]  /*b620*/  STL [R1+0x1fc], RZ ;  /* 0x0001fcff01007387 */ /* 0x0005e40000100800 */
.L_x_1:
[----:B------:R-:W0:Y:S01]  /*b630*/  LDC R9, c[0x0][0x238] ;  /* 0x00008e00ff097b82 */ /* 0x000e220000000800 */
[C---:B------:R-:W-:Y:S01]  /*b640*/  ISETP.GT.AND P0, PT, R6.reuse, 0x1, PT ;  /* 0x000000010600780c */ /* 0x040fe20003f04270 */
[----:B------:R-:W-:Y:S01]  /*b650*/  IMAD.MOV.U32 R5, RZ, RZ, R4 ;  /* 0x000000ffff057224 */ /* 0x000fe200078e0004 */
[----:B-----5:R-:W-:Y:S01]  /*b660*/  PRMT R16, RZ, 0x7610, R16 ;  /* 0x00007610ff107816 */ /* 0x020fe20000000010 */
[----:B------:R-:W-:Y:S01]  /*b670*/  IMAD.MOV.U32 R4, RZ, RZ, R8 ;  /* 0x000000ffff047224 */ /* 0x000fe200078e0008 */
[C---:B------:R-:W-:Y:S01]  /*b680*/  ISETP.GT.AND P1, PT, R6.reuse, 0x2, PT ;  /* 0x000000020600780c */ /* 0x040fe20003f24270 */
[----:B------:R-:W-:Y:S02]  /*b690*/  STL [R1+0xf78], R232 ;  /* 0x000f78e801007387 */ /* 0x000fe40000100800 */
[----:B------:R-:W1:Y:S01]  /*b6a0*/  LDC R13, c[0x0][0x238] ;  /* 0x00008e00ff0d7b82 */ /* 0x000e620000000800 */
[----:B------:R-:W-:Y:S01]  /*b6b0*/  PRMT R20, RZ, 0x7610, R20 ;  /* 0x00007610ff147816 */ /* 0x000fe20000000014 */
[----:B------:R-:W-:Y:S01]  /*b6c0*/  STL [R1+0xf74], R231 ;  /* 0x000f74e701007387 */ /* 0x000fe20000100800 */
[----:B------:R-:W-:-:S02]  /*b6d0*/  ISETP.GT.AND P2, PT, R6, 0x8, PT ;  /* 0x000000080600780c */ /* 0x000fc40003f44270 */
[----:B------:R-:W-:Y:S01]  /*b6e0*/  PRMT R11, RZ, 0x7610, R11 ;  /* 0x00007610ff0b7816 */ /* 0x000fe2000000000b */
[----:B------:R-:W-:Y:S01]  /*b6f0*/  STL [R1+0xf70], R230 ;  /* 0x000f70e601007387 */ /* 0x000fe20000100800 */
[----:B------:R-:W-:Y:S02]  /*b700*/  PRMT R152, RZ, 0x7610, R152 ;  /* 0x00007610ff987816 */ /* 0x000fe40000000098 */
[----:B------:R-:W-:Y:S01]  /*b710*/  PRMT R10, RZ, 0x7610, R10 ;  /* 0x00007610ff0a7816 */ /* 0x000fe2000000000a */
[----:B------:R-:W-:Y:S01]  /*b720*/  STL [R1+0xf6c], R229 ;  /* 0x000f6ce501007387 */ /* 0x000fe20000100800 */
[----:B------:R-:W-:-:S03]  /*b730*/  PRMT R14, RZ, 0x7610, R14 ;  /* 0x00007610ff0e7816 */ /* 0x000fc6000000000e */
[----:B------:R-:W-:Y:S01]  /*b740*/  STL [R1+0xf68], R228 ;  /* 0x000f68e401007387 */ /* 0x000fe20000100800 */
[----:B0-----:R-:W-:-:S03]  /*b750*/  IMAD.WIDE R8, R9, 0x2, R4 ;  /* 0x0000000209087825 */ /* 0x001fc600078e0204 */
[----:B------:R-:W-:Y:S04]  /*b760*/  STL [R1+0xf64], R227 ;  /* 0x000f64e301007387 */ /* 0x000fe80000100800 */
[----:B------:R0:W3:Y:S01]  /*b770*/  @P0 LDG.E.U16 R16, desc[UR10][R8.64] ;  /* 0x0000000a08100981 */ /* 0x0000e2000c1e1500 */
[----:B-1----:R-:W-:-:S03]  /*b780*/  IMAD.SHL.U32 R13, R13, 0x2, RZ ;  /* 0x000000020d0d7824 */ /* 0x002fc600078e00ff */
[----:B------:R-:W-:Y:S01]  /*b790*/  STL [R1+0xf60], R226 ;  /* 0x000f60e201007387 */ /* 0x000fe20000100800 */
[----:B------:R-:W-:-:S03]  /*b7a0*/  ISETP.GT.AND P0, PT, R6, RZ, PT ;  /* 0x000000ff0600720c */ /* 0x000fc60003f04270 */
[----:B------:R-:W-:Y:S01]  /*b7b0*/  STL [R1+0xf5c], R225 ;  /* 0x000f5ce101007387 */ /* 0x000fe20000100800 */
[----:B0-----:R-:W-:Y:S02]  /*b7c0*/  IMAD.WIDE R8, R13, 0x2, R4 ;  /* 0x000000020d087825 */ /* 0x001fe400078e0204 */
[----:B------:R-:W0:Y:S01]  /*b7d0*/  LDC R13, c[0x0][0x238] ;  /* 0x00008e00ff0d7b82 */ /* 0x000e220000000800 */
[----:B------:R-:W-:Y:S04]  /*b7e0*/  STL [R1+0xf58], R224 ;  /* 0x000f58e001007387 */ /* 0x000fe80000100800 */
[----:B------:R1:W4:Y:S04]  /*b7f0*/  @P1 LDG.E.U16 R20, desc[UR10][R8.64] ;  /* 0x0000000a08141981 */ /* 0x000328000c1e1500 */
[----:B------:R-:W2:Y:S01]  /*b800*/  @P0 LDG.E.U16 R10, desc[UR10][R4.64] ;  /* 0x0000000a040a0981 */ /* 0x000ea2000c1e1500 */
[----:B0-----:R-:W-:-:S03]  /*b810*/  IMAD.SHL.U32 R13, R13, 0x8, RZ ;  /* 0x000000080d0d7824 */ /* 0x001fc600078e00ff */
[----:B------:R-:W-:Y:S01]  /*b820*/  STL [R1+0xf54], R223 ;  /* 0x000f54df01007387 */ /* 0x000fe20000100800 */
[----:B-1----:R-:W-:Y:S01]  /*b830*/  IMAD.WIDE R8, R13, 0x2, R4 ;  /* 0x000000020d087825 */ /* 0x002fe200078e0204 */
[C---:B------:R-:W-:Y:S01]  /*b840*/  ISETP.GT.AND P1, PT, R6.reuse, 0x3, PT ;  /* 0x000000030600780c */ /* 0x040fe20003f24270 */
[----:B------:R-:W0:Y:S01]  /*b850*/  LDC R13, c[0x0][0x238] ;  /* 0x00008e00ff0d7b82 */ /* 0x000e220000000800 */
[----:B------:R-:W-:Y:S01]  /*b860*/  ISETP.GT.AND P0, PT, R6, 0x10, PT ;  /* 0x000000100600780c */ /* 0x000fe20003f04270 */
[----:B------:R-:W-:Y:S04]  /*b870*/  STL [R1+0xf50], R222 ;  /* 0x000f50de01007387 */ /* 0x000fe80000100800 */
[----:B------:R1:W3:Y:S04]  /*b880*/  @P2 LDG.E.U16 R11, desc[UR10][R8.64] ;  /* 0x0000000a080b2981 */ /* 0x0002e8000c1e1500 */
[----:B------:R-:W-:Y:S01]  /*b890*/  STL [R1+0xf4c], R221 ;  /* 0x000f4cdd01007387 */ /* 0x000fe20000100800 */
[----:B------:R-:W-:-:S03]  /*b8a0*/  PRMT R15, RZ, 0x7610, R15 ;  /* 0x00007610ff0f7816 */ /* 0x000fc6000000000f */
[----:B------:R-:W-:Y:S04]  /*b8b0*/  STL [R1+0xf48], R220 ;  /* 0x000f48dc01007387 */ /* 0x000fe80000100800 */
[----:B------:R-:W-:Y:S04]  /*b8c0*/  STL [R1+0xf44], R219 ;  /* 0x000f44db01007387 */ /* 0x000fe80000100800 */
[----:B------:R-:W-:Y:S01]  /*b8d0*/  STL [R1+0xf40], R217 ;  /* 0x000f40d901007387 */ /* 0x000fe20000100800 */
[----:B0-----:R-:W-:-:S03]  /*b8e0*/  IMAD R13, R13, 0x3, RZ ;  /* 0x000000030d0d7824 */ /* 0x001fc600078e02ff */
[----:B------:R-:W-:Y:S01]  /*b8f0*/  STL [R1+0xf3c], R216 ;  /* 0x000f3cd801007387 */ /* 0x000fe20000100800 */
[----:B-1----:R-:W-:Y:S02]  /*b900*/  IMAD.WIDE R8, R13, 0x2, R4 ;  /* 0x000000020d087825 */ /* 0x002fe400078e0204 */
[----:B------:R-:W0:Y:S01]  /*b910*/  LDC R13, c[0x0][0x238] ;  /* 0x00008e00ff0d7b82 */ /* 0x000e220000000800 */
[----:B------:R-:W-:Y:S04]  /*b920*/  STL [R1+0xf38], R215 ;  /* 0x000f38d701007387 */ /* 0x000fe80000100800 */
[----:B------:R1:W4:Y:S01]  /*b930*/  @P1 LDG.E.U16 R152, desc[UR10][R8.64] ;  /* 0x0000000a08981981 */ /* 0x000322000c1e1500 */
[----:B0-----:R-:W-:-:S03]  /*b940*/  IMAD.SHL.U32 R13, R13, 0x10, RZ ;  /* 0x000000100d0d7824 */ /* 0x001fc600078e00ff */
[----:B------:R-:W-:Y:S01]  /*b950*/  STL [R1+0xf34], R214 ;  /* 0x000f34d601007387 */ /* 0x000fe20000100800 */
[----:B-1----:R-:W-:Y:S01]  /*b960*/  IMAD.WIDE R8, R13, 0x2, R4 ;  /* 0x000000020d087825 */ /* 0x002fe200078e0204 */
[----:B------:R-:W-:Y:S01]  /*b970*/  ISETP.GT.AND P1, PT, R6, 0x18, PT ;  /* 0x000000180600780c */ /* 0x000fe20003f24270 */
[----:B------:R-:W0:Y:S01]  /*b980*/  LDC R13, c[0x0][0x238] ;  /* 0x00008e00ff0d7b82 */ /* 0x000e220000000800 */
[----:B------:R-:W-:Y:S04]  /*b990*/  STL [R1+0xf30], R213 ;  /* 0x000f30d501007387 */ /* 0x000fe80000100800 */
[----:B------:R1:W4:Y:S04]  /*b9a0*/  @P0 LDG.E.U16 R14, desc[UR10][R8.64] ;  /* 0x0000000a080e0981 */ /* 0x000328000c1e1500 */
[----:B------:R-:W-:Y:S04]  /*b9b0*/  STL [R1+0xf2c], R212 ;  /* 0x000f2cd401007387 */ /* 0x000fe80000100800 */
[----:B------:R-:W-:Y:S04]  /*b9c0*/  STL [R1+0xf28], R211 ;  /* 0x000f28d301007387 */ /* 0x000fe80000100800 */
[----:B------:R-:W-:Y:S04]  /*b9d0*/  STL [R1+0xf24], R210 ;  /* 0x000f24d201007387 */ /* 0x000fe80000100800 */
[----:B------:R-:W-:Y:S01]  /*b9e0*/  STL [R1+0xf20], R209 ;  /* 0x000f20d101007387 */ /* 0x000fe20000100800 */
[----:B0-----:R-:W-:-:S03]  /*b9f0*/  IMAD R13, R13, 0x18, RZ ;  /* 0x000000180d0d7824 */ /* 0x001fc600078e02ff */
[----:B------:R0:W-:Y:S01]  /*ba00*/  STL [R1+0xc54], R149 ;  /* 0x000c549501007387 */ /* 0x0001e20000100800 */
[----:B-1----:R-:W-:-:S03]  /*ba10*/  IMAD.WIDE R8, R13, 0x2, R4 ;  /* 0x000000020d087825 */ /* 0x002fc600078e0204 */
[----:B------:R-:W-:Y:S01]  /*ba20*/  STL [R1+0xc50], R150 ;  /* 0x000c509601007387 */ /* 0x000fe20000100800 */
[----:B------:R-:W1:Y:S03]  /*ba30*/  LDC R13, c[0x0][0x238] ;  /* 0x00008e00ff0d7b82 */ /* 0x000e660000000800 */
[----:B------:R1:W4:Y:S04]  /*ba40*/  @P1 LDG.E.U16 R15, desc[UR10][R8.64] ;  /* 0x0000000a080f1981 */ /* 0x000328000c1e1500 */
[----:B------:R-:W-:Y:S01]  /*ba50*/  STL [R1+0xc4c], R151 ;  /* 0x000c4c9701007387 */ /* 0x000fe20000100800 */
[----:B------:R-:W-:Y:S01]  /*ba60*/  ISETP.GT.AND P0, PT, R6, 0x4, PT ;  /* 0x000000040600780c */ /* 0x000fe20003f04270 */
[----:B0-----:R-:W0:Y:S02]  /*ba70*/  LDC R149, c[0x0][0x238] ;  /* 0x00008e00ff957b82 */ /* 0x001e240000000800 */
[----:B------:R-:W-:Y:S04]  /*ba80*/  STL [R1+0xb88], R207 ;  /* 0x000b88cf01007387 */ /* 0x000fe80000100800 */
[----:B------:R1:W-:Y:S02]  /*ba90*/  STL [R1+0xb80], R7 ;  /* 0x000b800701007387 */ /* 0x0003e40000100800 */
[----:B-1----:R-:W-:Y:S01]  /*baa0*/  IMAD.SHL.U32 R13, R13, 0x4, RZ ;  /* 0x000000040d0d7824 */ /* 0x002fe200078e00ff */
[----:B------:R-:W1:Y:S03]  /*bab0*/  LDC R7, c[0x0][0x238] ;  /* 0x00008e00ff077b82 */ /* 0x000e660000000800 */
[----:B------:R-:W-:-:S05]  /*bac0*/  IMAD.WIDE R8, R13, 0x2, R4 ;  /* 0x000000020d087825 */ /* 0x000fca00078e0204 */
[----:B------:R-:W0:Y:S01]  /*bad0*/  LDC R13, c[0x0][0x238] ;  /* 0x00008e00ff0d7b82 */ /* 0x000e220000000800 */
[----:B------:R-:W-:Y:S02]  /*bae0*/  ISETP.GT.AND P1, PT, R6, 0x5, PT ;  /* 0x000000050600780c */ /* 0x000fe40003f24270 */
[----:B------:R-:W-:Y:S02]  /*baf0*/  PRMT R156, RZ, 0x7610, R156 ;  /* 0x00007610ff9c7816 */ /* 0x000fe4000000009c */
[----:B------:R-:W-:-:S04]  /*bb00*/  PRMT R160, RZ, 0x7610, R160 ;  /* 0x00007610ffa07816 */ /* 0x000fc800000000a0 */
[----:B------:R0:W4:Y:S01]  /*bb10*/  @P0 LDG.E.U16 R156, desc[UR10][R8.64] ;  /* 0x0000000a089c0981 */ /* 0x000122000c1e1500 */
[----:B-1----:R-:W-:Y:S02]  /*bb20*/  IMAD R7, R7, 0x9, RZ ;  /* 0x0000000907077824 */ /* 0x002fe400078e02ff */
[----:B0-----:R-:W-:-:S04]  /*bb30*/  IMAD R13, R13, 0x5, RZ ;  /* 0x000000050d0d7824 */ /* 0x001fc800078e02ff */
[----:B------:R-:W-:Y:S01]  /*bb40*/  IMAD.WIDE R8, R13, 0x2, R4 ;  /* 0x000000020d087825 */ /* 0x000fe200078e0204 */
[C---:B------:R-:W-:Y:S02]  /*bb50*/  ISETP.GT.AND P2, PT, R6.reuse, 0x9, PT ;  /* 0x000000090600780c */ /* 0x040fe40003f44270 */
[----:B------:R-:W-:Y:S02]  /*bb60*/  PRMT R17, RZ, 0x7610, R17 ;  /* 0x00007610ff117816 */ /* 0x000fe40000000011 */
[----:B------:R-:W-:Y:S01]  /*bb70*/  PRMT R164, RZ, 0x7610, R164 ;  /* 0x00007610ffa47816 */ /* 0x000fe200000000a4 */
[----:B------:R0:W4:Y:S01]  /*bb80*/  @P1 LDG.E.U16 R160, desc[UR10][R8.64] ;  /* 0x0000000a08a01981 */ /* 0x000122000c1e1500 */
[----:B------:R-:W-:Y:S02]  /*bb90*/  ISETP.GT.AND P0, PT, R6, 0x6, PT ;  /* 0x000000060600780c */ /* 0x000fe40003f04270 */
[----:B------:R-:W-:Y:S02]  /*bba0*/  PRMT R18, RZ, 0x7610, R18 ;  /* 0x00007610ff127816 */ /* 0x000fe40000000012 */
[----:B------:R-:W-:-:S02]  /*bbb0*/  PRMT R19, RZ, 0x7610, R19 ;  /* 0x00007610ff137816 */ /* 0x000fc40000000013 */
[----:B------:R-:W-:Y:S02]  /*bbc0*/  PRMT R168, RZ, 0x7610, R168 ;  /* 0x00007610ffa87816 */ /* 0x000fe400000000a8 */
[----:B------:R-:W-:Y:S01]  /*bbd0*/  PRMT R21, RZ, 0x7610, R21 ;  /* 0x00007610ff157816 */ /* 0x000fe20000000015 */
[----:B0-----:R-:W-:Y:S01]  /*bbe0*/  IMAD.WIDE R8, R7, 0x2, R4 ;  /* 0x0000000207087825 */ /* 0x001fe200078e0204 */
[----:B------:R-:W-:Y:S01]  /*bbf0*/  PRMT R153, RZ, 0x7610, R153 ;  /* 0x00007610ff997816 */ /* 0x000fe20000000099 */
[----:B------:R-:W0:Y:S01]  /*bc00*/  LDC R7, c[0x0][0x238] ;  /* 0x00008e00ff077b82 */ /* 0x000e220000000800 */
[----:B------:R-:W-:Y:S02]  /*bc10*/  PRMT R157, RZ, 0x7610, R157 ;  /* 0x00007610ff9d7816 */ /* 0x000fe4000000009d */
[----:B------:R-:W-:Y:S01]  /*bc20*/  PRMT R22, RZ, 0x7610, R22 ;  /* 0x00007610ff167816 */ /* 0x000fe20000000016 */
[----:B------:R1:W4:Y:S01]  /*bc30*/  @P2 LDG.E.U16 R17, desc[UR10][R8.64] ;  /* 0x0000000a08112981 */ /* 0x000322000c1e1500 */
[----:B------:R-:W-:-:S02]  /*bc40*/  PRMT R23, RZ, 0x7610, R23 ;  /* 0x00007610ff177816 */ /* 0x000fc40000000017 */
[----:B------:R-:W-:Y:S02]  /*bc50*/  PRMT R161, RZ, 0x7610, R161 ;  /* 0x00007610ffa17816 */ /* 0x000fe400000000a1 */
[----:B------:R-:W-:Y:S02]  /*bc60*/  PRMT R165, RZ, 0x7610, R165 ;  /* 0x00007610ffa57816 */ /* 0x000fe400000000a5 */
[----:B------:R-:W-:Y:S02]  /*bc70*/  PRMT R169, RZ, 0x7610, R169 ;  /* 0x00007610ffa97816 */ /* 0x000fe400000000a9 */
[----:B------:R-:W-:Y:S02]  /*bc80*/  PRMT R154, RZ, 0x7610, R154 ;  /* 0x00007610ff9a7816 */ /* 0x000fe4000000009a */
[----:B------:R-:W-:Y:S02]  /*bc90*/  PRMT R158, RZ, 0x7610, R158 ;  /* 0x00007610ff9e7816 */ /* 0x000fe4000000009e */
[----:B------:R-:W-:-:S02]  /*bca0*/  PRMT R155, RZ, 0x7610, R155 ;  /* 0x00007610ff9b7816 */ /* 0x000fc4000000009b */
[----:B------:R-:W-:Y:S02]  /*bcb0*/  PRMT R162, RZ, 0x7610, R162 ;  /* 0x00007610ffa27816 */ /* 0x000fe400000000a2 */
[----:B------:R-:W-:Y:S02]  /*bcc0*/  PRMT R166, RZ, 0x7610, R166 ;  /* 0x00007610ffa67816 */ /* 0x000fe400000000a6 */
[----:B------:R-:W-:Y:S01]  /*bcd0*/  PRMT R170, RZ, 0x7610, R170 ;  /* 0x00007610ffaa7816 */ /* 0x000fe200000000aa */
[----:B0-----:R-:W-:Y:S01]  /*bce0*/  IMAD R7, R7, 0x6, RZ ;  /* 0x0000000607077824 */ /* 0x001fe200078e02ff */
[----:B------:R-:W-:Y:S02]  /*bcf0*/  PRMT R159, RZ, 0x7610, R159 ;  /* 0x00007610ff9f7816 */ /* 0x000fe4000000009f */
[----:B------:R-:W-:Y:S01]  /*bd00*/  PRMT R163, RZ, 0x7610, R163 ;  /* 0x00007610ffa37816 */ /* 0x000fe200000000a3 */
[----:B-1----:R-:W-:Y:S01]  /*bd10*/  IMAD.WIDE R8, R7, 0x2, R4 ;  /* 0x0000000207087825 */ /* 0x002fe200078e0204 */
[----:B------:R-:W0:Y:S01]  /*bd20*/  S2R R232, SR_TID.X ;  /* 0x0000000000e87919 */ /* 0x000e220000002100 */
[----:B------:R-:W1:Y:S03]  /*bd30*/  LDC R7, c[0x0][0x238] ;  /* 0x00008e00ff077b82 */ /* 0x000e660000000800 */
[----:B------:R2:W4:Y:S01]  /*bd40*/  @P0 LDG.E.U16 R164, desc[UR10][R8.64] ;  /* 0x0000000a08a40981 */ /* 0x000522000c1e1500 */
[----:B------:R-:W-:-:S03]  /*bd50*/  IMAD R149, R149, 0x1e, RZ ;  /* 0x0000001e95957824 */ /* 0x000fc600078e02ff */
[----:B------:R-:W3:Y:S01]  /*bd60*/  LDL.LU R13, [R1+0x650] ;  /* 0x00065000010d7983 */ /* 0x000ee20000300800 */
[----:B-1----:R-:W-:-:S04]  /*bd70*/  IMAD R7, R7, 0x11, RZ ;  /* 0x0000001107077824 */ /* 0x002fc800078e02ff */
[----:B--2---:R-:W-:Y:S02]  /*bd80*/  IMAD.WIDE R8, R7, 0x2, R4 ;  /* 0x0000000207087825 */ /* 0x004fe400078e0204 */
[----:B------:R-:W1:Y:S01]  /*bd90*/  LDC R7, c[0x0][0x238] ;  /* 0x00008e00ff077b82 */ /* 0x000e620000000800 */
[----:B------:R-:W-:-:S13]  /*bda0*/  ISETP.GT.AND P1, PT, R6, 0x11, PT ;  /* 0x000000110600780c */ /* 0x000fda0003f24270 */
[----:B------:R2:W4:Y:S01]  /*bdb0*/  @P1 LDG.E.U16 R18, desc[UR10][R8.64] ;  /* 0x0000000a08121981 */ /* 0x000522000c1e1500 */
        /* <DEDUP_REMOVED lines=83> */
[C---:B------:R-:W-:Y:S02]  /*c2f0*/  ISETP.GT.AND P1, PT, R6.reuse, 0x1c, PT ;  /* 0x0000001c0600780c */ /* 0x040fe40003f24270 */
[----:B------:R-:W-:-:S11]  /*c300*/  ISETP.GT.AND P0, PT, R6, 0x1d, PT ;  /* 0x0000001d0600780c */ /* 0x000fd60003f04270 */
[----:B------:R2:W4:Y:S01]  /*c310*/  @P1 LDG.E.U16 R159, desc[UR10][R8.64] ;  /* 0x0000000a089f1981 */ /* 0x000522000c1e1500 */
[----:B-1----:R-:W-:-:S04]  /*c320*/  IMAD R7, R7, 0x1d, RZ ;  /* 0x0000001d07077824 */ /* 0x002fc800078e02ff */
[----:B--2---:R-:W-:Y:S01]  /*c330*/  IMAD.WIDE R8, R7, 0x2, R4 ;  /* 0x0000000207087825 */ /* 0x004fe200078e0204 */
[----:B------:R-:W-:Y:S01]  /*c340*/  ISETP.GT.AND P1, PT, R6, 0x1e, PT ;  /* 0x0000001e0600780c */ /* 0x000fe20003f24270 */
[----:B------:R-:W2:Y:S04]  /*c350*/  LDL.LU R7, [R1+0x84c] ;  /* 0x00084c0001077983 */ /* 0x000ea80000300800 */
[----:B------:R1:W4:Y:S01]  /*c360*/  @P0 LDG.E.U16 R163, desc[UR10][R8.64] ;  /* 0x0000000a08a30981 */ /* 0x000322000c1e1500 */
[----:B------:R-:W-:-:S03]  /*c370*/  PRMT R167, RZ, 0x7610, R167 ;  /* 0x00007610ffa77816 */ /* 0x000fc600000000a7 */
[----:B------:R-:W4:Y:S01]  /*c380*/  LDL R151, [R1+0x64c] ;  /* 0x00064c0001977983 */ /* 0x000f220000100800 */
[----:B-1----:R-:W-:Y:S02]  /*c390*/  IMAD.WIDE R8, R149, 0x2, R4 ;  /* 0x0000000295087825 */ /* 0x002fe400078e0204 */
[----:B------:R-:W1:Y:S01]  /*c3a0*/  LDC R149, c[0x0][0x238] ;  /* 0x00008e00ff957b82 */ /* 0x000e620000000800 */
[----:B------:R-:W-:Y:S01]  /*c3b0*/  ISETP.GT.AND P0, PT, R6, 0x1f, PT ;  /* 0x0000001f0600780c */ /* 0x000fe20003f04270 */
[----:B------:R-:W-:Y:S01]  /*c3c0*/  STL [R1+0xb8c], R4 ;  /* 0x000b8c0401007387 */ /* 0x000fe20000100800 */
[----:B------:R-:W-:-:S03]  /*c3d0*/  PRMT R173, RZ, 0x7610, R173 ;  /* 0x00007610ffad7816 */ /* 0x000fc600000000ad */
[----:B------:R0:W4:Y:S04]  /*c3e0*/  @P1 LDG.E.U16 R167, desc[UR10][R8.64] ;  /* 0x0000000a08a71981 */ /* 0x000128000c1e1500 */
[----:B------:R3:W-:Y:S01]  /*c3f0*/  STL [R1+0xb84], R5 ;  /* 0x000b840501007387 */ /* 0x0007e20000100800 */
[----:B-1----:R-:W-:-:S04]  /*c400*/  IMAD R149, R149, 0x1f, RZ ;  /* 0x0000001f95957824 */ /* 0x002fc800078e02ff */
[----:B0-----:R-:W-:Y:S02]  /*c410*/  IMAD.WIDE R8, R149, 0x2, R4 ;  /* 0x0000000295087825 */ /* 0x001fe400078e0204 */
[----:B---3--:R-:W3:Y:S01]  /*c420*/  LDL.LU R5, [R1+0x948] ;  /* 0x0009480001057983 */ /* 0x008ee20000300800 */
[----:B------:R-:W-:-:S03]  /*c430*/  LOP3.LUT R149, R232, 0x1f, RZ, 0xc0, !PT ;  /* 0x0000001fe8957812 */ /* 0x000fc600078ec0ff */
[----:B------:R0:W4:Y:S01]  /*c440*/  @P0 LDG.E.U16 R173, desc[UR10][R8.64] ;  /* 0x0000000a08ad0981 */ /* 0x000122000c1e1500 */
[----:B------:R-:W-:-:S03]  /*c450*/  ISETP.GE.AND P0, PT, R149, R6, PT ;  /* 0x000000069500720c */ /* 0x000fc60003f06270 */
[----:B------:R-:W4:Y:S04]  /*c460*/  LDL R213, [R1+0x648] ;  /* 0x0006480001d57983 */ /* 0x000f280000100800 */
        /* <DEDUP_REMOVED lines=8> */
[----:B------:R1:W-:Y:S01]  /*c4f0*/  STL [R1+0xb90], R6 ;  /* 0x000b900601007387 */ /* 0x0003e20000100800 */
[----:B------:R-:W-:Y:S06]  /*c500*/  BAR.SYNC.DEFER_BLOCKING 0x0 ;  /* 0x0000000000007b1d */ /* 0x000fec0000010000 */
[----:B-1----:R-:W4:Y:S01]  /*c510*/  LDL.LU R6, [R1+0x844] ;  /* 0x0008440001067983 */ /* 0x002f220000300800 */
[----:B0-----:R-:W-:-:S02]  /*c520*/  IADD3 R8, P1, R13, R2, RZ ;  /* 0x000000020d087210 */ /* 0x001fc40007f3e0ff */
[----:B------:R-:W-:-:S03]  /*c530*/  PRMT R206, RZ, 0x7610, R206 ;  /* 0x00007610ffce7816 */ /* 0x000fc600000000ce */
[----:B------:R-:W-:Y:S01]  /*c540*/  IMAD.X R9, R208, 0x1, R0, P1 ;  /* 0x00000001d0097824 */ /* 0x000fe200008e0600 */
[----:B------:R-:W-:-:S04]  /*c550*/  PRMT R174, RZ, 0x7610, R174 ;  /* 0x00007610ffae7816 */ /* 0x000fc800000000ae */
[----:B------:R3:W4:Y:S02]  /*c560*/  @!P0 LDG.E.U16 R206, desc[UR10][R8.64] ;  /* 0x0000000a08ce8981 */ /* 0x000724000c1e1500 */
[-C--:B---3--:R-:W-:Y:S02]  /*c570*/  IADD3 R8, P1, R5, R2.reuse, RZ ;  /* 0x0000000205087210 */ /* 0x088fe40007f3e0ff */
[----:B------:R-:W-:Y:S03]  /*c580*/  STL [R1+0xb94], R5 ;  /* 0x000b940501007387 */ /* 0x000fe60000100800 */
[----:B--2---:R-:W-:Y:S01]  /*c590*/  IMAD.X R9, R7, 0x1, R0, P1 ;  /* 0x0000000107097824 */ /* 0x004fe200008e0600 */
[----:B------:R-:W-:Y:S04]  /*c5a0*/  STL [R1+0xb98], R7 ;  /* 0x000b980701007387 */ /* 0x000fe80000100800 */
[----:B------:R4:W2:Y:S02]  /*c5b0*/  @!P0 LDG.E.U16 R174, desc[UR10][R8.64] ;  /* 0x0000000a08ae8981 */ /* 0x0008a4000c1e1500 */
[----:B----4-:R-:W-:-:S02]  /*c5c0*/  IADD3 R8, P1, R6, R2, RZ ;  /* 0x0000000206087210 */ /* 0x010fc40007f3e0ff */
[----:B------:R0:W-:Y:S04]  /*c5d0*/  STL [R1+0xb9c], R6 ;  /* 0x000b9c0601007387 */ /* 0x0001e80000100800 */
[----:B0-----:R-:W3:Y:S01]  /*c5e0*/  LDL.LU R6, [R1+0x83c] ;  /* 0x00083c0001067983 */ /* 0x001ee20000300800 */
[----:B------:R-:W-:Y:S01]  /*c5f0*/  PRMT R175, RZ, 0x7610, R175 ;  /* 0x00007610ffaf7816 */ /* 0x000fe200000000af */
[----:B------:R-:W-:Y:S01]  /*c600*/  IMAD.X R9, R151, 0x1, R0, P1 ;  /* 0x0000000197097824 */ /* 0x000fe200008e0600 */
[----:B------:R-:W-:Y:S01]  /*c610*/  PRMT R176, RZ, 0x7610, R176 ;  /* 0x00007610ffb07816 */ /* 0x000fe200000000b0 */
[----:B------:R-:W4:Y:S04]  /*c620*/  LDL R151, [R1+0x814] ;  /* 0x0008140001977983 */ /* 0x000f280000100800 */
[----:B------:R3:W2:Y:S01]  /*c630*/  @!P0 LDG.E.U16 R175, desc[UR10][R8.64] ;  /* 0x0000000a08af8981 */ /* 0x0006a2000c1e1500 */
[----:B------:R-:W-:-:S03]  /*c640*/  PRMT R177, RZ, 0x7610, R177 ;  /* 0x00007610ffb17816 */ /* 0x000fc600000000b1 */
[----:B------:R-:W2:Y:S01]  /*c650*/  LDL R5, [R1+0x634] ;  /* 0x0006340001057983 */ /* 0x000ea20000100800 */
[----:B------:R-:W-:Y:S02]  /*c660*/  PRMT R195, RZ, 0x7610, R195 ;  /* 0x00007610ffc37816 */ /* 0x000fe400000000c3 */
[----:B---3--:R-:W-:-:S05]  /*c670*/  IADD3 R8, P1, R6, R2, RZ ;  /* 0x0000000206087210 */ /* 0x008fca0007f3e0ff */
[----:B------:R-:W-:-:S05]  /*c680*/  IMAD.X R9, R213, 0x1, R0, P1 ;  /* 0x00000001d5097824 */ /* 0x000fca00008e0600 */
[----:B------:R0:W3:Y:S02]  /*c690*/  @!P0 LDG.E.U16 R176, desc[UR10][R8.64] ;  /* 0x0000000a08b08981 */ /* 0x0000e4000c1e1500 */
[----:B0-----:R-:W-:-:S05]  /*c6a0*/  IADD3 R8, P1, R209, R2, RZ ;  /* 0x00000002d1087210 */ /* 0x001fca0007f3e0ff */
[----:B------:R-:W-:Y:S01]  /*c6b0*/  IMAD.X R9, R207, 0x1, R0, P1 ;  /* 0x00000001cf097824 */ /* 0x000fe200008e0600 */
[----:B------:R0:W-:Y:S04]  /*c6c0*/  STL [R1+0xba0], R6 ;  /* 0x000ba00601007387 */ /* 0x0001e80000100800 */
[----:B------:R1:W3:Y:S04]  /*c6d0*/  @!P0 LDG.E.U16 R177, desc[UR10][R8.64] ;  /* 0x0000000a08b18981 */ /* 0x0002e8000c1e1500 */
[----:B------:R-:W3:Y:S04]  /*c6e0*/  LDL R209, [R1+0x80c] ;  /* 0x00080c0001d17983 */ /* 0x000ee80000100800 */
[----:B------:R-:W3:Y:S01]  /*c6f0*/  LDL R207, [R1+0x630] ;  /* 0x0006300001cf7983 */ /* 0x000ee20000100800 */
[----:B-1----:R-:W-:-:S02]  /*c700*/  IADD3 R8, P1, R212, R2, RZ ;  /* 0x00000002d4087210 */ /* 0x002fc40007f3e0ff */
[----:B------:R-:W-:Y:S01]  /*c710*/  PRMT R194, RZ, 0x7610, R194 ;  /* 0x00007610ffc27816 */ /* 0x000fe200000000c2 */
[----:B------:R-:W3:Y:S02]  /*c720*/  LDL R7, [R1+0x7fc] ;  /* 0x0007fc0001077983 */ /* 0x000ee40000100800 */
[----:B------:R-:W-:Y:S01]  /*c730*/  IMAD.X R9, R211, 0x1, R0, P1 ;  /* 0x00000001d3097824 */ /* 0x000fe200008e0600 */
[----:B------:R-:W-:Y:S01]  /*c740*/  PRMT R193, RZ, 0x7610, R193 ;  /* 0x00007610ffc17816 */ /* 0x000fe200000000c1 */
[----:B0-----:R-:W3:Y:S04]  /*c750*/  LDL R6, [R1+0x7f4] ;  /* 0x0007f40001067983 */ /* 0x001ee80000100800 */
[----:B------:R0:W3:Y:S02]  /*c760*/  @!P0 LDG.E.U16 R195, desc[UR10][R8.64] ;  /* 0x0000000a08c38981 */ /* 0x0000e4000c1e1500 */
[----:B0-----:R-:W-:-:S02]  /*c770*/  IADD3 R8, P1, R150, R2, RZ ;  /* 0x0000000296087210 */ /* 0x001fc40007f3e0ff */
[----:B------:R-:W3:Y:S03]  /*c780*/  LDL R150, [R1+0x804] ;  /* 0x0008040001967983 */ /* 0x000ee60000100800 */
[----:B------:R-:W-:Y:S02]  /*c790*/  IMAD.X R9, R149, 0x1, R0, P1 ;  /* 0x0000000195097824 */ /* 0x000fe400008e0600 */
[----:B------:R-:W3:Y:S04]  /*c7a0*/  LDL R149, [R1+0x62c] ;  /* 0x00062c0001957983 */ /* 0x000ee80000100800 */
[----:B------:R0:W3:Y:S02]  /*c7b0*/  @!P0 LDG.E.U16 R194, desc[UR10][R8.64] ;  /* 0x0000000a08c28981 */ /* 0x0000e4000c1e1500 */
[----:B0-----:R-:W-:-:S05]  /*c7c0*/  IADD3 R8, P1, R210, R2, RZ ;  /* 0x00000002d2087210 */ /* 0x001fca0007f3e0ff */
[----:B------:R-:W-:Y:S02]  /*c7d0*/  IMAD.X R9, R4, 0x1, R0, P1 ;  /* 0x0000000104097824 */ /* 0x000fe400008e0600 */
[----:B------:R-:W3:Y:S04]  /*c7e0*/  LDL R4, [R1+0x628] ;  /* 0x0006280001047983 */ /* 0x000ee80000100800 */
[----:B------:R4:W3:Y:S01]  /*c7f0*/  @!P0 LDG.E.U16 R193, desc[UR10][R8.64] ;  /* 0x0000000a08c18981 */ /* 0x0008e2000c1e1500 */
[----:B------:R-:W-:Y:S02]  /*c800*/  PRMT R192, RZ, 0x7610, R192 ;  /* 0x00007610ffc07816 */ /* 0x000fe400000000c0 */
[----:B----4-:R-:W-:Y:S02]  /*c810*/  IADD3 R8, P1, R151, R2, RZ ;  /* 0x0000000297087210 */ /* 0x010fe40007f3e0ff */
[----:B------:R-:W-:Y:S01]  /*c820*/  PRMT R191, RZ, 0x7610, R191 ;  /* 0x00007610ffbf7816 */ /* 0x000fe200000000bf */
[----:B------:R-:W4:Y:S02]  /*c830*/  LDL R151, [R1+0x7ec] ;  /* 0x0007ec0001977983 */ /* 0x000f240000100800 */
[----:B--2---:R-:W-:-:S02]  /*c840*/  IMAD.X R9, R5, 0x1, R0, P1 ;  /* 0x0000000105097824 */ /* 0x004fc400008e0600 */
[----:B------:R-:W2:Y:S04]  /*c850*/  LDL R5, [R1+0x624] ;  /* 0x0006240001057983 */ /* 0x000ea80000100800 */
[----:B------:R3:W4:Y:S04]  /*c860*/  @!P0 LDG.E.U16 R192, desc[UR10][R8.64] ;  /* 0x0000000a08c08981 */ /* 0x000728000c1e1500 */
[----:B------:R-:W-:Y:S04]  /*c870*/  STL [R1+0xba4], R12 ;  /* 0x000ba40c01007387 */ /* 0x000fe80000100800 */
[----:B------:R-:W4:Y:S01]  /*c880*/  LDL R210, [R1+0x620] ;  /* 0x0006200001d27983 */ /* 0x000f220000100800 */
[----:B------:R-:W-:-:S03]  /*c890*/  PRMT R190, RZ, 0x7610, R190 ;  /* 0x00007610ffbe7816 */ /* 0x000fc600000000be */
[----:B------:R-:W-:Y:S04]  /*c8a0*/  STS.U16 [R12+UR8+0x8000], R10 ;  /* 0x0080000a0c007988 */ /* 0x000fe80008000408 */
[----:B------:R-:W-:Y:S04]  /*c8b0*/  STS.U16 [R12+UR8+0x8400], R11 ;  /* 0x0084000b0c007988 */ /* 0x000fe80008000408 */
[----:B------:R-:W-:Y:S04]  /*c8c0*/  STS.U16 [R12+UR8+0x8800], R14 ;  /* 0x0088000e0c007988 */ /* 0x000fe80008000408 */
[----:B------:R0:W-:Y:S01]  /*c8d0*/  STS.U16 [R12+UR8+0x8c00], R15 ;  /* 0x008c000f0c007988 */ /* 0x0001e20008000408 */
[----:B------:R-:W-:-:S02]  /*c8e0*/  PRMT R189, RZ, 0x7610, R189 ;  /* 0x00007610ffbd7816 */ /* 0x000fc400000000bd */
[----:B------:R-:W-:Y:S02]  /*c8f0*/  PRMT R188, RZ, 0x7610, R188 ;  /* 0x00007610ffbc7816 */ /* 0x000fe400000000bc */
[----:B------:R-:W-:Y:S01]  /*c900*/  PRMT R187, RZ, 0x7610, R187 ;  /* 0x00007610ffbb7816 */ /* 0x000fe200000000bb */
[----:B------:R-:W-:Y:S01]  /*c910*/  IMAD.SHL.U32 R211, R232, 0x2, RZ ;  /* 0x00000002e8d37824 */ /* 0x000fe200078e00ff */
[----:B------:R-:W-:Y:S01]  /*c920*/  PRMT R186, RZ, 0x7610, R186 ;  /* 0x00007610ffba7816 */ /* 0x000fe200000000ba */
[----:B------:R-:W4:Y:S04]  /*c930*/  LDL R212, [R1+0x8d8] ;  /* 0x0008d80001d47983 */ /* 0x000f280000100800 */
[----:B0-----:R-:W4:Y:S01]  /*c940*/  LDL R12, [R1+0x61c] ;  /* 0x00061c00010c7983 */ /* 0x001f220000100800 */
[----:B---3--:R-:W-:-:S05]  /*c950*/  IADD3 R8, P1, R209, R2, RZ ;  /* 0x00000002d1087210 */ /* 0x008fca0007f3e0ff */
[--C-:B------:R-:W-:Y:S02]  /*c960*/  IMAD.X R9, R207, 0x1, R0.reuse, P1 ;  /* 0x00000001cf097824 */ /* 0x100fe400008e0600 */
[----:B------:R-:W3:Y:S04]  /*c970*/  LDL R207, [R1+0x904] ;  /* 0x0009040001cf7983 */ /* 0x000ee80000100800 */
[----:B------:R0:W3:Y:S02]  /*c980*/  @!P0 LDG.E.U16 R191, desc[UR10][R8.64] ;  /* 0x0000000a08bf8981 */ /* 0x0000e4000c1e1500 */
[----:B0-----:R-:W-:Y:S02]  /*c990*/  IADD3 R8, P1, R150, R2, RZ ;  /* 0x0000000296087210 */ /* 0x001fe40007f3e0ff */
[----:B------:R-:W3:Y:S03]  /*c9a0*/  LDL R150, [R1+0x7cc] ;  /* 0x0007cc0001967983 */ /* 0x000ee60000100800 */
[----:B------:R-:W-:-:S02]  /*c9b0*/  IMAD.X R9, R149, 0x1, R0, P1 ;  /* 0x0000000195097824 */ /* 0x000fc400008e0600 */
        /* <DEDUP_REMOVED lines=9> */
[----:B--2---:R-:W-:-:S02]  /*ca50*/  IMAD.X R9, R5, 0x1, R0, P1 ;  /* 0x0000000105097824 */ /* 0x004fc400008e0600 */
[----:B------:R-:W2:Y:S04]  /*ca60*/  LDL R5, [R1+0x614] ;  /* 0x0006140001057983 */ /* 0x000ea80000100800 */
[----:B------:R4:W2:Y:S02]  /*ca70*/  @!P0 LDG.E.U16 R188, desc[UR10][R8.64] ;  /* 0x0000000a08bc8981 */ /* 0x0008a4000c1e1500 */
[----:B----4-:R-:W-:-:S05]  /*ca80*/  IADD3 R8, P1, R151, R2, RZ ;  /* 0x0000000297087210 */ /* 0x010fca0007f3e0ff */
[----:B------:R-:W-:Y:S01]  /*ca90*/  IMAD.X R9, R210, 0x1, R0, P1 ;  /* 0x00000001d2097824 */ /* 0x000fe200008e0600 */
[----:B------:R-:W-:Y:S01]  /*caa0*/  LOP3.LUT R211, R211, 0x7e, RZ, 0xc0, !PT ;  /* 0x0000007ed3d37812 */ /* 0x000fe200078ec0ff */
[----:B------:R-:W4:Y:S04]  /*cab0*/  LDL R210, [R1+0x7ac] ;  /* 0x0007ac0001d27983 */ /* 0x000f280000100800 */
[----:B------:R3:W4:Y:S01]  /*cac0*/  @!P0 LDG.E.U16 R187, desc[UR10][R8.64] ;  /* 0x0000000a08bb8981 */ /* 0x000722000c1e1500 */
[----:B------:R-:W-:Y:S02]  /*cad0*/  LOP3.LUT R209, R232, 0x40, RZ, 0xc0, !PT ;  /* 0x00000040e8d17812 */ /* 0x000fe400078ec0ff */
[----:B---3--:R-:W-:Y:S02]  /*cae0*/  IADD3 R8, P1, R149, R2, RZ ;  /* 0x0000000295087210 */ /* 0x008fe40007f3e0ff */
[----:B------:R-:W3:Y:S01]  /*caf0*/  LDL R149, [R1+0x900] ;  /* 0x0009000001957983 */ /* 0x000ee20000100800 */
[----:B------:R-:W-:-:S05]  /*cb00*/  IMAD R209, R209, 0x40, R211 ;  /* 0x00000040d1d17824 */ /* 0x000fca00078e02d3 */
[----:B------:R-:W-:-:S05]  /*cb10*/  LOP3.LUT R209, R209, 0x10, RZ, 0x3c, !PT ;  /* 0x00000010d1d17812 */ /* 0x000fca00078e3cff */
[----:B------:R-:W-:Y:S04]  /*cb20*/  STS.U16 [R209+UR8+0x8080], R16 ;  /* 0x00808010d1007988 */ /* 0x000fe80008000408 */
[----:B------:R-:W-:Y:S01]  /*cb30*/  STS.U16 [R209+UR8+0x8480], R17 ;  /* 0x00848011d1007988 */ /* 0x000fe20008000408 */
[----:B------:R-:W-:-:S03]  /*cb40*/  IMAD.X R9, R12, 0x1, R0, P1 ;  /* 0x000000010c097824 */ /* 0x000fc600008e0600 */
[----:B------:R-:W-:Y:S04]  /*cb50*/  STS.U16 [R209+UR8+0x8880], R18 ;  /* 0x00888012d1007988 */ /* 0x000fe80008000408 */
[----:B------:R0:W-:Y:S04]  /*cb60*/  STS.U16 [R209+UR8+0x8c80], R19 ;  /* 0x008c8013d1007988 */ /* 0x0001e80008000408 */
[----:B------:R-:W4:Y:S01]  /*cb70*/  LDL R12, [R1+0x7c4] ;  /* 0x0007c400010c7983 */ /* 0x000f220000100800 */
[----:B0-----:R-:W-:-:S06]  /*cb80*/  PRMT R19, RZ, 0x7610, R19 ;  /* 0x00007610ff137816 */ /* 0x001fcc0000000013 */
[----:B------:R0:W4:Y:S02]  /*cb90*/  @!P0 LDG.E.U16 R19, desc[UR10][R8.64] ;  /* 0x0000000a08138981 */ /* 0x000124000c1e1500 */
[----:B0-----:R-:W-:Y:S02]  /*cba0*/  IADD3 R8, P1, R7, R2, RZ ;  /* 0x0000000207087210 */ /* 0x001fe40007f3e0ff */
[----:B------:R-:W4:Y:S03]  /*cbb0*/  LDL R7, [R1+0x8fc] ;  /* 0x0008fc0001077983 */ /* 0x000f260000100800 */
[----:B------:R-:W-:Y:S02]  /*cbc0*/  IMAD.X R9, R4, 0x1, R0, P1 ;  /* 0x0000000104097824 */ /* 0x000fe400008e0600 */
[----:B------:R-:W4:Y:S01]  /*cbd0*/  LDL R4, [R1+0x7bc] ;  /* 0x0007bc0001047983 */ /* 0x000f220000100800 */
[----:B------:R-:W-:Y:S01]  /*cbe0*/  IMAD.SHL.U32 R209, R232, 0x2, RZ ;  /* 0x00000002e8d17824 */ /* 0x000fe200078e00ff */
[----:B------:R-:W-:-:S02]  /*cbf0*/  PRMT R18, RZ, 0x7610, R18 ;  /* 0x00007610ff127816 */ /* 0x000fc40000000012 */
[----:B------:R-:W-:Y:S02]  /*cc00*/  LOP3.LUT R151, R232, 0x40, RZ, 0xc0, !PT ;  /* 0x00000040e8977812 */ /* 0x000fe400078ec0ff */
[----:B------:R-:W-:Y:S02]  /*cc10*/  LOP3.LUT R209, R209, 0x7e, RZ, 0xc0, !PT ;  /* 0x0000007ed1d17812 */ /* 0x000fe400078ec0ff */
[----:B------:R0:W4:Y:S03]  /*cc20*/  @!P0 LDG.E.U16 R18, desc[UR10][R8.64] ;  /* 0x0000000a08128981 */ /* 0x000126000c1e1500 */
[----:B------:R-:W-:Y:S01]  /*cc30*/  IMAD R151, R151, 0x40, R209 ;  /* 0x0000004097977824 */ /* 0x000fe200078e02d1 */
[----:B------:R-:W-:Y:S01]  /*cc40*/  PRMT R17, RZ, 0x7610, R17 ;  /* 0x00007610ff117816 */ /* 0x000fe20000000011 */
[----:B------:R-:W4:Y:S01]  /*cc50*/  LDL R209, [R1+0x8e8] ;  /* 0x0008e80001d17983 */ /* 0x000f220000100800 */
[----:B0-----:R-:W-:-:S03]  /*cc60*/  IADD3 R8, P1, R6, R2, RZ ;  /* 0x0000000206087210 */ /* 0x001fc60007f3e0ff */
[----:B------:R-:W4:Y:S02]  /*cc70*/  LDL R6, [R1+0x8f8] ;  /* 0x0008f80001067983 */ /* 0x000f240000100800 */
[----:B--2---:R-:W-:Y:S02]  /*cc80*/  IMAD.X R9, R5, 0x1, R0, P1 ;  /* 0x0000000105097824 */ /* 0x004fe400008e0600 */
[----:B------:R-:W2:Y:S01]  /*cc90*/  LDL R5, [R1+0x7b4] ;  /* 0x0007b40001057983 */ /* 0x000ea20000100800 */
[----:B------:R-:W-:-:S03]  /*cca0*/  LOP3.LUT R151, R151, 0x20, RZ, 0x3c, !PT ;  /* 0x0000002097977812 */ /* 0x000fc600078e3cff */
[----:B------:R0:W2:Y:S04]  /*ccb0*/  @!P0 LDG.E.U16 R17, desc[UR10][R8.64] ;  /* 0x0000000a08118981 */ /* 0x0000a8000c1e1500 */
[----:B------:R-:W-:Y:S04]  /*ccc0*/  STS.U16 [R151+UR8+0x8100], R20 ;  /* 0x0081001497007988 */ /* 0x000fe80008000408 */
[----:B------:R-:W-:Y:S01]  /*ccd0*/  STS.U16 [R151+UR8+0x8500], R21 ;  /* 0x0085001597007988 */ /* 0x000fe20008000408 */
[----:B0-----:R-:W-:-:S03]  /*cce0*/  IADD3 R8, P1, R207, R2, RZ ;  /* 0x00000002cf087210 */ /* 0x001fc60007f3e0ff */
[----:B------:R-:W-:Y:S04]  /*ccf0*/  STS.U16 [R151+UR8+0x8900], R22 ;  /* 0x0089001697007988 */ /* 0x000fe80008000408 */
[----:B------:R0:W-:Y:S01]  /*cd00*/  STS.U16 [R151+UR8+0x8d00], R23 ;  /* 0x008d001797007988 */ /* 0x0001e20008000408 */
[----:B------:R-:W-:Y:S01]  /*cd10*/  PRMT R16, RZ, 0x7610, R16 ;  /* 0x00007610ff107816 */ /* 0x000fe20000000010 */
[----:B------:R-:W-:Y:S01]  /*cd20*/  IMAD.X R9, R150, 0x1, R0, P1 ;  /* 0x0000000196097824 */ /* 0x000fe200008e0600 */
[----:B------:R-:W-:Y:S01]  /*cd30*/  PRMT R15, RZ, 0x7610, R15 ;  /* 0x00007610ff0f7816 */ /* 0x000fe2000000000f */
[----:B------:R-:W2:Y:S04]  /*cd40*/  LDL R150, [R1+0x8e4] ;  /* 0x0008e40001967983 */ /* 0x000ea80000100800 */
[----:B------:R3:W2:Y:S04]  /*cd50*/  @!P0 LDG.E.U16 R16, desc[UR10][R8.64] ;  /* 0x0000000a08108981 */ /* 0x0006a8000c1e1500 */
[----:B0-----:R-:W2:Y:S01]  /*cd60*/  LDL R151, [R1+0x8f4] ;  /* 0x0008f40001977983 */ /* 0x001ea20000100800 */
[----:B---3--:R-:W-:-:S03]  /*cd70*/  IADD3 R8, P1, R149, R2, RZ ;  /* 0x0000000295087210 */ /* 0x008fc60007f3e0ff */
[----:B------:R-:W3:Y:S01]  /*cd80*/  LDL R149, [R1+0x8f0] ;  /* 0x0008f00001957983 */ /* 0x000ee20000100800 */
[----:B------:R-:W-:Y:S01]  /*cd90*/  PRMT R14, RZ, 0x7610, R14 ;  /* 0x00007610ff0e7816 */ /* 0x000fe2000000000e */
[----:B----4-:R-:W-:Y:S02]  /*cda0*/  IMAD.X R9, R12, 0x1, R0, P1 ;  /* 0x000000010c097824 */ /* 0x010fe400008e0600 */
[----:B------:R-:W4:Y:S04]  /*cdb0*/  LDL R12, [R1+0x7a4] ;  /* 0x0007a400010c7983 */ /* 0x000f280000100800 */
[----:B------:R0:W4:Y:S02]  /*cdc0*/  @!P0 LDG.E.U16 R15, desc[UR10][R8.64] ;  /* 0x0000000a080f8981 */ /* 0x000124000c1e1500 */
[----:B0-----:R-:W-:-:S02]  /*cdd0*/  IADD3 R8, P1, R7, R2, RZ ;  /* 0x0000000207087210 */ /* 0x001fc40007f3e0ff */
[----:B------:R-:W4:Y:S03]  /*cde0*/  LDL R7, [R1+0x8ec] ;  /* 0x0008ec0001077983 */ /* 0x000f260000100800 */
[----:B------:R-:W-:Y:S02]  /*cdf0*/  IMAD.X R9, R4, 0x1, R0, P1 ;  /* 0x0000000104097824 */ /* 0x000fe400008e0600 */
[----:B------:R-:W4:Y:S04]  /*ce00*/  LDL R4, [R1+0x79c] ;  /* 0x00079c0001047983 */ /* 0x000f280000100800 */
[----:B------:R0:W4:Y:S01]  /*ce10*/  @!P0 LDG.E.U16 R14, desc[UR10][R8.64] ;  /* 0x0000000a080e8981 */ /* 0x000122000c1e1500 */
[----:B------:R-:W-:-:S02]  /*ce20*/  PRMT R11, RZ, 0x7610, R11 ;  /* 0x00007610ff0b7816 */ /* 0x000fc4000000000b */
[-C--:B0-----:R-:W-:Y:S02]  /*ce30*/  IADD3 R8, P1, R6, R2.reuse, RZ ;  /* 0x0000000206087210 */ /* 0x081fe40007f3e0ff */
[----:B------:R-:W-:Y:S01]  /*ce40*/  PRMT R10, RZ, 0x7610, R10 ;  /* 0x00007610ff0a7816 */ /* 0x000fe2000000000a */
[----:B------:R-:W4:Y:S02]  /*ce50*/  LDL R6, [R1+0x78c] ;  /* 0x00078c0001067983 */ /* 0x000f240000100800 */
[----:B--2---:R-:W-:Y:S02]  /*ce60*/  IMAD.X R9, R5, 0x1, R0, P1 ;  /* 0x0000000105097824 */ /* 0x004fe400008e0600 */
[----:B------:R-:W2:Y:S04]  /*ce70*/  LDL R5, [R1+0x794] ;  /* 0x0007940001057983 */ /* 0x000ea80000100800 */
[----:B------:R0:W2:Y:S02]  /*ce80*/  @!P0 LDG.E.U16 R11, desc[UR10][R8.64] ;  /* 0x0000000a080b8981 */ /* 0x0000a4000c1e1500 */
[----:B0-----:R-:W-:-:S05]  /*ce90*/  IADD3 R8, P1, R151, R2, RZ ;  /* 0x0000000297087210 */ /* 0x001fca0007f3e0ff */
[----:B------:R-:W-:-:S05]  /*cea0*/  IMAD.X R9, R210, 0x1, R0, P1 ;  /* 0x00000001d2097824 */ /* 0x000fca00008e0600 */
[----:B------:R3:W2:Y:S02]  /*ceb0*/  @!P0 LDG.E.U16 R10, desc[UR10][R8.64] ;  /* 0x0000000a080a8981 */ /* 0x0006a4000c1e1500 */
[----:B---3--:R-:W-:Y:S02]  /*cec0*/  IADD3 R8, P1, R149, R2, RZ ;  /* 0x0000000295087210 */ /* 0x008fe40007f3e0ff */
[----:B------:R-:W3:Y:S01]  /*ced0*/  LDL R149, [R1+0x8e0] ;  /* 0x0008e00001957983 */ /* 0x000ee20000100800 */
[C---:B------:R-:W-:Y:S01]  /*cee0*/  IMAD.SHL.U32 R211, R232.reuse, 0x2, RZ ;  /* 0x00000002e8d37824 */ /* 0x040fe200078e00ff */
[----:B------:R-:W-:-:S04]  /*cef0*/  LOP3.LUT R207, R232, 0x40, RZ, 0xc0, !PT ;  /* 0x00000040e8cf7812 */ /* 0x000fc800078ec0ff */
[----:B------:R-:W-:Y:S02]  /*cf00*/  LOP3.LUT R211, R211, 0x7e, RZ, 0xc0, !PT ;  /* 0x0000007ed3d37812 */ /* 0x000fe400078ec0ff */
[----:B------:R-:W-:Y:S01]  /*cf10*/  PRMT R185, RZ, 0x7610, R185 ;  /* 0x00007610ffb97816 */ /* 0x000fe200000000b9 */
[----:B----4-:R-:W-:Y:S02]  /*cf20*/  IMAD.X R9, R12, 0x1, R0, P1 ;  /* 0x000000010c097824 */ /* 0x010fe400008e0600 */
[----:B------:R-:W4:Y:S04]  /*cf30*/  LDL R12, [R1+0x784] ;  /* 0x00078400010c7983 */ /* 0x000f280000100800 */
[----:B------:R0:W4:Y:S01]  /*cf40*/  @!P0 LDG.E.U16 R186, desc[UR10][R8.64] ;  /* 0x0000000a08ba8981 */ /* 0x000122000c1e1500 */
[----:B------:R-:W-:-:S03]  /*cf50*/  IMAD R207, R207, 0x40, R211 ;  /* 0x00000040cfcf7824 */ /* 0x000fc600078e02d3 */
[----:B------:R-:W4:Y:S01]  /*cf60*/  LDL R211, [R1+0x774] ;  /* 0x0007740001d37983 */ /* 0x000f220000100800 */
[----:B0-----:R-:W-:-:S03]  /*cf70*/  IADD3 R8, P1, R7, R2, RZ ;  /* 0x0000000207087210 */ /* 0x001fc60007f3e0ff */
[----:B------:R-:W4:Y:S02]  /*cf80*/  LDL R7, [R1+0x8dc] ;  /* 0x0008dc0001077983 */ /* 0x000f240000100800 */
[----:B------:R-:W-:Y:S02]  /*cf90*/  IMAD.X R9, R4, 0x1, R0, P1 ;  /* 0x0000000104097824 */ /* 0x000fe400008e0600 */
[----:B------:R-:W4:Y:S01]  /*cfa0*/  LDL R4, [R1+0x77c] ;  /* 0x00077c0001047983 */ /* 0x000f220000100800 */
[----:B------:R-:W-:-:S03]  /*cfb0*/  LOP3.LUT R207, R207, 0x30, RZ, 0x3c, !PT ;  /* 0x00000030cfcf7812 */ /* 0x000fc600078e3cff */
[----:B------:R0:W4:Y:S04]  /*cfc0*/  @!P0 LDG.E.U16 R185, desc[UR10][R8.64] ;  /* 0x0000000a08b98981 */ /* 0x000128000c1e1500 */
[----:B------:R-:W-:Y:S01]  /*cfd0*/  STS.U16 [R207+UR8+0x8180], R152 ;  /* 0x00818098cf007988 */ /* 0x000fe20008000408 */
[----:B0-----:R-:W-:-:S03]  /*cfe0*/  IADD3 R8, P1, R209, R2, RZ ;  /* 0x00000002d1087210 */ /* 0x001fc60007f3e0ff */
[----:B------:R-:W-:Y:S04]  /*cff0*/  STS.U16 [R207+UR8+0x8580], R153 ;  /* 0x00858099cf007988 */ /* 0x000fe80008000408 */
[----:B------:R-:W-:Y:S04]  /*d000*/  STS.U16 [R207+UR8+0x8980], R154 ;  /* 0x0089809acf007988 */ /* 0x000fe80008000408 */
[----:B------:R0:W-:Y:S01]  /*d010*/  STS.U16 [R207+UR8+0x8d80], R155 ;  /* 0x008d809bcf007988 */ /* 0x0001e20008000408 */
[----:B--2---:R-:W-:-:S03]  /*d020*/  IMAD.X R9, R5, 0x1, R0, P1 ;  /* 0x0000000105097824 */ /* 0x004fc600008e0600 */
[----:B------:R-:W2:Y:S01]  /*d030*/  LDL R5, [R1+0x8d4] ;  /* 0x0008d40001057983 */ /* 0x000ea20000100800 */
[----:B------:R-:W-:Y:S02]  /*d040*/  PRMT R184, RZ, 0x7610, R184 ;  /* 0x00007610ffb87816 */ /* 0x000fe400000000b8 */
[C---:B------:R-:W-:Y:S01]  /*d050*/  LOP3.LUT R151, R232.reuse, 0x40, RZ, 0xc0, !PT ;  /* 0x00000040e8977812 */ /* 0x040fe200078ec0ff */
[----:B------:R-:W2:Y:S01]  /*d060*/  LDL R209, [R1+0x76c] ;  /* 0x00076c0001d17983 */ /* 0x000ea20000100800 */
[----:B0-----:R-:W-:-:S03]  /*d070*/  IMAD.SHL.U32 R207, R232, 0x2, RZ ;  /* 0x00000002e8cf7824 */ /* 0x001fc600078e00ff */
[----:B------:R0:W2:Y:S02]  /*d080*/  @!P0 LDG.E.U16 R184, desc[UR10][R8.64] ;  /* 0x0000000a08b88981 */ /* 0x0000a4000c1e1500 */
[----:B------:R-:W-:-:S05]  /*d090*/  LOP3.LUT R207, R207, 0x7e, RZ, 0xc0, !PT ;  /* 0x0000007ecfcf7812 */ /* 0x000fca00078ec0ff */
[----:B------:R-:W-:Y:S01]  /*d0a0*/  IMAD R151, R151, 0x40, R207 ;  /* 0x0000004097977824 */ /* 0x000fe200078e02cf */
[----:B0-----:R-:W-:Y:S01]  /*d0b0*/  IADD3 R8, P1, R150, R2, RZ ;  /* 0x0000000296087210 */ /* 0x001fe20007f3e0ff */
[----:B------:R-:W2:Y:S01]  /*d0c0*/  LDL R207, [R1+0x8d0] ;  /* 0x0008d00001cf7983 */ /* 0x000ea20000100800 */
[----:B------:R-:W-:-:S03]  /*d0d0*/  PRMT R183, RZ, 0x7610, R183 ;  /* 0x00007610ffb77816 */ /* 0x000fc600000000b7 */
[----:B------:R-:W-:Y:S01]  /*d0e0*/  IMAD.X R9, R6, 0x1, R0, P1 ;  /* 0x0000000106097824 */ /* 0x000fe200008e0600 */
[----:B------:R-:W2:Y:S04]  /*d0f0*/  LDL R150, [R1+0x764] ;  /* 0x0007640001967983 */ /* 0x000ea80000100800 */
[----:B------:R3:W2:Y:S01]  /*d100*/  @!P0 LDG.E.U16 R183, desc[UR10][R8.64] ;  /* 0x0000000a08b78981 */ /* 0x0006a2000c1e1500 */
[----:B------:R-:W-:-:S05]  /*d110*/  LOP3.LUT R151, R151, 0x40, RZ, 0x3c, !PT ;  /* 0x0000004097977812 */ /* 0x000fca00078e3cff */
[----:B------:R-:W-:Y:S04]  /*d120*/  STS.U16 [R151+UR8+0x8200], R156 ;  /* 0x0082009c97007988 */ /* 0x000fe80008000408 */
[----:B------:R-:W-:Y:S04]  /*d130*/  STS.U16 [R151+UR8+0x8600], R157 ;  /* 0x0086009d97007988 */ /* 0x000fe80008000408 */
[----:B------:R-:W-:Y:S04]  /*d140*/  STS.U16 [R151+UR8+0x8a00], R158 ;  /* 0x008a009e97007988 */ /* 0x000fe80008000408 */
[----:B------:R0:W-:Y:S04]  /*d150*/  STS.U16 [R151+UR8+0x8e00], R159 ;  /* 0x008e009f97007988 */ /* 0x0001e80008000408 */
[----:B0-----:R-:W2:Y:S01]  /*d160*/  LDL R151, [R1+0x75c] ;  /* 0x00075c0001977983 */ /* 0x001ea20000100800 */
[----:B---3--:R-:W-:-:S03]  /*d170*/  IADD3 R8, P1, R149, R2, RZ ;  /* 0x0000000295087210 */ /* 0x008fc60007f3e0ff */
[----:B------:R-:W3:Y:S01]  /*d180*/  LDL R149, [R1+0x8cc] ;  /* 0x0008cc0001957983 */ /* 0x000ee20000100800 */
[----:B------:R-:W-:Y:S02]  /*d190*/  PRMT R182, RZ, 0x7610, R182 ;  /* 0x00007610ffb67816 */ /* 0x000fe400000000b6 */
[----:B------:R-:W-:Y:S01]  /*d1a0*/  PRMT R181, RZ, 0x7610, R181 ;  /* 0x00007610ffb57816 */ /* 0x000fe200000000b5 */
[----:B----4-:R-:W-:Y:S01]  /*d1b0*/  IMAD.X R9, R12, 0x1, R0, P1 ;  /* 0x000000010c097824 */ /* 0x010fe200008e0600 */
[----:B------:R-:W-:Y:S01]  /*d1c0*/  PRMT R180, RZ, 0x7610, R180 ;  /* 0x00007610ffb47816 */ /* 0x000fe200000000b4 */
[----:B------:R-:W4:Y:S04]  /*d1d0*/  LDL R12, [R1+0x8c8] ;  /* 0x0008c800010c7983 */ /* 0x000f280000100800 */
[----:B------:R0:W4:Y:S02]  /*d1e0*/  @!P0 LDG.E.U16 R182, desc[UR10][R8.64] ;  /* 0x0000000a08b68981 */ /* 0x000124000c1e1500 */
[----:B0-----:R-:W-:-:S02]  /*d1f0*/  IADD3 R8, P1, R7, R2, RZ ;  /* 0x0000000207087210 */ /* 0x001fc40007f3e0ff */
[----:B------:R-:W4:Y:S03]  /*d200*/  LDL R7, [R1+0x754] ;  /* 0x0007540001077983 */ /* 0x000f260000100800 */
[----:B------:R-:W-:Y:S01]  /*d210*/  IMAD.X R9, R4, 0x1, R0, P1 ;  /* 0x0000000104097824 */ /* 0x000fe200008e0600 */
[----:B------:R-:W-:Y:S01]  /*d220*/  PRMT R179, RZ, 0x7610, R179 ;  /* 0x00007610ffb37816 */ /* 0x000fe200000000b3 */
[----:B------:R-:W4:Y:S04]  /*d230*/  LDL R4, [R1+0x74c] ;  /* 0x00074c0001047983 */ /* 0x000f280000100800 */
[----:B------:R0:W4:Y:S02]  /*d240*/  @!P0 LDG.E.U16 R181, desc[UR10][R8.64] ;  /* 0x0000000a08b58981 */ /* 0x000124000c1e1500 */
[----:B0-----:R-:W-:-:S05]  /*d250*/  IADD3 R8, P1, R212, R2, RZ ;  /* 0x00000002d4087210 */ /* 0x001fca0007f3e0ff */
[----:B------:R-:W-:-:S05]  /*d260*/  IMAD.X R9, R211, 0x1, R0, P1 ;  /* 0x00000001d3097824 */ /* 0x000fca00008e0600 */
[----:B------:R2:W4:Y:S02]  /*d270*/  @!P0 LDG.E.U16 R180, desc[UR10][R8.64] ;  /* 0x0000000a08b48981 */ /* 0x000524000c1e1500 */
[----:B--2---:R-:W-:-:S05]  /*d280*/  IADD3 R8, P1, R5, R2, RZ ;  /* 0x0000000205087210 */ /* 0x004fca0007f3e0ff */
[----:B------:R-:W-:-:S05]  /*d290*/  IMAD.X R9, R209, 0x1, R0, P1 ;  /* 0x00000001d1097824 */ /* 0x000fca00008e0600 */
[----:B------:R0:W2:Y:S01]  /*d2a0*/  @!P0 LDG.E.U16 R179, desc[UR10][R8.64] ;  /* 0x0000000a08b38981 */ /* 0x0000a2000c1e1500 */
[----:B------:R-:W-:Y:S02]  /*d2b0*/  PRMT R178, RZ, 0x7610, R178 ;  /* 0x00007610ffb27816 */ /* 0x000fe400000000b2 */
[----:B0-----:R-:W-:-:S05]  /*d2c0*/  IADD3 R8, P1, R207, R2, RZ ;  /* 0x00000002cf087210 */ /* 0x001fca0007f3e0ff */
[----:B------:R-:W-:Y:S02]  /*d2d0*/  IMAD.X R9, R150, 0x1, R0, P1 ;  /* 0x0000000196097824 */ /* 0x000fe400008e0600 */
[----:B------:R-:W2:Y:S04]  /*d2e0*/  LDL.LU R150, [R1+0x8c4] ;  /* 0x0008c40001967983 */ /* 0x000ea80000300800 */
[----:B------:R3:W2:Y:S01]  /*d2f0*/  @!P0 LDG.E.U16 R178, desc[UR10][R8.64] ;  /* 0x0000000a08b28981 */ /* 0x0006a2000c1e1500 */
[C---:B------:R-:W-:Y:S01]  /*d300*/  IMAD.SHL.U32 R210, R232.reuse, 0x2, RZ ;  /* 0x00000002e8d27824 */ /* 0x040fe200078e00ff */
[----:B------:R-:W-:-:S04]  /*d310*/  LOP3.LUT R6, R232, 0x40, RZ, 0xc0, !PT ;  /* 0x00000040e8067812 */ /* 0x000fc800078ec0ff */
[----:B------:R-:W-:-:S05]  /*d320*/  LOP3.LUT R210, R210, 0x7e, RZ, 0xc0, !PT ;  /* 0x0000007ed2d27812 */ /* 0x000fca00078ec0ff */
[----:B------:R-:W-:Y:S01]  /*d330*/  IMAD R6, R6, 0x40, R210 ;  /* 0x0000004006067824 */ /* 0x000fe200078e02d2 */
[----:B---3--:R-:W-:Y:S02]  /*d340*/  IADD3 R8, P1, R149, R2, RZ ;  /* 0x0000000295087210 */ /* 0x008fe40007f3e0ff */
[----:B------:R-:W3:Y:S04]  /*d350*/  LDL.LU R149, [R1+0x744] ;  /* 0x0007440001957983 */ /* 0x000ee80000300800 */
[----:B------:R-:W3:Y:S01]  /*d360*/  LDL.LU R231, [R1+0x8c0] ;  /* 0x0008c00001e77983 */ /* 0x000ee20000300800 */
[----:B------:R-:W-:-:S03]  /*d370*/  IMAD.X R9, R151, 0x1, R0, P1 ;  /* 0x0000000197097824 */ /* 0x000fc600008e0600 */
[----:B------:R-:W3:Y:S04]  /*d380*/  LDL.LU R230, [R1+0x73c] ;  /* 0x00073c0001e67983 */ /* 0x000ee80000300800 */
[----:B------:R-:W3:Y:S04]  /*d390*/  LDL R217, [R1+0x8b8] ;  /* 0x0008b80001d97983 */ /* 0x000ee80000100800 */
[----:B------:R-:W3:Y:S04]  /*d3a0*/  LDL R210, [R1+0x72c] ;  /* 0x00072c0001d27983 */ /* 0x000ee80000100800 */
[----:B------:R-:W3:Y:S04]  /*d3b0*/  LDL R216, [R1+0x8b4] ;  /* 0x0008b40001d87983 */ /* 0x000ee80000100800 */
[----:B------:R-:W3:Y:S04]  /*d3c0*/  LDL R209, [R1+0x724] ;  /* 0x0007240001d17983 */ /* 0x000ee80000100800 */
[----:B------:R-:W3:Y:S04]  /*d3d0*/  LDL R215, [R1+0x8b0] ;  /* 0x0008b00001d77983 */ /* 0x000ee80000100800 */
[----:B------:R-:W3:Y:S04]  /*d3e0*/  LDL R151, [R1+0x71c] ;  /* 0x00071c0001977983 */ /* 0x000ee80000100800 */
[----:B------:R-:W3:Y:S04]  /*d3f0*/  LDL.LU R229, [R1+0x734] ;  /* 0x0007340001e57983 */ /* 0x000ee80000300800 */
[----:B------:R-:W3:Y:S01]  /*d400*/  LDL.LU R228, [R1+0x8bc] ;  /* 0x0008bc0001e47983 */ /* 0x000ee20000300800 */
[----:B------:R-:W-:-:S05]  /*d410*/  LOP3.LUT R6, R6, 0x50, RZ, 0x3c, !PT ;  /* 0x0000005006067812 */ /* 0x000fca00078e3cff */
[----:B------:R-:W-:Y:S04]  /*d420*/  STS.U16 [R6+UR8+0x8280], R160 ;  /* 0x008280a006007988 */ /* 0x000fe80008000408 */
[----:B------:R-:W-:Y:S04]  /*d430*/  STS.U16 [R6+UR8+0x8680], R161 ;  /* 0x008680a106007988 */ /* 0x000fe80008000408 */
[----:B------:R-:W-:Y:S01]  /*d440*/  STS.U16 [R6+UR8+0x8a80], R162 ;  /* 0x008a80a206007988 */ /* 0x000fe20008000408 */
[----:B------:R-:W-:-:S03]  /*d450*/  PRMT R172, RZ, 0x7610, R172 ;  /* 0x00007610ffac7816 */ /* 0x000fc600000000ac */
[----:B------:R0:W-:Y:S01]  /*d460*/  STS.U16 [R6+UR8+0x8e80], R163 ;  /* 0x008e80a306007988 */ /* 0x0001e20008000408 */
[----:B------:R-:W-:-:S03]  /*d470*/  LOP3.LUT R5, R232, 0x40, RZ, 0xc0, !PT ;  /* 0x00000040e8057812 */ /* 0x000fc600078ec0ff */
[----:B------:R4:W3:Y:S01]  /*d480*/  @!P0 LDG.E.U16 R172, desc[UR10][R8.64] ;  /* 0x0000000a08ac8981 */ /* 0x0008e2000c1e1500 */
[----:B0-----:R-:W-:-:S05]  /*d490*/  IMAD.SHL.U32 R6, R232, 0x2, RZ ;  /* 0x00000002e8067824 */ /* 0x001fca00078e00ff */
[----:B------:R-:W-:Y:S02]  /*d4a0*/  LOP3.LUT R6, R6, 0x7e, RZ, 0xc0, !PT ;  /* 0x0000007e06067812 */ /* 0x000fe400078ec0ff */
[----:B----4-:R-:W-:-:S03]  /*d4b0*/  IADD3 R8, P1, R12, R2, RZ ;  /* 0x000000020c087210 */ /* 0x010fc60007f3e0ff */
[----:B------:R-:W-:Y:S01]  /*d4c0*/  IMAD R5, R5, 0x40, R6 ;  /* 0x0000004005057824 */ /* 0x000fe200078e0206 */
[----:B------:R-:W-:Y:S01]  /*d4d0*/  PRMT R171, RZ, 0x7610, R171 ;  /* 0x00007610ffab7816 */ /* 0x000fe200000000ab */
[----:B------:R-:W-:-:S03]  /*d4e0*/  IMAD.X R9, R7, 0x1, R0, P1 ;  /* 0x0000000107097824 */ /* 0x000fc600008e0600 */
[----:B------:R-:W-:Y:S02]  /*d4f0*/  LOP3.LUT R5, R5, 0x60, RZ, 0x3c, !PT ;  /* 0x0000006005057812 */ /* 0x000fe400078e3cff */
[----:B------:R0:W4:Y:S04]  /*d500*/  @!P0 LDG.E.U16 R171, desc[UR10][R8.64] ;  /* 0x0000000a08ab8981 */ /* 0x000128000c1e1500 */
[----:B------:R-:W-:Y:S04]  /*d510*/  STS.U16 [R5+UR8+0x8300], R164 ;  /* 0x008300a405007988 */ /* 0x000fe80008000408 */
[----:B------:R-:W-:Y:S01]  /*d520*/  STS.U16 [R5+UR8+0x8700], R165 ;  /* 0x008700a505007988 */ /* 0x000fe20008000408 */
[----:B0-----:R-:W-:-:S03]  /*d530*/  IADD3 R8, P1, R4, R2, RZ ;  /* 0x0000000204087210 */ /* 0x001fc60007f3e0ff */
[----:B------:R-:W-:Y:S04]  /*d540*/  STS.U16 [R5+UR8+0x8b00], R166 ;  /* 0x008b00a605007988 */ /* 0x000fe80008000408 */
[----:B------:R0:W-:Y:S01]  /*d550*/  STS.U16 [R5+UR8+0x8f00], R167 ;  /* 0x008f00a705007988 */ /* 0x0001e20008000408 */
[----:B------:R-:W-:Y:S01]  /*d560*/  IMAD.X R9, R241, 0x1, R0, P1 ;  /* 0x00000001f1097824 */ /* 0x000fe200008e0600 */
[----:B0-----:R-:W-:-:S06]  /*d570*/  PRMT R167, RZ, 0x7610, R167 ;  /* 0x00007610ffa77816 */ /* 0x001fcc00000000a7 */
[----:B------:R2:W4:Y:S01]  /*d580*/  @!P0 LDG.E.U16 R167, desc[UR10][R8.64] ;  /* 0x0000000a08a78981 */ /* 0x000522000c1e1500 */
[----:B------:R-:W-:Y:S02]  /*d590*/  PRMT R164, RZ, 0x7610, R164 ;  /* 0x00007610ffa47816 */ /* 0x000fe400000000a4 */
[----:B--2---:R-:W-:Y:S01]  /*d5a0*/  IADD3 R8, P1, R150, R2, RZ ;  /* 0x0000000296087210 */ /* 0x004fe20007f3e0ff */
[C---:B------:R-:W-:Y:S01]  /*d5b0*/  IMAD.SHL.U32 R5, R232.reuse, 0x2, RZ ;  /* 0x00000002e8057824 */ /* 0x040fe200078e00ff */
[----:B------:R-:W-:Y:S01]  /*d5c0*/  PRMT R163, RZ, 0x7610, R163 ;  /* 0x00007610ffa37816 */ /* 0x000fe200000000a3 */
[----:B------:R-:W-:Y:S01]  /*d5d0*/  STL [R1+0xe58], R241 ;  /* 0x000e58f101007387 */ /* 0x000fe20000100800 */
[----:B------:R-:W-:Y:S02]  /*d5e0*/  LOP3.LUT R4, R232, 0x40, RZ, 0xc0, !PT ;  /* 0x00000040e8047812 */ /* 0x000fe400078ec0ff */
[----:B------:R-:W-:Y:S01]  /*d5f0*/  LOP3.LUT R5, R5, 0x7e, RZ, 0xc0, !PT ;  /* 0x0000007e05057812 */ /* 0x000fe200078ec0ff */
[----:B------:R-:W2:Y:S04]  /*d600*/  LDL R214, [R1+0x8ac] ;  /* 0x0008ac0001d67983 */ /* 0x000ea80000100800 */
[----:B------:R-:W4:Y:S01]  /*d610*/  LDL R213, [R1+0x714] ;  /* 0x0007140001d57983 */ /* 0x000f220000100800 */
[----:B------:R-:W-:Y:S01]  /*d620*/  IMAD R4, R4, 0x40, R5 ;  /* 0x0000004004047824 */ /* 0x000fe200078e0205 */
[----:B------:R-:W-:-:S02]  /*d630*/  PRMT R162, RZ, 0x7610, R162 ;  /* 0x00007610ffa27816 */ /* 0x000fc400000000a2 */
[----:B------:R-:W4:Y:S02]  /*d640*/  LDL R212, [R1+0x8a8] ;  /* 0x0008a80001d47983 */ /* 0x000f240000100800 */
[----:B------:R-:W-:Y:S02]  /*d650*/  LOP3.LUT R4, R4, 0x70, RZ, 0x3c, !PT ;  /* 0x0000007004047812 */ /* 0x000fe400078e3cff */
[----:B------:R-:W4:Y:S04]  /*d660*/  LDL R211, [R1+0x70c] ;  /* 0x00070c0001d37983 */ /* 0x000f280000100800 */
[----:B------:R-:W-:Y:S04]  /*d670*/  STS.U16 [R4+UR8+0x8380], R168 ;  /* 0x008380a804007988 */ /* 0x000fe80008000408 */
[----:B------:R-:W4:Y:S01]  /*d680*/  LDL.LU R12, [R1+0x838] ;  /* 0x00083800010c7983 */ /* 0x000f220000300800 */
[----:B------:R-:W-:-:S03]  /*d690*/  PRMT R161, RZ, 0x7610, R161 ;  /* 0x00007610ffa17816 */ /* 0x000fc600000000a1 */
[----:B------:R-:W-:Y:S04]  /*d6a0*/  STS.U16 [R4+UR8+0x8780], R169 ;  /* 0x008780a904007988 */ /* 0x000fe80008000408 */
[----:B------:R-:W4:Y:S04]  /*d6b0*/  LDL.LU R6, [R1+0x93c] ;  /* 0x00093c0001067983 */ /* 0x000f280000300800 */
[----:B------:R-:W-:Y:S04]  /*d6c0*/  STS.U16 [R4+UR8+0x8b80], R170 ;  /* 0x008b80aa04007988 */ /* 0x000fe80008000408 */
[----:B------:R-:W4:Y:S04]  /*d6d0*/  LDL.LU R7, [R1+0x840] ;  /* 0x0008400001077983 */ /* 0x000f280000300800 */
[----:B------:R0:W-:Y:S04]  /*d6e0*/  STS.U16 [R4+UR8+0x8f80], R173 ;  /* 0x008f80ad04007988 */ /* 0x0001e80008000408 */
[----:B------:R-:W4:Y:S04]  /*d6f0*/  LDL.LU R5, [R1+0x940] ;  /* 0x0009400001057983 */ /* 0x000f280000300800 */
[----:B0-----:R-:W4:Y:S04]  /*d700*/  LDL.LU R4, [R1+0x848] ;  /* 0x0008480001047983 */ /* 0x001f280000300800 */
[----:B------:R-:W4:Y:S01]  /*d710*/  LDL.LU R207, [R1+0x944] ;  /* 0x0009440001cf7983 */ /* 0x000f220000300800 */
[----:B------:R-:W-:-:S02]  /*d720*/  PRMT R160, RZ, 0x7610, R160 ;  /* 0x00007610ffa07816 */ /* 0x000fc400000000a0 */
[----:B------:R-:W-:Y:S01]  /*d730*/  PRMT R159, RZ, 0x7610, R159 ;  /* 0x00007610ff9f7816 */ /* 0x000fe2000000009f */
[----:B------:R-:W4:Y:S01]  /*d740*/  LDL R221, [R1+0x6d4] ;  /* 0x0006d40001dd7983 */ /* 0x000f220000100800 */
[----:B------:R-:W-:Y:S02]  /*d750*/  PRMT R158, RZ, 0x7610, R158 ;  /* 0x00007610ff9e7816 */ /* 0x000fe4000000009e */
[----:B------:R-:W-:Y:S01]  /*d760*/  PRMT R157, RZ, 0x7610, R157 ;  /* 0x00007610ff9d7816 */ /* 0x000fe2000000009d */
[----:B------:R-:W4:Y:S01]  /*d770*/  LDL R220, [R1+0x888] ;  /* 0x0008880001dc7983 */ /* 0x000f220000100800 */
[----:B------:R-:W-:Y:S02]  /*d780*/  PRMT R156, RZ, 0x7610, R156 ;  /* 0x00007610ff9c7816 */ /* 0x000fe4000000009c */
[----:B------:R-:W-:Y:S01]  /*d790*/  PRMT R155, RZ, 0x7610, R155 ;  /* 0x00007610ff9b7816 */ /* 0x000fe2000000009b */
[----:B------:R-:W4:Y:S01]  /*d7a0*/  LDL R219, [R1+0x6cc] ;  /* 0x0006cc0001db7983 */ /* 0x000f220000100800 */
[----:B---3--:R-:W-:Y:S01]  /*d7b0*/  IMAD.X R9, R149, 0x1, R0, P1 ;  /* 0x0000000195097824 */ /* 0x008fe200008e0600 */
[----:B------:R-:W-:-:S02]  /*d7c0*/  PRMT R154, RZ, 0x7610, R154 ;  /* 0x00007610ff9a7816 */ /* 0x000fc4000000009a */
[----:B------:R-:W-:Y:S02]  /*d7d0*/  PRMT R153, RZ, 0x7610, R153 ;  /* 0x00007610ff997816 */ /* 0x000fe40000000099 */
[----:B------:R-:W-:Y:S01]  /*d7e0*/  PRMT R152, RZ, 0x7610, R152 ;  /* 0x00007610ff987816 */ /* 0x000fe20000000098 */
[----:B------:R0:W3:Y:S01]  /*d7f0*/  @!P0 LDG.E.U16 R164, desc[UR10][R8.64] ;  /* 0x0000000a08a48981 */ /* 0x0000e2000c1e1500 */
[----:B------:R-:W-:Y:S02]  /*d800*/  PRMT R23, RZ, 0x7610, R23 ;  /* 0x00007610ff177816 */ /* 0x000fe40000000017 */
[----:B------:R-:W-:Y:S02]  /*d810*/  PRMT R22, RZ, 0x7610, R22 ;  /* 0x00007610ff167816 */ /* 0x000fe40000000016 */
[----:B------:R-:W-:Y:S02]  /*d820*/  PRMT R21, RZ, 0x7610, R21 ;  /* 0x00007610ff157816 */ /* 0x000fe40000000015 */
[----:B------:R-:W-:Y:S01]  /*d830*/  PRMT R20, RZ, 0x7610, R20 ;  /* 0x00007610ff147816 */ /* 0x000fe20000000014 */
[----:B------:R1:W-:Y:S01]  /*d840*/  STS.U16 [R3+UR8+0x1a00], R19 ;  /* 0x001a001303007988 */ /* 0x0003e20008000408 */
[----:B0-----:R-:W-:-:S03]  /*d850*/  IADD3 R8, P1, R231, R2, RZ ;  /* 0x00000002e7087210 */ /* 0x001fc60007f3e0ff */
[----:B------:R0:W-:Y:S02]  /*d860*/  STS.U16 [R3+UR8+0x1c00], R18 ;  /* 0x001c001203007988 */ /* 0x0001e40008000408 */
[----:B------:R-:W-:Y:S02]  /*d870*/  IMAD.X R9, R230, 0x1, R0, P1 ;  /* 0x00000001e6097824 */ /* 0x000fe400008e0600 */
[----:B------:R0:W-:Y:S04]  /*d880*/  STS.U16 [R3+UR8+0x1e00], R17 ;  /* 0x001e001103007988 */ /* 0x0001e80008000408 */
[----:B------:R1:W3:Y:S04]  /*d890*/  @!P0 LDG.E.U16 R163, desc[UR10][R8.64] ;  /* 0x0000000a08a38981 */ /* 0x0002e8000c1e1500 */
[----:B------:R-:W3:Y:S01]  /*d8a0*/  LDL R241, [R1+0x938] ;  /* 0x0009380001f17983 */ /* 0x000ee20000100800 */
[----:B-1----:R-:W-:-:S05]  /*d8b0*/  IADD3 R8, P1, R228, R2, RZ ;  /* 0x00000002e4087210 */ /* 0x002fca0007f3e0ff */
[----:B------:R-:W-:-:S05]  /*d8c0*/  IMAD.X R9, R229, 0x1, R0, P1 ;  /* 0x00000001e5097824 */ /* 0x000fca00008e0600 */
[----:B------:R1:W3:Y:S02]  /*d8d0*/  @!P0 LDG.E.U16 R162, desc[UR10][R8.64] ;  /* 0x0000000a08a28981 */ /* 0x0002e4000c1e1500 */
[-C--:B-1----:R-:W-:Y:S02]  /*d8e0*/  IADD3 R8, P1, R217, R2.reuse, RZ ;  /* 0x00000002d9087210 */ /* 0x082fe40007f3e0ff */
[----:B------:R-:W3:Y:S03]  /*d8f0*/  LDL R217, [R1+0x8a4] ;  /* 0x0008a40001d97983 */ /* 0x000ee60000100800 */
[----:B------:R-:W-:Y:S02]  /*d900*/  IMAD.X R9, R210, 0x1, R0, P1 ;  /* 0x00000001d2097824 */ /* 0x000fe400008e0600 */
[----:B------:R-:W3:Y:S04]  /*d910*/  LDL R210, [R1+0x704] ;  /* 0x0007040001d27983 */ /* 0x000ee80000100800 */
[----:B------:R1:W3:Y:S02]  /*d920*/  @!P0 LDG.E.U16 R161, desc[UR10][R8.64] ;  /* 0x0000000a08a18981 */ /* 0x0002e4000c1e1500 */
[----:B-1----:R-:W-:-:S02]  /*d930*/  IADD3 R8, P1, R216, R2, RZ ;  /* 0x00000002d8087210 */ /* 0x002fc40007f3e0ff */
        /* <DEDUP_REMOVED lines=9> */
[----:B--2---:R-:W-:-:S02]  /*d9d0*/  IADD3 R8, P1, R214, R2, RZ ;  /* 0x00000002d6087210 */ /* 0x004fc40007f3e0ff */
[----:B------:R-:W2:Y:S03]  /*d9e0*/  LDL R214, [R1+0x898] ;  /* 0x0008980001d67983 */ /* 0x000ea60000100800 */
[----:B----4-:R-:W-:Y:S02]  /*d9f0*/  IMAD.X R9, R213, 0x1, R0, P1 ;  /* 0x00000001d5097824 */ /* 0x010fe400008e0600 */
[----:B------:R-:W4:Y:S04]  /*da00*/  LDL R213, [R1+0x6ec] ;  /* 0x0006ec0001d57983 */ /* 0x000f280000100800 */
[----:B------:R1:W4:Y:S02]  /*da10*/  @!P0 LDG.E.U16 R158, desc[UR10][R8.64] ;  /* 0x0000000a089e8981 */ /* 0x000324000c1e1500 */
[----:B-1----:R-:W-:-:S02]  /*da20*/  IADD3 R8, P1, R212, R2, RZ ;  /* 0x00000002d4087210 */ /* 0x002fc40007f3e0ff */
[----:B------:R-:W4:Y:S03]  /*da30*/  LDL R212, [R1+0x894] ;  /* 0x0008940001d47983 */ /* 0x000f260000100800 */
[----:B------:R-:W-:Y:S02]  /*da40*/  IMAD.X R9, R211, 0x1, R0, P1 ;  /* 0x00000001d3097824 */ /* 0x000fe400008e0600 */
[----:B------:R-:W4:Y:S04]  /*da50*/  LDL R211, [R1+0x6e4] ;  /* 0x0006e40001d37983 */ /* 0x000f280000100800 */
[----:B------:R3:W4:Y:S02]  /*da60*/  @!P0 LDG.E.U16 R157, desc[UR10][R8.64] ;  /* 0x0000000a089d8981 */ /* 0x000724000c1e1500 */
[----:B---3--:R-:W-:-:S02]  /*da70*/  IADD3 R8, P1, R217, R2, RZ ;  /* 0x00000002d9087210 */ /* 0x008fc40007f3e0ff */
        /* <DEDUP_REMOVED lines=31> */
[----:B------:R-:W-:-:S05]  /*dc70*/  IMAD.X R9, R221, 0x1, R0, P1 ;  /* 0x00000001dd097824 */ /* 0x000fca00008e0600 */
[----:B------:R1:W3:Y:S02]  /*dc80*/  @!P0 LDG.E.U16 R22, desc[UR10][R8.64] ;  /* 0x0000000a08168981 */ /* 0x0002e4000c1e1500 */
[----:B-1----:R-:W-:-:S05]  /*dc90*/  IADD3 R8, P1, R220, R2, RZ ;  /* 0x00000002dc087210 */ /* 0x002fca0007f3e0ff */
[----:B------:R-:W-:-:S05]  /*dca0*/  IMAD.X R9, R219, 0x1, R0, P1 ;  /* 0x00000001db097824 */ /* 0x000fca00008e0600 */
[----:B------:R1:W3:Y:S02]  /*dcb0*/  @!P0 LDG.E.U16 R21, desc[UR10][R8.64] ;  /* 0x0000000a08158981 */ /* 0x0002e4000c1e1500 */
[----:B-1----:R-:W-:-:S05]  /*dcc0*/  IADD3 R8, P1, R217, R2, RZ ;  /* 0x00000002d9087210 */ /* 0x002fca0007f3e0ff */
[----:B------:R-:W-:-:S05]  /*dcd0*/  IMAD.X R9, R216, 0x1, R0, P1 ;  /* 0x00000001d8097824 */ /* 0x000fca00008e0600 */
[----:B------:R1:W3:Y:S01]  /*dce0*/  @!P0 LDG.E.U16 R20, desc[UR10][R8.64] ;  /* 0x0000000a08148981 */ /* 0x0002e2000c1e1500 */
[----:B------:R-:W-:Y:S02]  /*dcf0*/  PRMT R19, RZ, 0x7610, R19 ;  /* 0x00007610ff137816 */ /* 0x000fe40000000013 */
[----:B-1----:R-:W-:-:S05]  /*dd00*/  IADD3 R8, P1, R215, R2, RZ ;  /* 0x00000002d7087210 */ /* 0x002fca0007f3e0ff */
[----:B--2---:R-:W-:-:S05]  /*dd10*/  IMAD.X R9, R214, 0x1, R0, P1 ;  /* 0x00000001d6097824 */ /* 0x004fca00008e0600 */
[----:B------:R4:W2:Y:S01]  /*dd20*/  @!P0 LDG.E.U16 R19, desc[UR10][R8.64] ;  /* 0x0000000a08138981 */ /* 0x0008a2000c1e1500 */
[----:B0-----:R-:W-:Y:S02]  /*dd30*/  PRMT R18, RZ, 0x7610, R18 ;  /* 0x00007610ff127816 */ /* 0x001fe40000000012 */
[----:B----4-:R-:W-:-:S05]  /*dd40*/  IADD3 R8, P1, R213, R2, RZ ;  /* 0x00000002d5087210 */ /* 0x010fca0007f3e0ff */
[----:B------:R-:W-:-:S05]  /*dd50*/  IMAD.X R9, R212, 0x1, R0, P1 ;  /* 0x00000001d4097824 */ /* 0x000fca00008e0600 */
[----:B------:R0:W4:Y:S01]  /*dd60*/  @!P0 LDG.E.U16 R18, desc[UR10][R8.64] ;  /* 0x0000000a08128981 */ /* 0x000122000c1e1500 */
[----:B------:R-:W-:Y:S02]  /*dd70*/  PRMT R17, RZ, 0x7610, R17 ;  /* 0x00007610ff117816 */ /* 0x000fe40000000011 */
[----:B0-----:R-:W-:-:S05]  /*dd80*/  IADD3 R8, P1, R211, R2, RZ ;  /* 0x00000002d3087210 */ /* 0x001fca0007f3e0ff */
[----:B---3--:R-:W-:-:S05]  /*dd90*/  IMAD.X R9, R210, 0x1, R0, P1 ;  /* 0x00000001d2097824 */ /* 0x008fca00008e0600 */
[----:B------:R0:W3:Y:S02]  /*dda0*/  @!P0 LDG.E.U16 R17, desc[UR10][R8.64] ;  /* 0x0000000a08118981 */ /* 0x0000e4000c1e1500 */
[----:B0-----:R-:W-:-:S05]  /*ddb0*/  IADD3 R8, P1, R209, R2, RZ ;  /* 0x00000002d1087210 */ /* 0x001fca0007f3e0ff */
[----:B------:R-:W-:Y:S02]  /*ddc0*/  IMAD.X R9, R151, 0x1, R0, P1 ;  /* 0x0000000197097824 */ /* 0x000fe400008e0600 */
[----:B------:R-:W2:Y:S04]  /*ddd0*/  LDL R151, [R1+0x818] ;  /* 0x0008180001977983 */ /* 0x000ea80000100800 */
[----:B------:R-:W4:Y:S04]  /*dde0*/  LDL.LU R232, [R1+0x860] ;  /* 0x0008600001e87983 */ /* 0x000f280000300800 */
[----:B------:R-:W3:Y:S04]  /*ddf0*/  LDL.LU R227, [R1+0x69c] ;  /* 0x00069c0001e37983 */ /* 0x000ee80000300800 */
[----:B------:R-:W2:Y:S04]  /*de00*/  LDL.LU R226, [R1+0x654] ;  /* 0x0006540001e27983 */ /* 0x000ea80000300800 */
[----:B------:R-:W2:Y:S04]  /*de10*/  LDL.LU R225, [R1+0x850] ;  /* 0x0008500001e17983 */ /* 0x000ea80000300800 */
[----:B------:R-:W2:Y:S04]  /*de20*/  LDL.LU R224, [R1+0x858] ;  /* 0x0008580001e07983 */ /* 0x000ea80000300800 */
[----:B------:R-:W2:Y:S04]  /*de30*/  LDL.LU R223, [R1+0x664] ;  /* 0x0006640001df7983 */ /* 0x000ea80000300800 */
[----:B------:R-:W4:Y:S04]  /*de40*/  LDL.LU R222, [R1+0x694] ;  /* 0x0006940001de7983 */ /* 0x000f280000300800 */
[----:B------:R-:W2:Y:S04]  /*de50*/  LDL.LU R221, [R1+0x870] ;  /* 0x0008700001dd7983 */ /* 0x000ea80000300800 */
[----:B------:R-:W4:Y:S04]  /*de60*/  LDL.LU R220, [R1+0x85c] ;  /* 0x00085c0001dc7983 */ /* 0x000f280000300800 */
        /* <DEDUP_REMOVED lines=10> */
[----:B------:R0:W-:Y:S02]  /*df10*/  STS.U16 [R3+UR8+0x2000], R16 ;  /* 0x0020001003007988 */ /* 0x0001e40008000408 */
[----:B0-----:R-:W-:-:S02]  /*df20*/  PRMT R16, RZ, 0x7610, R16 ;  /* 0x00007610ff107816 */ /* 0x001fc40000000010 */
[----:B------:R0:W-:Y:S04]  /*df30*/  STS.U16 [R3+UR8+0x2200], R15 ;  /* 0x0022000f03007988 */ /* 0x0001e80008000408 */
[----:B------:R3:W4:Y:S01]  /*df40*/  @!P0 LDG.E.U16 R16, desc[UR10][R8.64] ;  /* 0x0000000a08108981 */ /* 0x000722000c1e1500 */
[----:B0-----:R-:W-:-:S03]  /*df50*/  PRMT R15, RZ, 0x7610, R15 ;  /* 0x00007610ff0f7816 */ /* 0x001fc6000000000f */
[----:B------:R0:W-:Y:S02]  /*df60*/  STS.U16 [R3+UR8+0x2400], R14 ;  /* 0x0024000e03007988 */ /* 0x0001e40008000408 */
[----:B0-----:R-:W-:Y:S02]  /*df70*/  PRMT R14, RZ, 0x7610, R14 ;  /* 0x00007610ff0e7816 */ /* 0x001fe4000000000e */
[----:B------:R0:W-:Y:S02]  /*df80*/  STS.U16 [R3+UR8+0x2600], R11 ;  /* 0x0026000b03007988 */ /* 0x0001e40008000408 */
[----:B0-----:R-:W-:Y:S02]  /*df90*/  PRMT R11, RZ, 0x7610, R11 ;  /* 0x00007610ff0b7816 */ /* 0x001fe4000000000b */
[----:B------:R0:W-:Y:S02]  /*dfa0*/  STS.U16 [R3+UR8+0x2800], R10 ;  /* 0x0028000a03007988 */ /* 0x0001e40008000408 */
[----:B0-----:R-:W-:-:S02]  /*dfb0*/  PRMT R10, RZ, 0x7610, R10 ;  /* 0x00007610ff0a7816 */ /* 0x001fc4000000000a */
[----:B------:R-:W-:Y:S02]  /*dfc0*/  PRMT R165, RZ, 0x7610, R165 ;  /* 0x00007610ffa57816 */ /* 0x000fe400000000a5 */
[----:B------:R-:W-:Y:S02]  /*dfd0*/  PRMT R166, RZ, 0x7610, R166 ;  /* 0x00007610ffa67816 */ /* 0x000fe400000000a6 */
[----:B------:R-:W-:Y:S01]  /*dfe0*/  PRMT R168, RZ, 0x7610, R168 ;  /* 0x00007610ffa87816 */ /* 0x000fe200000000a8 */
[----:B------:R0:W-:Y:S02]  /*dff0*/  STS.U16 [R3+UR8+0x200], R175 ;  /* 0x000200af03007988 */ /* 0x0001e40008000408 */
[----:B0-----:R-:W-:Y:S02]  /*e000*/  PRMT R175, RZ, 0x7610, R175 ;  /* 0x00007610ffaf7816 */ /* 0x001fe400000000af */
[----:B------:R0:W-:Y:S02]  /*e010*/  STS.U16 [R3+UR8+0x400], R176 ;  /* 0x000400b003007988 */ /* 0x0001e40008000408 */
[----:B0-----:R-:W-:-:S02]  /*e020*/  PRMT R176, RZ, 0x7610, R176 ;  /* 0x00007610ffb07816 */ /* 0x001fc400000000b0 */
[----:B------:R0:W-:Y:S02]  /*e030*/  STS.U16 [R3+UR8+0x600], R177 ;  /* 0x000600b103007988 */ /* 0x0001e40008000408 */
[----:B0-----:R-:W-:Y:S02]  /*e040*/  PRMT R177, RZ, 0x7610, R177 ;  /* 0x00007610ffb17816 */ /* 0x001fe400000000b1 */
[----:B------:R0:W-:Y:S01]  /*e050*/  STL [R1+0xba8], R207 ;  /* 0x000ba8cf01007387 */ /* 0x0001e20000100800 */
[----:B------:R-:W-:Y:S02]  /*e060*/  PRMT R205, RZ, 0x7610, R205 ;  /* 0x00007610ffcd7816 */ /* 0x000fe400000000cd */
[----:B------:R-:W-:Y:S02]  /*e070*/  PRMT R204, RZ, 0x7610, R204 ;  /* 0x00007610ffcc7816 */ /* 0x000fe400000000cc */
[----:B---3--:R-:W-:-:S05]  /*e080*/  IADD3 R8, P1, R227, R2, RZ ;  /* 0x00000002e3087210 */ /* 0x008fca0007f3e0ff */
[----:B------:R-:W-:-:S05]  /*e090*/  IMAD.X R9, R218, 0x1, R0, P1 ;  /* 0x00000001da097824 */ /* 0x000fca00008e0600 */
[----:B------:R2:W3:Y:S02]  /*e0a0*/  @!P0 LDG.E.U16 R15, desc[UR10][R8.64] ;  /* 0x0000000a080f8981 */ /* 0x0004e4000c1e1500 */
[----:B--2---:R-:W-:-:S05]  /*e0b0*/  IADD3 R8, P1, R221, R2, RZ ;  /* 0x00000002dd087210 */ /* 0x004fca0007f3e0ff */
[----:B----4-:R-:W-:-:S05]  /*e0c0*/  IMAD.X R9, R222, 0x1, R0, P1 ;  /* 0x00000001de097824 */ /* 0x010fca00008e0600 */
[----:B------:R1:W2:Y:S02]  /*e0d0*/  @!P0 LDG.E.U16 R14, desc[UR10][R8.64] ;  /* 0x0000000a080e8981 */ /* 0x0002a4000c1e1500 */
[----:B-1----:R-:W-:-:S05]  /*e0e0*/  IADD3 R8, P1, R211, R2, RZ ;  /* 0x00000002d3087210 */ /* 0x002fca0007f3e0ff */
[----:B------:R-:W-:-:S05]  /*e0f0*/  IMAD.X R9, R210, 0x1, R0, P1 ;  /* 0x00000001d2097824 */ /* 0x000fca00008e0600 */
[----:B------:R1:W4:Y:S02]  /*e100*/  @!P0 LDG.E.U16 R11, desc[UR10][R8.64] ;  /* 0x0000000a080b8981 */ /* 0x000324000c1e1500 */
        /* <DEDUP_REMOVED lines=20> */
[----:B------:R1:W3:Y:S02]  /*e250*/  @!P0 LDG.E.U16 R177, desc[UR10][R8.64] ;  /* 0x0000000a08b18981 */ /* 0x0002e4000c1e1500 */
[-C--:B-1----:R-:W-:Y:S02]  /*e260*/  IADD3 R8, P1, R207, R2.reuse, RZ ;  /* 0x00000002cf087210 */ /* 0x082fe40007f3e0ff */
[----:B0-----:R-:W2:Y:S03]  /*e270*/  LDL.LU R207, [R1+0x830] ;  /* 0x0008300001cf7983 */ /* 0x001ea60000300800 */
[----:B------:R-:W-:Y:S01]  /*e280*/  IMAD.X R9, R4, 0x1, R0, P1 ;  /* 0x0000000104097824 */ /* 0x000fe200008e0600 */
[----:B------:R0:W-:Y:S04]  /*e290*/  STL [R1+0xbac], R4 ;  /* 0x000bac0401007387 */ /* 0x0001e80000100800 */
[----:B------:R1:W4:Y:S04]  /*e2a0*/  @!P0 LDG.E.U16 R205, desc[UR10][R8.64] ;  /* 0x0000000a08cd8981 */ /* 0x000328000c1e1500 */
[----:B0-----:R-:W3:Y:S01]  /*e2b0*/  LDL.LU R4, [R1+0x934] ;  /* 0x0009340001047983 */ /* 0x001ee20000300800 */
[----:B-1----:R-:W-:-:S03]  /*e2c0*/  IADD3 R8, P1, R5, R2, RZ ;  /* 0x0000000205087210 */ /* 0x002fc60007f3e0ff */
[----:B------:R0:W-:Y:S02]  /*e2d0*/  STL [R1+0xbb0], R5 ;  /* 0x000bb00501007387 */ /* 0x0001e40000100800 */
[----:B------:R-:W-:-:S05]  /*e2e0*/  IMAD.X R9, R7, 0x1, R0, P1 ;  /* 0x0000000107097824 */ /* 0x000fca00008e0600 */
[----:B------:R1:W4:Y:S04]  /*e2f0*/  @!P0 LDG.E.U16 R204, desc[UR10][R8.64] ;  /* 0x0000000a08cc8981 */ /* 0x000328000c1e1500 */
[----:B0-----:R-:W4:Y:S04]  /*e300*/  LDL.LU R5, [R1+0x828] ;  /* 0x0008280001057983 */ /* 0x001f280000300800 */
[----:B------:R0:W-:Y:S01]  /*e310*/  STL [R1+0xbb4], R7 ;  /* 0x000bb40701007387 */ /* 0x0001e20000100800 */
[----:B-1----:R-:W-:-:S03]  /*e320*/  IADD3 R8, P1, R6, R2, RZ ;  /* 0x0000000206087210 */ /* 0x002fc60007f3e0ff */
[----:B0-----:R-:W4:Y:S04]  /*e330*/  LDL.LU R7, [R1+0x930] ;  /* 0x0009300001077983 */ /* 0x001f280000300800 */
[----:B------:R0:W-:Y:S01]  /*e340*/  STL [R1+0xbb8], R6 ;  /* 0x000bb80601007387 */ /* 0x0001e20000100800 */
[----:B------:R-:W-:-:S03]  /*e350*/  IMAD.X R9, R12, 0x1, R0, P1 ;  /* 0x000000010c097824 */ /* 0x000fc600008e0600 */
[----:B0-----:R-:W4:Y:S04]  /*e360*/  LDL.LU R6, [R1+0x820] ;  /* 0x0008200001067983 */ /* 0x001f280000300800 */
[----:B------:R0:W-:Y:S04]  /*e370*/  STL [R1+0xbbc], R12 ;  /* 0x000bbc0c01007387 */ /* 0x0001e80000100800 */
[----:B0-----:R-:W4:Y:S01]  /*e380*/  LDL.LU R12, [R1+0x92c] ;  /* 0x00092c00010c7983 */ /* 0x001f220000300800 */
[----:B------:R-:W-:-:S06]  /*e390*/  PRMT R203, RZ, 0x7610, R203 ;  /* 0x00007610ffcb7816 */ /* 0x000fcc00000000cb */
[----:B------:R0:W4:Y:S01]  /*e3a0*/  @!P0 LDG.E.U16 R203, desc[UR10][R8.64] ;  /* 0x0000000a08cb8981 */ /* 0x000122000c1e1500 */
[----:B------:R-:W-:Y:S02]  /*e3b0*/  PRMT R202, RZ, 0x7610, R202 ;  /* 0x00007610ffca7816 */ /* 0x000fe400000000ca */
[-C--:B0-----:R-:W-:Y:S02]  /*e3c0*/  IADD3 R8, P1, R241, R2.reuse, RZ ;  /* 0x00000002f1087210 */ /* 0x081fe40007f3e0ff */
[----:B------:R-:W-:Y:S02]  /*e3d0*/  PRMT R201, RZ, 0x7610, R201 ;  /* 0x00007610ffc97816 */ /* 0x000fe400000000c9 */
[----:B------:R-:W-:Y:S01]  /*e3e0*/  PRMT R200, RZ, 0x7610, R200 ;  /* 0x00007610ffc87816 */ /* 0x000fe200000000c8 */
[----:B--2---:R-:W-:Y:S01]  /*e3f0*/  IMAD.X R9, R207, 0x1, R0, P1 ;  /* 0x00000001cf097824 */ /* 0x004fe200008e0600 */
[----:B------:R0:W-:Y:S04]  /*e400*/  STL [R1+0xbc0], R207 ;  /* 0x000bc0cf01007387 */ /* 0x0001e80000100800 */
[----:B------:R3:W2:Y:S04]  /*e410*/  @!P0 LDG.E.U16 R202, desc[UR10][R8.64] ;  /* 0x0000000a08ca8981 */ /* 0x0006a8000c1e1500 */
[----:B0-----:R-:W2:Y:S01]  /*e420*/  LDL.LU R207, [R1+0x928] ;  /* 0x0009280001cf7983 */ /* 0x001ea20000300800 */
[----:B---3--:R-:W-:-:S03]  /*e430*/  IADD3 R8, P1, R4, R2, RZ ;  /* 0x0000000204087210 */ /* 0x008fc60007f3e0ff */
[----:B------:R0:W-:Y:S04]  /*e440*/  STL [R1+0xbc4], R4 ;  /* 0x000bc40401007387 */ /* 0x0001e80000100800 */
[----:B0-----:R-:W3:Y:S01]  /*e450*/  LDL.LU R4, [R1+0x810] ;  /* 0x0008100001047983 */ /* 0x001ee20000300800 */
[----:B----4-:R-:W-:-:S03]  /*e460*/  IMAD.X R9, R5, 0x1, R0, P1 ;  /* 0x0000000105097824 */ /* 0x010fc600008e0600 */
[----:B------:R0:W-:Y:S04]  /*e470*/  STL [R1+0xbc8], R5 ;  /* 0x000bc80501007387 */ /* 0x0001e80000100800 */
[----:B------:R1:W4:Y:S04]  /*e480*/  @!P0 LDG.E.U16 R201, desc[UR10][R8.64] ;  /* 0x0000000a08c98981 */ /* 0x000328000c1e1500 */
[----:B0-----:R-:W4:Y:S01]  /*e490*/  LDL.LU R5, [R1+0x924] ;  /* 0x0009240001057983 */ /* 0x001f220000300800 */
[----:B-1----:R-:W-:-:S03]  /*e4a0*/  IADD3 R8, P1, R7, R2, RZ ;  /* 0x0000000207087210 */ /* 0x002fc60007f3e0ff */
[----:B------:R0:W-:Y:S04]  /*e4b0*/  STL [R1+0xbcc], R7 ;  /* 0x000bcc0701007387 */ /* 0x0001e80000100800 */
[----:B0-----:R-:W4:Y:S01]  /*e4c0*/  LDL.LU R7, [R1+0x808] ;  /* 0x0008080001077983 */ /* 0x001f220000300800 */
[----:B------:R-:W-:-:S03]  /*e4d0*/  IMAD.X R9, R6, 0x1, R0, P1 ;  /* 0x0000000106097824 */ /* 0x000fc600008e0600 */
[----:B------:R0:W-:Y:S04]  /*e4e0*/  STL [R1+0xbd0], R6 ;  /* 0x000bd00601007387 */ /* 0x0001e80000100800 */
[----:B------:R1:W4:Y:S04]  /*e4f0*/  @!P0 LDG.E.U16 R200, desc[UR10][R8.64] ;  /* 0x0000000a08c88981 */ /* 0x000328000c1e1500 */
[----:B0-----:R-:W4:Y:S01]  /*e500*/  LDL.LU R6, [R1+0x920] ;  /* 0x0009200001067983 */ /* 0x001f220000300800 */
[----:B-1----:R-:W-:-:S03]  /*e510*/  IADD3 R8, P1, R12, R2, RZ ;  /* 0x000000020c087210 */ /* 0x002fc60007f3e0ff */
[----:B------:R0:W-:Y:S04]  /*e520*/  STL [R1+0xbd4], R12 ;  /* 0x000bd40c01007387 */ /* 0x0001e80000100800 */
[----:B0-----:R-:W4:Y:S01]  /*e530*/  LDL.LU R12, [R1+0x800] ;  /* 0x00080000010c7983 */ /* 0x001f220000300800 */
[----:B------:R-:W-:Y:S01]  /*e540*/  PRMT R199, RZ, 0x7610, R199 ;  /* 0x00007610ffc77816 */ /* 0x000fe200000000c7 */
[----:B------:R-:W-:Y:S02]  /*e550*/  IMAD.X R9, R151, 0x1, R0, P1 ;  /* 0x0000000197097824 */ /* 0x000fe400008e0600 */
[----:B------:R-:W4:Y:S04]  /*e560*/  LDL R241, [R1+0x91c] ;  /* 0x00091c0001f17983 */ /* 0x000f280000100800 */
[----:B------:R-:W4:Y:S04]  /*e570*/  LDL R151, [R1+0x7e0] ;  /* 0x0007e00001977983 */ /* 0x000f280000100800 */
[----:B------:R2:W4:Y:S01]  /*e580*/  @!P0 LDG.E.U16 R199, desc[UR10][R8.64] ;  /* 0x0000000a08c78981 */ /* 0x000522000c1e1500 */
[----:B------:R-:W-:-:S02]  /*e590*/  PRMT R198, RZ, 0x7610, R198 ;  /* 0x00007610ffc67816 */ /* 0x000fc400000000c6 */
[----:B------:R-:W-:Y:S02]  /*e5a0*/  PRMT R197, RZ, 0x7610, R197 ;  /* 0x00007610ffc57816 */ /* 0x000fe400000000c5 */
[----:B--2---:R-:W-:Y:S01]  /*e5b0*/  IADD3 R8, P1, R207, R2, RZ ;  /* 0x00000002cf087210 */ /* 0x004fe20007f3e0ff */
[----:B------:R0:W-:Y:S04]  /*e5c0*/  STL [R1+0xbd8], R207 ;  /* 0x000bd8cf01007387 */ /* 0x0001e80000100800 */
[----:B0-----:R-:W2:Y:S01]  /*e5d0*/  LDL.LU R207, [R1+0x7f8] ;  /* 0x0007f80001cf7983 */ /* 0x001ea20000300800 */
[----:B---3--:R-:W-:-:S03]  /*e5e0*/  IMAD.X R9, R4, 0x1, R0, P1 ;  /* 0x0000000104097824 */ /* 0x008fc600008e0600 */
[----:B------:R0:W-:Y:S04]  /*e5f0*/  STL [R1+0xbdc], R4 ;  /* 0x000bdc0401007387 */ /* 0x0001e80000100800 */
[----:B------:R4:W3:Y:S04]  /*e600*/  @!P0 LDG.E.U16 R198, desc[UR10][R8.64] ;  /* 0x0000000a08c68981 */ /* 0x0008e8000c1e1500 */
[----:B0-----:R-:W3:Y:S01]  /*e610*/  LDL.LU R4, [R1+0x918] ;  /* 0x0009180001047983 */ /* 0x001ee20000300800 */
[----:B----4-:R-:W-:-:S03]  /*e620*/  IADD3 R8, P1, R5, R2, RZ ;  /* 0x0000000205087210 */ /* 0x010fc60007f3e0ff */
        /* <DEDUP_REMOVED lines=11> */
[----:B0-----:R-:W4:Y:S01]  /*e6e0*/  LDL.LU R12, [R1+0x910] ;  /* 0x00091000010c7983 */ /* 0x001f220000300800 */
[----:B------:R-:W-:-:S06]  /*e6f0*/  PRMT R196, RZ, 0x7610, R196 ;  /* 0x00007610ffc47816 */ /* 0x000fcc00000000c4 */
[----:B------:R0:W4:Y:S04]  /*e700*/  @!P0 LDG.E.U16 R196, desc[UR10][R8.64] ;  /* 0x0000000a08c48981 */ /* 0x000128000c1e1500 */
[----:B------:R1:W-:Y:S01]  /*e710*/  STS.U16 [R3+UR8+0x800], R195 ;  /* 0x000800c303007988 */ /* 0x0003e20008000408 */
[----:B0-----:R-:W-:Y:S02]  /*e720*/  IADD3 R8, P1, R241, R2, RZ ;  /* 0x00000002f1087210 */ /* 0x001fe40007f3e0ff */
[----:B-1----:R-:W-:Y:S01]  /*e730*/  PRMT R195, RZ, 0x7610, R195 ;  /* 0x00007610ffc37816 */ /* 0x002fe200000000c3 */
[----:B------:R0:W-:Y:S02]  /*e740*/  STS.U16 [R3+UR8+0xa00], R194 ;  /* 0x000a00c203007988 */ /* 0x0001e40008000408 */
[----:B0-----:R-:W-:-:S02]  /*e750*/  PRMT R194, RZ, 0x7610, R194 ;  /* 0x00007610ffc27816 */ /* 0x001fc400000000c2 */
[----:B------:R0:W-:Y:S02]  /*e760*/  STS.U16 [R3+UR8+0xc00], R193 ;  /* 0x000c00c103007988 */ /* 0x0001e40008000408 */
[----:B0-----:R-:W-:Y:S01]  /*e770*/  PRMT R193, RZ, 0x7610, R193 ;  /* 0x00007610ffc17816 */ /* 0x001fe200000000c1 */
        /* <DEDUP_REMOVED lines=22> */
[----:B------:R0:W-:Y:S04]  /*e8e0*/  STS.U16 [R3+UR8+0xe00], R192 ;  /* 0x000e00c003007988 */ /* 0x0001e80008000408 */
[----:B------:R-:W4:Y:S04]  /*e8f0*/  LDL R241, [R1+0x7c0] ;  /* 0x0007c00001f17983 */ /* 0x000f280000100800 */
[----:B------:R-:W4:Y:S01]  /*e900*/  LDL R151, [R1+0x600] ;  /* 0x0006000001977983 */ /* 0x000f220000100800 */
[----:B0-----:R-:W-:-:S03]  /*e910*/  PRMT R192, RZ, 0x7610, R192 ;  /* 0x00007610ffc07816 */ /* 0x001fc600000000c0 */
[----:B------:R0:W-:Y:S04]  /*e920*/  STS.U16 [R3+UR8+0x1000], R191 ;  /* 0x001000bf03007988 */ /* 0x0001e80008000408 */
[----:B------:R2:W4:Y:S01]  /*e930*/  @!P0 LDG.E.U16 R192, desc[UR10][R8.64] ;  /* 0x0000000a08c08981 */ /* 0x000522000c1e1500 */
[----:B0-----:R-:W-:-:S03]  /*e940*/  PRMT R191, RZ, 0x7610, R191 ;  /* 0x00007610ffbf7816 */ /* 0x001fc600000000bf */
[----:B------:R0:W-:Y:S02]  /*e950*/  STS.U16 [R3+UR8+0x1200], R190 ;  /* 0x001200be03007988 */ /* 0x0001e40008000408 */
[----:B0-----:R-:W-:Y:S02]  /*e960*/  PRMT R190, RZ, 0x7610, R190 ;  /* 0x00007610ffbe7816 */ /* 0x001fe400000000be */
        /* <DEDUP_REMOVED lines=19> */
[----:B0-----:R-:W4:Y:S04]  /*eaa0*/  LDL.LU R12, [R1+0x7a8] ;  /* 0x0007a800010c7983 */ /* 0x001f280000300800 */
[----:B------:R0:W-:Y:S02]  /*eab0*/  STS.U16 [R3+UR8+0x1400], R189 ;  /* 0x001400bd03007988 */ /* 0x0001e40008000408 */
[----:B0-----:R-:W-:-:S02]  /*eac0*/  PRMT R189, RZ, 0x7610, R189 ;  /* 0x00007610ffbd7816 */ /* 0x001fc400000000bd */
[----:B------:R0:W-:Y:S04]  /*ead0*/  STS.U16 [R3+UR8+0x1600], R188 ;  /* 0x001600bc03007988 */ /* 0x0001e80008000408 */
[----:B------:R1:W4:Y:S01]  /*eae0*/  @!P0 LDG.E.U16 R189, desc[UR10][R8.64] ;  /* 0x0000000a08bd8981 */ /* 0x000322000c1e1500 */
[----:B0-----:R-:W-:Y:S02]  /*eaf0*/  PRMT R188, RZ, 0x7610, R188 ;  /* 0x00007610ffbc7816 */ /* 0x001fe400000000bc */
[----:B-1----:R-:W-:Y:S01]  /*eb00*/  IADD3 R8, P1, R241, R2, RZ ;  /* 0x00000002f1087210 */ /* 0x002fe20007f3e0ff */
        /* <DEDUP_REMOVED lines=11> */
[----:B----4-:R-:W-:-:S05]  /*ebc0*/  IMAD.X R9, R5, 0x1, R0, P1 ;  /* 0x0000000105097824 */ /* 0x010fca00008e0600 */
[----:B------:R0:W4:Y:S02]  /*ebd0*/  @!P0 LDG.E.U16 R187, desc[UR10][R8.64] ;  /* 0x0000000a08bb8981 */ /* 0x000124000c1e1500 */
[----:B0-----:R-:W-:Y:S02]  /*ebe0*/  IADD3 R8, P1, R7, R2, RZ ;  /* 0x0000000207087210 */ /* 0x001fe40007f3e0ff */
[----:B------:R0:W-:Y:S04]  /*ebf0*/  STL [R1+0xc28], R5 ;  /* 0x000c280501007387 */ /* 0x0001e80000100800 */
[----:B0-----:R-:W4:Y:S01]  /*ec00*/  LDL.LU R5, [R1+0x790] ;  /* 0x0007900001057983 */ /* 0x001f220000300800 */
[----:B------:R-:W-:-:S03]  /*ec10*/  IMAD.X R9, R6, 0x1, R0, P1 ;  /* 0x0000000106097824 */ /* 0x000fc600008e0600 */
[----:B------:R-:W-:Y:S04]  /*ec20*/  STL [R1+0xc2c], R7 ;  /* 0x000c2c0701007387 */ /* 0x000fe80000100800 */
[----:B------:R0:W4:Y:S04]  /*ec30*/  @!P0 LDG.E.U16 R186, desc[UR10][R8.64] ;  /* 0x0000000a08ba8981 */ /* 0x000128000c1e1500 */
[----:B------:R-:W-:Y:S01]  /*ec40*/  STL [R1+0xc30], R6 ;  /* 0x000c300601007387 */ /* 0x000fe20000100800 */
[----:B0-----:R-:W-:-:S03]  /*ec50*/  IADD3 R8, P1, R12, R2, RZ ;  /* 0x000000020c087210 */ /* 0x001fc60007f3e0ff */
[----:B------:R0:W-:Y:S02]  /*ec60*/  STL [R1+0xc34], R12 ;  /* 0x000c340c01007387 */ /* 0x0001e40000100800 */
[----:B------:R-:W-:Y:S02]  /*ec70*/  IMAD.X R9, R151, 0x1, R0, P1 ;  /* 0x0000000197097824 */ /* 0x000fe400008e0600 */
[----:B------:R-:W4:Y:S04]  /*ec80*/  LDL R151, [R1+0x770] ;  /* 0x0007700001977983 */ /* 0x000f280000100800 */
[----:B0-----:R-:W4:Y:S04]  /*ec90*/  LDL.LU R12, [R1+0x778] ;  /* 0x00077800010c7983 */ /* 0x001f280000300800 */
        /* <DEDUP_REMOVED lines=13> */
[----:B------:R0:W-:Y:S02]  /*ed70*/  STS.U16 [R3+UR8+0x3600], R180 ;  /* 0x003600b403007988 */ /* 0x0001e40008000408 */
[----:B0-----:R-:W-:Y:S02]  /*ed80*/  PRMT R180, RZ, 0x7610, R180 ;  /* 0x00007610ffb47816 */ /* 0x001fe400000000b4 */
[----:B------:R0:W-:Y:S02]  /*ed90*/  STS.U16 [R3+UR8+0x3800], R179 ;  /* 0x003800b303007988 */ /* 0x0001e40008000408 */
[----:B0-----:R-:W-:Y:S02]  /*eda0*/  PRMT R179, RZ, 0x7610, R179 ;  /* 0x00007610ffb37816 */ /* 0x001fe400000000b3 */
[----:B--2---:R-:W-:-:S05]  /*edb0*/  IADD3 R8, P1, R207, R2, RZ ;  /* 0x00000002cf087210 */ /* 0x004fca0007f3e0ff */
[----:B------:R-:W-:-:S05]  /*edc0*/  IMAD.X R9, R252, 0x1, R0, P1 ;  /* 0x00000001fc097824 */ /* 0x000fca00008e0600 */
[----:B------:R3:W2:Y:S02]  /*edd0*/  @!P0 LDG.E.U16 R184, desc[UR10][R8.64] ;  /* 0x0000000a08b88981 */ /* 0x0006a4000c1e1500 */
[----:B---3--:R-:W-:-:S05]  /*ede0*/  IADD3 R8, P1, R4, R2, RZ ;  /* 0x0000000204087210 */ /* 0x008fca0007f3e0ff */
[----:B------:R-:W-:-:S05]  /*edf0*/  IMAD.X R9, R251, 0x1, R0, P1 ;  /* 0x00000001fb097824 */ /* 0x000fca00008e0600 */
[----:B------:R4:W3:Y:S02]  /*ee00*/  @!P0 LDG.E.U16 R183, desc[UR10][R8.64] ;  /* 0x0000000a08b78981 */ /* 0x0008e4000c1e1500 */
[----:B----4-:R-:W-:-:S05]  /*ee10*/  IADD3 R8, P1, R5, R2, RZ ;  /* 0x0000000205087210 */ /* 0x010fca0007f3e0ff */
[----:B------:R-:W-:-:S05]  /*ee20*/  IMAD.X R9, R250, 0x1, R0, P1 ;  /* 0x00000001fa097824 */ /* 0x000fca00008e0600 */
[----:B------:R0:W4:Y:S04]  /*ee30*/  @!P0 LDG.E.U16 R182, desc[UR10][R8.64] ;  /* 0x0000000a08b68981 */ /* 0x000128000c1e1500 */
[----:B------:R1:W-:Y:S04]  /*ee40*/  STL [R1+0xc38], R207 ;  /* 0x000c38cf01007387 */ /* 0x0003e80000100800 */
[----:B-1----:R-:W2:Y:S01]  /*ee50*/  LDL.LU R207, [R1+0x768] ;  /* 0x0007680001cf7983 */ /* 0x002ea20000300800 */
[----:B0-----:R-:W-:-:S05]  /*ee60*/  IADD3 R8, P1, R7, R2, RZ ;  /* 0x0000000207087210 */ /* 0x001fca0007f3e0ff */
[----:B------:R-:W-:-:S05]  /*ee70*/  IMAD.X R9, R249, 0x1, R0, P1 ;  /* 0x00000001f9097824 */ /* 0x000fca00008e0600 */
[----:B------:R0:W4:Y:S04]  /*ee80*/  @!P0 LDG.E.U16 R181, desc[UR10][R8.64] ;  /* 0x0000000a08b58981 */ /* 0x000128000c1e1500 */
[----:B------:R1:W-:Y:S01]  /*ee90*/  STL [R1+0xc3c], R252 ;  /* 0x000c3cfc01007387 */ /* 0x0003e20000100800 */
[----:B0-----:R-:W-:-:S03]  /*eea0*/  IADD3 R8, P1, R6, R2, RZ ;  /* 0x0000000206087210 */ /* 0x001fc60007f3e0ff */
[----:B-1----:R-:W3:Y:S02]  /*eeb0*/  LDL.LU R252, [R1+0x760] ;  /* 0x0007600001fc7983 */ /* 0x002ee40000300800 */
[----:B------:R-:W-:Y:S02]  /*eec0*/  IMAD.X R9, R248, 0x1, R0, P1 ;  /* 0x00000001f8097824 */ /* 0x000fe400008e0600 */
[----:B------:R0:W-:Y:S04]  /*eed0*/  STL [R1+0xc40], R4 ;  /* 0x000c400401007387 */ /* 0x0001e80000100800 */
[----:B------:R1:W4:Y:S04]  /*eee0*/  @!P0 LDG.E.U16 R180, desc[UR10][R8.64] ;  /* 0x0000000a08b48981 */ /* 0x000328000c1e1500 */
[----:B0-----:R-:W4:Y:S04]  /*eef0*/  LDL.LU R4, [R1+0x758] ;  /* 0x0007580001047983 */ /* 0x001f280000300800 */
[----:B------:R-:W-:Y:S01]  /*ef00*/  STL [R1+0xc44], R251 ;  /* 0x000c44fb01007387 */ /* 0x000fe20000100800 */
[----:B-1----:R-:W-:-:S03]  /*ef10*/  IADD3 R8, P1, R12, R2, RZ ;  /* 0x000000020c087210 */ /* 0x002fc60007f3e0ff */
[----:B------:R-:W-:Y:S04]  /*ef20*/  STL [R1+0xc48], R5 ;  /* 0x000c480501007387 */ /* 0x000fe80000100800 */
[----:B------:R-:W-:Y:S04]  /*ef30*/  STL [R1+0xe5c], R250 ;  /* 0x000e5cfa01007387 */ /* 0x000fe80000100800 */
[----:B------:R-:W-:Y:S04]  /*ef40*/  STL [R1+0xe60], R7 ;  /* 0x000e600701007387 */ /* 0x000fe80000100800 */
[----:B------:R-:W-:Y:S01]  /*ef50*/  STL [R1+0xe64], R249 ;  /* 0x000e64f901007387 */ /* 0x000fe20000100800 */
[----:B------:R-:W-:-:S03]  /*ef60*/  IMAD.X R9, R247, 0x1, R0, P1 ;  /* 0x00000001f7097824 */ /* 0x000fc600008e0600 */
[----:B------:R-:W-:Y:S04]  /*ef70*/  STL [R1+0xe68], R6 ;  /* 0x000e680601007387 */ /* 0x000fe80000100800 */
[----:B------:R-:W-:Y:S04]  /*ef80*/  STL [R1+0xe6c], R248 ;  /* 0x000e6cf801007387 */ /* 0x000fe80000100800 */
[----:B------:R-:W-:Y:S04]  /*ef90*/  STL [R1+0xe70], R12 ;  /* 0x000e700c01007387 */ /* 0x000fe80000100800 */
[----:B------:R0:W-:Y:S04]  /*efa0*/  STL [R1+0xe74], R247 ;  /* 0x000e74f701007387 */ /* 0x0001e80000100800 */
[----:B------:R1:W4:Y:S04]  /*efb0*/  @!P0 LDG.E.U16 R179, desc[UR10][R8.64] ;  /* 0x0000000a08b38981 */ /* 0x000328000c1e1500 */
[----:B0-----:R-:W4:Y:S04]  /*efc0*/  LDL.LU R247, [R1+0x6f0] ;  /* 0x0006f00001f77983 */ /* 0x001f280000300800 */
[----:B------:R-:W4:Y:S04]  /*efd0*/  LDL.LU R12, [R1+0x6f8] ;  /* 0x0006f800010c7983 */ /* 0x000f280000300800 */
[----:B------:R-:W4:Y:S04]  /*efe0*/  LDL.LU R248, [R1+0x700] ;  /* 0x0007000001f87983 */ /* 0x000f280000300800 */
[----:B------:R-:W4:Y:S01]  /*eff0*/  LDL.LU R6, [R1+0x708] ;  /* 0x0007080001067983 */ /* 0x000f220000300800 */
[----:B-1----:R-:W-:-:S03]  /*f000*/  IADD3 R8, P1, R151, R2, RZ ;  /* 0x0000000297087210 */ /* 0x002fc60007f3e0ff */
[----:B------:R-:W4:Y:S04]  /*f010*/  LDL.LU R249, [R1+0x710] ;  /* 0x0007100001f97983 */ /* 0x000f280000300800 */
[----:B------:R-:W4:Y:S04]  /*f020*/  LDL.LU R7, [R1+0x718] ;  /* 0x0007180001077983 */ /* 0x000f280000300800 */
[----:B------:R-:W4:Y:S04]  /*f030*/  LDL.LU R250, [R1+0x720] ;  /* 0x0007200001fa7983 */ /* 0x000f280000300800 */
[----:B------:R-:W4:Y:S04]  /*f040*/  LDL.LU R241, [R1+0x728] ;  /* 0x0007280001f17983 */ /* 0x000f280000300800 */
[----:B------:R-:W4:Y:S04]  /*f050*/  LDL.LU R151, [R1+0x740] ;  /* 0x0007400001977983 */ /* 0x000f280000300800 */
[----:B------:R-:W4:Y:S04]  /*f060*/  LDL.LU R5, [R1+0x748] ;  /* 0x0007480001057983 */ /* 0x000f280000300800 */
[----:B------:R-:W4:Y:S01]  /*f070*/  LDL.LU R251, [R1+0x750] ;  /* 0x0007500001fb7983 */ /* 0x000f220000300800 */
[----:B------:R-:W-:-:S03]  /*f080*/  IMAD.X R9, R246, 0x1, R0, P1 ;  /* 0x00000001f6097824 */ /* 0x000fc600008e0600 */
[----:B------:R0:W-:Y:S02]  /*f090*/  STS.U16 [R3+UR8+0x3a00], R178 ;  /* 0x003a00b203007988 */ /* 0x0001e40008000408 */
[----:B0-----:R-:W-:Y:S02]  /*f0a0*/  PRMT R178, RZ, 0x7610, R178 ;  /* 0x00007610ffb27816 */ /* 0x001fe400000000b2 */
[----:B------:R0:W-:Y:S04]  /*f0b0*/  STS.U16 [R3+UR8], R174 ;  /* 0x000000ae03007988 */ /* 0x0001e80008000408 */
[----:B------:R2:W4:Y:S01]  /*f0c0*/  @!P0 LDG.E.U16 R178, desc[UR10][R8.64] ;  /* 0x0000000a08b28981 */ /* 0x000522000c1e1500 */
[----:B0-----:R-:W-:Y:S02]  /*f0d0*/  PRMT R174, RZ, 0x7610, R174 ;  /* 0x00007610ffae7816 */ /* 0x001fe400000000ae */
[----:B------:R-:W-:Y:S01]  /*f0e0*/  PRMT R173, RZ, 0x7610, R173 ;  /* 0x00007610ffad7816 */ /* 0x000fe200000000ad */
[----:B------:R0:W-:Y:S02]  /*f0f0*/  STS.U16 [R3+UR8+0x3c00], R172 ;  /* 0x003c00ac03007988 */ /* 0x0001e40008000408 */
[----:B0-----:R-:W-:-:S02]  /*f100*/  PRMT R172, RZ, 0x7610, R172 ;  /* 0x00007610ffac7816 */ /* 0x001fc400000000ac */
[----:B------:R0:W-:Y:S04]  /*f110*/  STS.U16 [R3+UR8+0x3e00], R171 ;  /* 0x003e00ab03007988 */ /* 0x0001e80008000408 */
[----:B------:R1:W-:Y:S01]  /*f120*/  STL [R1+0xe78], R246 ;  /* 0x000e78f601007387 */ /* 0x0003e20000100800 */
[----:B0-----:R-:W-:-:S03]  /*f130*/  PRMT R171, RZ, 0x7610, R171 ;  /* 0x00007610ffab7816 */ /* 0x001fc600000000ab */
[----:B-1----:R-:W4:Y:S01]  /*f140*/  LDL.LU R246, [R1+0x6e8] ;  /* 0x0006e80001f67983 */ /* 0x002f220000300800 */
[----:B------:R-:W-:Y:S02]  /*f150*/  PRMT R170, RZ, 0x7610, R170 ;  /* 0x00007610ffaa7816 */ /* 0x000fe400000000aa */
        /* <DEDUP_REMOVED lines=10> */
[----:B-1----:R-:W2:Y:S04]  /*f200*/  LDL.LU R207, [R1+0x6e0] ;  /* 0x0006e00001cf7983 */ /* 0x002ea80000300800 */
[----:B------:R1:W-:Y:S04]  /*f210*/  STL [R1+0xe80], R245 ;  /* 0x000e80f501007387 */ /* 0x0003e80000100800 */
[----:B-1----:R-:W3:Y:S04]  /*f220*/  LDL.LU R245, [R1+0x6d8] ;  /* 0x0006d80001f57983 */ /* 0x002ee80000300800 */
[----:B------:R1:W-:Y:S04]  /*f230*/  STL [R1+0xe84], R252 ;  /* 0x000e84fc01007387 */ /* 0x0003e80000100800 */
[----:B-1----:R-:W4:Y:S04]  /*f240*/  LDL.LU R252, [R1+0x6d0] ;  /* 0x0006d00001fc7983 */ /* 0x002f280000300800 */
[----:B------:R1:W-:Y:S04]  /*f250*/  STL [R1+0xe88], R244 ;  /* 0x000e88f401007387 */ /* 0x0003e80000100800 */
[----:B-1----:R-:W4:Y:S01]  /*f260*/  LDL.LU R244, [R1+0x6c8] ;  /* 0x0006c80001f47983 */ /* 0x002f220000300800 */
[----:B0-----:R-:W-:-:S05]  /*f270*/  IADD3 R8, P1, R251, R2, RZ ;  /* 0x00000002fb087210 */ /* 0x001fca0007f3e0ff */
[----:B------:R-:W-:Y:S01]  /*f280*/  IMAD.X R9, R242, 0x1, R0, P1 ;  /* 0x00000001f2097824 */ /* 0x000fe200008e0600 */
[----:B------:R0:W-:Y:S04]  /*f290*/  STL [R1+0xe8c], R4 ;  /* 0x000e8c0401007387 */ /* 0x0001e80000100800 */
[----:B------:R1:W4:Y:S04]  /*f2a0*/  @!P0 LDG.E.U16 R171, desc[UR10][R8.64] ;  /* 0x0000000a08ab8981 */ /* 0x000328000c1e1500 */
[----:B0-----:R-:W4:Y:S01]  /*f2b0*/  LDL.LU R4, [R1+0x6c0] ;  /* 0x0006c00001047983 */ /* 0x001f220000300800 */
[----:B-1----:R-:W-:-:S03]  /*f2c0*/  IADD3 R8, P1, R5, R2, RZ ;  /* 0x0000000205087210 */ /* 0x002fc60007f3e0ff */
[----:B------:R0:W-:Y:S02]  /*f2d0*/  STL [R1+0xe90], R243 ;  /* 0x000e90f301007387 */ /* 0x0001e40000100800 */
[----:B------:R-:W-:-:S05]  /*f2e0*/  IMAD.X R9, R240, 0x1, R0, P1 ;  /* 0x00000001f0097824 */ /* 0x000fca00008e0600 */
[----:B------:R1:W4:Y:S04]  /*f2f0*/  @!P0 LDG.E.U16 R170, desc[UR10][R8.64] ;  /* 0x0000000a08aa8981 */ /* 0x000328000c1e1500 */
[----:B0-----:R-:W4:Y:S04]  /*f300*/  LDL.LU R243, [R1+0x6b8] ;  /* 0x0006b80001f37983 */ /* 0x001f280000300800 */
[----:B------:R0:W-:Y:S01]  /*f310*/  STL [R1+0xe94], R251 ;  /* 0x000e94fb01007387 */ /* 0x0001e20000100800 */
[----:B-1----:R-:W-:Y:S01]  /*f320*/  IMAD.MOV.U32 R9, RZ, RZ, R232 ;  /* 0x000000ffff097224 */ /* 0x002fe200078e00e8 */
[----:B------:R-:W-:-:S02]  /*f330*/  IADD3 R8, P1, R151, R2, RZ ;  /* 0x0000000297087210 */ /* 0x000fc40007f3e0ff */
[----:B0-----:R-:W4:Y:S04]  /*f340*/  LDL.LU R251, [R1+0x6b0] ;  /* 0x0006b00001fb7983 */ /* 0x001f280000300800 */
[----:B------:R0:W-:Y:S04]  /*f350*/  STL [R1+0xe98], R242 ;  /* 0x000e98f201007387 */ /* 0x0001e80000100800 */
[----:B0-----:R-:W4:Y:S04]  /*f360*/  LDL.LU R242, [R1+0x6a8] ;  /* 0x0006a80001f27983 */ /* 0x001f280000300800 */
[----:B------:R0:W-:Y:S04]  /*f370*/  STL [R1+0xe9c], R5 ;  /* 0x000e9c0501007387 */ /* 0x0001e80000100800 */
[----:B0-----:R-:W4:Y:S04]  /*f380*/  LDL.LU R5, [R1+0x6a0] ;  /* 0x0006a00001057983 */ /* 0x001f280000300800 */
[----:B------:R-:W2:Y:S04]  /*f390*/  LDL.LU R232, [R1+0xf78] ;  /* 0x000f780001e87983 */ /* 0x000ea80000300800 */
[----:B------:R0:W-:Y:S02]  /*f3a0*/  STL.64 [R1+0xe50], R150 ;  /* 0x000e509601007387 */ /* 0x0001e40000100a00 */
[----:B0-----:R-:W-:-:S02]  /*f3b0*/  IMAD.MOV.U32 R150, RZ, RZ, R231 ;  /* 0x000000ffff967224 */ /* 0x001fc400078e00e7 */
[----:B------:R-:W3:Y:S01]  /*f3c0*/  LDL.LU R231, [R1+0xf74] ;  /* 0x000f740001e77983 */ /* 0x000ee20000300800 */
[----:B------:R-:W-:-:S03]  /*f3d0*/  IMAD.MOV.U32 R151, RZ, RZ, R230 ;  /* 0x000000ffff977224 */ /* 0x000fc600078e00e6 */
[----:B------:R-:W4:Y:S04]  /*f3e0*/  LDL.LU R230, [R1+0xf70] ;  /* 0x000f700001e67983 */ /* 0x000f280000300800 */
[----:B------:R0:W-:Y:S04]  /*f3f0*/  STL.64 [R1+0xe48], R148 ;  /* 0x000e489401007387 */ /* 0x0001e80000100a00 */
[----:B0-----:R-:W2:Y:S04]  /*f400*/  LDL.LU R148, [R1+0x730] ;  /* 0x0007300001947983 */ /* 0x001ea80000300800 */
[----:B------:R-:W3:Y:S04]  /*f410*/  LDL.LU R149, [R1+0x738] ;  /* 0x0007380001957983 */ /* 0x000ee80000300800 */
[----:B------:R0:W-:Y:S02]  /*f420*/  STL.64 [R1+0xe40], R146 ;  /* 0x000e409201007387 */ /* 0x0001e40000100a00 */
[----:B0-----:R-:W-:-:S02]  /*f430*/  IMAD.MOV.U32 R146, RZ, RZ, R229 ;  /* 0x000000ffff927224 */ /* 0x001fc400078e00e5 */
[----:B------:R-:W4:Y:S01]  /*f440*/  LDL.LU R229, [R1+0xf6c] ;  /* 0x000f6c0001e57983 */ /* 0x000f220000300800 */
[----:B------:R-:W-:-:S03]  /*f450*/  IMAD.MOV.U32 R147, RZ, RZ, R228 ;  /* 0x000000ffff937224 */ /* 0x000fc600078e00e4 */
[----:B------:R-:W4:Y:S04]  /*f460*/  LDL.LU R228, [R1+0xf68] ;  /* 0x000f680001e47983 */ /* 0x000f280000300800 */
[----:B------:R0:W-:Y:S02]  /*f470*/  STL.64 [R1+0xe38], R144 ;  /* 0x000e389001007387 */ /* 0x0001e40000100a00 */
[----:B0-----:R-:W-:Y:S02]  /*f480*/  IMAD.MOV.U32 R145, RZ, RZ, R227 ;  /* 0x000000ffff917224 */ /* 0x001fe400078e00e3 */
[----:B------:R-:W4:Y:S04]  /*f490*/  LDL.LU R227, [R1+0xf64] ;  /* 0x000f640001e37983 */ /* 0x000f280000300800 */
[----:B------:R-:W4:Y:S04]  /*f4a0*/  LDL.LU R144, [R1+0x698] ;  /* 0x0006980001907983 */ /* 0x000f280000300800 */
[----:B------:R0:W-:Y:S02]  /*f4b0*/  STL.64 [R1+0xe30], R142 ;  /* 0x000e308e01007387 */ /* 0x0001e40000100a00 */
[----:B0-----:R-:W-:-:S02]  /*f4c0*/  IMAD.MOV.U32 R142, RZ, RZ, R226 ;  /* 0x000000ffff8e7224 */ /* 0x001fc400078e00e2 */
[----:B------:R-:W4:Y:S04]  /*f4d0*/  LDL.LU R226, [R1+0xf60] ;  /* 0x000f600001e27983 */ /* 0x000f280000300800 */
[----:B------:R0:W-:Y:S02]  /*f4e0*/  STL.64 [R1+0xe28], R140 ;  /* 0x000e288c01007387 */ /* 0x0001e40000100a00 */
[----:B0-----:R-:W-:Y:S02]  /*f4f0*/  IMAD.MOV.U32 R141, RZ, RZ, R225 ;  /* 0x000000ffff8d7224 */ /* 0x001fe400078e00e1 */
[----:B------:R-:W4:Y:S01]  /*f500*/  LDL.LU R225, [R1+0xf5c] ;  /* 0x000f5c0001e17983 */ /* 0x000f220000300800 */
[----:B------:R-:W-:-:S03]  /*f510*/  IMAD.MOV.U32 R140, RZ, RZ, R224 ;  /* 0x000000ffff8c7224 */ /* 0x000fc600078e00e0 */
        /* <DEDUP_REMOVED lines=33> */
[----:B------:R-:W4:Y:S04]  /*f730*/  LDL.LU R210, [R1+0xf24] ;  /* 0x000f240001d27983 */ /* 0x000f280000300800 */
[----:B------:R0:W-:Y:S02]  /*f740*/  STL.64 [R1+0xde8], R124 ;  /* 0x000de87c01007387 */ /* 0x0001e40000100a00 */
[----:B0-----:R-:W-:-:S02]  /*f750*/  IMAD.MOV.U32 R125, RZ, RZ, R209 ;  /* 0x000000ffff7d7224 */ /* 0x001fc400078e00d1 */
[----:B------:R-:W4:Y:S04]  /*f760*/  LDL.LU R209, [R1+0xf20] ;  /* 0x000f200001d17983 */ /* 0x000f280000300800 */
[----:B------:R-:W-:Y:S04]  /*f770*/  STL.64 [R1+0xde0], R122 ;  /* 0x000de07a01007387 */ /* 0x000fe80000100a00 */
        /* <DEDUP_REMOVED lines=49> */
[----:B------:R0:W-:Y:S01]  /*fa90*/  STS.U16 [R3+UR8+0x7e00], R177 ;  /* 0x007e00b103007988 */ /* 0x0001e20008000408 */
[----:B------:R-:W-:-:S03]  /*faa0*/  LOP3.LUT R124, R3, 0x20, RZ, 0x3c, !PT ;  /* 0x00000020037c7812 */ /* 0x000fc600078e3cff */
[----:B0-----:R-:W4:Y:S04]  /*fab0*/  LDL.LU R177, [R1+0x690] ;  /* 0x0006900001b17983 */ /* 0x001f280000300800 */
[----:B------:R-:W-:Y:S04]  /*fac0*/  STS.U16 [R3+UR8+0x4000], R167 ;  /* 0x004000a703007988 */ /* 0x000fe80008000408 */
        /* <DEDUP_REMOVED lines=32> */
[----:B------:R0:W-:Y:S04]  /*fcd0*/  STS.U16 [R124+UR8+0x500], R203 ;  /* 0x000500cb7c007988 */ /* 0x0001e80008000408 */
[----:B0-----:R-:W4:Y:S04]  /*fce0*/  LDL.LU R203, [R1+0x688] ;  /* 0x0006880001cb7983 */ /* 0x001f280000300800 */
        /* <DEDUP_REMOVED lines=14> */
[----:B------:R0:W-:Y:S01]  /*fdd0*/  STS.U16 [R124+UR8+0x1d00], R191 ;  /* 0x001d00bf7c007988 */ /* 0x0001e20008000408 */
[----:B------:R-:W-:Y:S01]  /*fde0*/  IMAD.MOV.U32 R126, RZ, RZ, R9 ;  /* 0x000000ffff7e7224 */ /* 0x000fe200078e0009 */
[----:B------:R-:W-:-:S02]  /*fdf0*/  PRMT R169, RZ, 0x7610, R169 ;  /* 0x00007610ffa97816 */ /* 0x000fc400000000a9 */
[----:B0-----:R-:W4:Y:S01]  /*fe00*/  LDL.LU R191, [R1+0x668] ;  /* 0x0006680001bf7983 */ /* 0x001f220000300800 */
[----:B------:R-:W-:-:S03]  /*fe10*/  IMAD.X R9, R239, 0x1, R0, P1 ;  /* 0x00000001ef097824 */ /* 0x000fc600008e0600 */
[----:B------:R-:W-:Y:S04]  /*fe20*/  STS.U16 [R124+UR8+0x1f00], R190 ;  /* 0x001f00be7c007988 */ /* 0x000fe80008000408 */
[----:B------:R-:W-:Y:S04]  /*fe30*/  STS.U16 [R124+UR8+0x2100], R189 ;  /* 0x002100bd7c007988 */ /* 0x000fe80008000408 */
[----:B------:R0:W-:Y:S04]  /*fe40*/  STS.U16 [R124+UR8+0x2300], R188 ;  /* 0x002300bc7c007988 */ /* 0x0001e80008000408 */
[----:B------:R3:W4:Y:S04]  /*fe50*/  @!P0 LDG.E.U16 R169, desc[UR10][R8.64] ;  /* 0x0000000a08a98981 */ /* 0x000728000c1e1500 */
[----:B0-----:R-:W4:Y:S01]  /*fe60*/  LDL.LU R188, [R1+0x660] ;  /* 0x0006600001bc7983 */ /* 0x001f220000300800 */
[----:B---3--:R-:W-:-:S03]  /*fe70*/  IADD3 R8, P1, R149, R2, RZ ;  /* 0x0000000295087210 */ /* 0x008fc60007f3e0ff */
[----:B------:R-:W-:Y:S01]  /*fe80*/  STS.U16 [R124+UR8+0x2500], R187 ;  /* 0x002500bb7c007988 */ /* 0x000fe20008000408 */
[----:B------:R-:W-:Y:S01]  /*fe90*/  PRMT R168, RZ, 0x7610, R168 ;  /* 0x00007610ffa87816 */ /* 0x000fe200000000a8 */
[----:B------:R-:W-:Y:S02]  /*fea0*/  IMAD.X R9, R238, 0x1, R0, P1 ;  /* 0x00000001ee097824 */ /* 0x000fe400008e0600 */
[----:B------:R-:W-:Y:S04]  /*feb0*/  STS.U16 [R124+UR8+0x2700], R186 ;  /* 0x002700ba7c007988 */ /* 0x000fe80008000408 */
[----:B------:R0:W-:Y:S04]  /*fec0*/  STS.U16 [R124+UR8+0x2900], R185 ;  /* 0x002900b97c007988 */ /* 0x0001e80008000408 */
[----:B------:R2:W3:Y:S04]  /*fed0*/  @!P0 LDG.E.U16 R168, desc[UR10][R8.64] ;  /* 0x0000000a08a88981 */ /* 0x0004e8000c1e1500 */
[----:B0-----:R-:W3:Y:S01]  /*fee0*/  LDL.LU R185, [R1+0x658] ;  /* 0x0006580001b97983 */ /* 0x001ee20000300800 */
[----:B--2---:R-:W-:-:S02]  /*fef0*/  IADD3 R8, P1, R148, R2, RZ ;  /* 0x0000000294087210 */ /* 0x004fc40007f3e0ff */
[----:B------:R-:W-:-:S03]  /*ff00*/  PRMT R167, RZ, 0x7610, R167 ;  /* 0x00007610ffa77816 */ /* 0x000fc600000000a7 */
[----:B------:R-:W-:-:S05]  /*ff10*/  IMAD.X R9, R237, 0x1, R0, P1 ;  /* 0x00000001ed097824 */ /* 0x000fca00008e0600 */
[----:B------:R0:W2:Y:S01]  /*ff20*/  @!P0 LDG.E.U16 R167, desc[UR10][R8.64] ;  /* 0x0000000a08a78981 */ /* 0x0000a2000c1e1500 */
[----:B------:R-:W-:Y:S02]  /*ff30*/  PRMT R166, RZ, 0x7610, R166 ;  /* 0x00007610ffa67816 */ /* 0x000fe400000000a6 */
[----:B0-----:R-:W-:-:S05]  /*ff40*/  IADD3 R8, P1, R241, R2, RZ ;  /* 0x00000002f1087210 */ /* 0x001fca0007f3e0ff */
        /* <DEDUP_REMOVED lines=24> */
[----:B----4-:R-:W-:-:S05]  /*100d0*/  IMAD.X R9, R230, 0x1, R0, P1 ;  /* 0x00000001e6097824 */ /* 0x010fca00008e0600 */
[----:B------:R0:W4:Y:S01]  /*100e0*/  @!P0 LDG.E.U16 R160, desc[UR10][R8.64] ;  /* 0x0000000a08a08981 */ /* 0x000122000c1e1500 */
[----:B------:R-:W-:Y:S02]  /*100f0*/  PRMT R159, RZ, 0x7610, R159 ;  /* 0x00007610ff9f7816 */ /* 0x000fe4000000009f */
[----:B0-----:R-:W-:-:S05]  /*10100*/  IADD3 R8, P1, R247, R2, RZ ;  /* 0x00000002f7087210 */ /* 0x001fca0007f3e0ff */
[----:B------:R-:W-:-:S05]  /*10110*/  IMAD.X R9, R229, 0x1, R0, P1 ;  /* 0x00000001e5097824 */ /* 0x000fca00008e0600 */
        /* <DEDUP_REMOVED lines=74> */
[----:B---3--:R-:W-:-:S05]  /*105c0*/  IADD3 R8, P1, R185, R2, RZ ;  /* 0x00000002b9087210 */ /* 0x008fca0007f3e0ff */
[----:B------:R-:W-:-:S05]  /*105d0*/  IMAD.X R9, R209, 0x1, R0, P1 ;  /* 0x00000001d1097824 */ /* 0x000fca00008e0600 */
[----:B------:R-:W3:Y:S01]  /*105e0*/  @!P0 LDG.E.U16 R10, desc[UR10][R8.64] ;  /* 0x0000000a080a8981 */ /* 0x000ee2000c1e1500 */
[----:B------:R-:W-:Y:S01]  /*105f0*/  IMAD.MOV.U32 R143, RZ, RZ, R13 ;  /* 0x000000ffff8f7224 */ /* 0x000fe200078e000d */
[----:B------:R-:W-:Y:S01]  /*10600*/  UMOV UR24, UR12 ;  /* 0x0000000c00187c82 */ /* 0x000fe20008000000 */
[----:B------:R-:W-:Y:S01]  /*10610*/  UMOV UR25, UR13 ;  /* 0x0000000d00197c82 */ /* 0x000fe20008000000 */
[----:B------:R-:W-:Y:S01]  /*10620*/  STL.64 [R1+0xf18], R150 ;  /* 0x000f189601007387 */ /* 0x000fe20000100a00 */
[----:B------:R-:W-:Y:S01]  /*10630*/  UMOV UR28, UR4 ;  /* 0x00000004001c7c82 */ /* 0x000fe20008000000 */
[----:B------:R-:W-:Y:S01]  /*10640*/  UMOV UR29, UR5 ;  /* 0x00000005001d7c82 */ /* 0x000fe20008000000 */
[----:B------:R-:W0:Y:S01]  /*10650*/  LDC R13, c[0x0][0x23c] ;  /* 0x00008f00ff0d7b82 */ /* 0x000e220000000800 */
        /* <DEDUP_REMOVED lines=12> */
[----:B------:R-:W-:Y:S04]  /*10720*/  STL [R1+0xeb0], R125 ;  /* 0x000eb07d01007387 */ /* 0x000fe80000100800 */
[----:B------:R-:W3:Y:S04]  /*10730*/  LDL.LU.64 R24, [R1+0x400] ;  /* 0x0004000001187983 */ /* 0x000ee80000300a00 */
[----:B------:R-:W3:Y:S04]  /*10740*/  LDL.LU.64 R26, [R1+0x408] ;  /* 0x00040800011a7983 */ /* 0x000ee80000300a00 */
[----:B------:R-:W3:Y:S04]  /*10750*/  LDL.LU.64 R28, [R1+0x410] ;  /* 0x00041000011c7983 */ /* 0x000ee80000300a00 */
[----:B------:R-:W3:Y:S04]  /*10760*/  LDL.LU.64 R30, [R1+0x418] ;  /* 0x00041800011e7983 */ /* 0x000ee80000300a00 */
[----:B------:R-:W3:Y:S04]  /*10770*/  LDL.LU.64 R32, [R1+0x420] ;  /* 0x0004200001207983 */ /* 0x000ee80000300a00 */
[----:B------:R-:W3:Y:S04]  /*10780*/  LDL.LU.64 R34, [R1+0x428] ;  /* 0x0004280001227983 */ /* 0x000ee80000300a00 */
[----:B------:R-:W3:Y:S04]  /*10790*/  LDL.LU.64 R36, [R1+0x430] ;  /* 0x0004300001247983 */ /* 0x000ee80000300a00 */
[----:B------:R-:W-:Y:S04]  /*107a0*/  STS.U16 [R124+UR8+0x2b00], R184 ;  /* 0x002b00b87c007988 */ /* 0x000fe80008000408 */
        /* <DEDUP_REMOVED lines=29> */
[----:B--2---:R-:W-:Y:S04]  /*10980*/  STS.U16 [R124+UR8+0x4700], R167 ;  /* 0x004700a77c007988 */ /* 0x004fe80008000408 */
[----:B------:R-:W2:Y:S04]  /*10990*/  LDL.LU.64 R68, [R1+0x4b0] ;  /* 0x0004b00001447983 */ /* 0x000ea80000300a00 */
[----:B------:R-:W-:Y:S04]  /*109a0*/  STS.U16 [R124+UR8+0x4900], R166 ;  /* 0x004900a67c007988 */ /* 0x000fe80008000408 */
        /* <DEDUP_REMOVED lines=11> */
[----:B----4-:R-:W-:Y:S04]  /*10a60*/  STS.U16 [R124+UR8+0x5500], R160 ;  /* 0x005500a07c007988 */ /* 0x010fe80008000408 */
        /* <DEDUP_REMOVED lines=39> */
[----:B---3--:R1:W-:Y:S04]  /*10ce0*/  STS.U16 [R124+UR8+0x7d00], R10 ;  /* 0x007d000a7c007988 */ /* 0x0083e80008000408 */
[----:B------:R-:W2:Y:S01]  /*10cf0*/  LDL.LU.64 R122, [R1+0x588] ;  /* 0x00058800017a7983 */ /* 0x000ea20000300a00 */
[----:B------:R3:W-:Y:S06]  /*10d00*/  MEMBAR.ALL.CTA ;  /* 0x0000000000007992 */ /* 0x0007ec0000008000 */
[----:B---3--:R-:W3:Y:S04]  /*10d10*/  FENCE.VIEW.ASYNC.S ;  /* 0x00000000000073c6 */ /* 0x008ee80000000000 */
[----:B-1----:R-:W2:Y:S04]  /*10d20*/  LDL.LU.64 R124, [R1+0x590] ;  /* 0x00059000017c7983 */ /* 0x002ea80000300a00 */
[----:B------:R-:W2:Y:S04]  /*10d30*/  LDL.LU.64 R126, [R1+0x598] ;  /* 0x00059800017e7983 */ /* 0x000ea80000300a00 */
        /* <DEDUP_REMOVED lines=11> */
[----:B------:R-:W2:Y:S01]  /*10df0*/  LDL.LU.64 R150, [R1+0x5f8] ;  /* 0x0005f80001967983 */ /* 0x000ea20000300a00 */
[----:B---3--:R-:W-:Y:S06]  /*10e00*/  BAR.SYNC.DEFER_BLOCKING 0x0 ;  /* 0x0000000000007b1d */ /* 0x008fec0000010000 */
[----:B--2---:R-:W-:-:S06]  /*10e10*/  WARPGROUP.ARRIVE ;  /* 0x00000000000079c5 */ /* 0x004fcc0000000000 */
[----:B------:R-:W-:Y:S03]  /*10e20*/  HGMMA.64x256x16.F32 R24, gdesc[UR12].tnspA, R24, gsb0 ;  /* 0x23e000000c1879f0 */ /* 0x000fe60008000818 */
[----:B------:R-:W-:Y:S02]  /*10e30*/  WARPGROUP.DEPBAR.LE gsb0, 0x0 ;  /* 0x00008000000079c5 */ /* 0x000fe40000010000 */
[----:B------:R-:W-:-:S15]  /*10e40*/  WARPGROUP.ARRIVE ;  /* 0x00000000000079c5 */ /* 0x000fde0000000000 */
[----:B------:R-:W-:-:S08]  /*10e50*/  NOP ;  /* 0x0000000000007918 */ /* 0x000fd00000000000 */
[----:B------:R-:W-:Y:S03]  /*10e60*/  HGMMA.64x256x16.F32 R24, gdesc[UR4].tnspA, R24, gsb0 ;  /* 0x23e00000041879f0 */ /* 0x000fe60008000818 */
[----:B------:R-:W-:Y:S02]  /*10e70*/  WARPGROUP.DEPBAR.LE gsb0, 0x0 ;  /* 0x00008000000079c5 */ /* 0x000fe40000010000 */
        /* <DEDUP_REMOVED lines=63> */
[----:B------:R1:W-:Y:S01]  /*11270*/  STL.64 [R1+0x5f8], R150 ;  /* 0x0005f89601007387 */ /* 0x0003e20000100a00 */
[----:B------:R-:W-:-:S03]  /*11280*/  IMAD.MOV.U32 R17, RZ, RZ, R130 ;  /* 0x000000ffff117224 */ /* 0x000fc600078e0082 */
[----:B-1----:R-:W2:Y:S04]  /*11290*/  LDL.LU.64 R150, [R1+0xf18] ;  /* 0x000f180001967983 */ /* 0x002ea80000300a00 */
[----:B------:R-:W3:Y:S04]  /*112a0*/  LDL.LU.64 R148, [R1+0xf10] ;  /* 0x000f100001947983 */ /* 0x000ee80000300a00 */
[----:B------:R-:W4:Y:S04]  /*112b0*/  LDL.LU.64 R146, [R1+0xf08] ;  /* 0x000f080001927983 */ /* 0x000f280000300a00 */
[----:B------:R-:W2:Y:S04]  /*112c0*/  LDL.LU.64 R144, [R1+0xf00] ;  /* 0x000f000001907983 */ /* 0x000ea80000300a00 */
[----:B------:R-:W3:Y:S04]  /*112d0*/  LDL.LU.64 R142, [R1+0xef8] ;  /* 0x000ef800018e7983 */ /* 0x000ee80000300a00 */
[----:B------:R-:W4:Y:S04]  /*112e0*/  LDL.LU.64 R140, [R1+0xef0] ;  /* 0x000ef000018c7983 */ /* 0x000f280000300a00 */
[----:B------:R-:W2:Y:S01]  /*112f0*/  LDL.LU.64 R138, [R1+0xee8] ;  /* 0x000ee800018a7983 */ /* 0x000ea20000300a00 */
[----:B------:R-:W-:-:S03]  /*11300*/  IMAD.MOV.U32 R16, RZ, RZ, R128 ;  /* 0x000000ffff107224 */ /* 0x000fc600078e0080 */
[----:B------:R-:W2:Y:S01]  /*11310*/  LDL.LU.64 R136, [R1+0xee0] ;  /* 0x000ee00001887983 */ /* 0x000ea20000300a00 */
[----:B------:R-:W-:-:S03]  /*11320*/  IMAD.MOV.U32 R21, RZ, RZ, R126 ;  /* 0x000000ffff157224 */ /* 0x000fc600078e007e */
[----:B------:R-:W2:Y:S04]  /*11330*/  LDL.LU.64 R134, [R1+0xed8] ;  /* 0x000ed80001867983 */ /* 0x000ea80000300a00 */
[----:B------:R-:W2:Y:S04]  /*11340*/  LDL.LU.64 R132, [R1+0xed0] ;  /* 0x000ed00001847983 */ /* 0x000ea80000300a00 */
[----:B------:R-:W2:Y:S04]  /*11350*/  LDL.LU.64 R130, [R1+0xec8] ;  /* 0x000ec80001827983 */ /* 0x000ea80000300a00 */
[----:B------:R-:W2:Y:S04]  /*11360*/  LDL.LU.64 R128, [R1+0xec0] ;  /* 0x000ec00001807983 */ /* 0x000ea80000300a00 */
[----:B------:R-:W2:Y:S04]  /*11370*/  LDL.LU.64 R126, [R1+0xeb8] ;  /* 0x000eb800017e7983 */ /* 0x000ea80000300a00 */
[----:B------:R-:W2:Y:S01]  /*11380*/  LDL.LU R125, [R1+0xeb0] ;  /* 0x000eb000017d7983 */ /* 0x000ea20000300800 */
[----:B------:R-:W-:-:S05]  /*11390*/  IMAD.MOV.U32 R20, RZ, RZ, R124 ;  /* 0x000000ffff147224 */ /* 0x000fca00078e007c */
[----:B------:R-:W-:Y:S04]  /*113a0*/  STL.64 [R1+0xea8], R20 ;  /* 0x000ea81401007387 */ /* 0x000fe80000100a00 */
[----:B------:R1:W-:Y:S04]  /*113b0*/  STL.64 [R1+0xea0], R16 ;  /* 0x000ea01001007387 */ /* 0x0003e80000100a00 */
        /* <DEDUP_REMOVED lines=54> */
[----:B---3--:R-:W-:-:S02]  /*11720*/  IMAD.MOV.U32 R183, RZ, RZ, R142 ;  /* 0x000000ffffb77224 */ /* 0x008fc400078e008e */
[----:B------:R-:W-:Y:S02]  /*11730*/  IMAD.MOV.U32 R182, RZ, RZ, R143 ;  /* 0x000000ffffb67224 */ /* 0x000fe400078e008f */
[----:B----4-:R-:W-:Y:S02]  /*11740*/  IMAD.MOV.U32 R190, RZ, RZ, R140 ;  /* 0x000000ffffbe7224 */ /* 0x010fe400078e008c */
[----:B------:R-:W-:Y:S02]  /*11750*/  IMAD.MOV.U32 R184, RZ, RZ, R141 ;  /* 0x000000ffffb87224 */ /* 0x000fe400078e008d */
[----:B--2---:R-:W-:Y:S02]  /*11760*/  IMAD.MOV.U32 R176, RZ, RZ, R138 ;  /* 0x000000ffffb07224 */ /* 0x004fe400078e008a */
[----:B------:R-:W-:Y:S02]  /*11770*/  IMAD.MOV.U32 R189, RZ, RZ, R139 ;  /* 0x000000ffffbd7224 */ /* 0x000fe400078e008b */
[----:B------:R-:W-:-:S02]  /*11780*/  IMAD.MOV.U32 R193, RZ, RZ, R136 ;  /* 0x000000ffffc17224 */ /* 0x000fc400078e0088 */
[----:B------:R-:W-:Y:S02]  /*11790*/  IMAD.MOV.U32 R175, RZ, RZ, R137 ;  /* 0x000000ffffaf7224 */ /* 0x000fe400078e0089 */
[----:B------:R-:W-:Y:S02]  /*117a0*/  IMAD.MOV.U32 R198, RZ, RZ, R134 ;  /* 0x000000ffffc67224 */ /* 0x000fe400078e0086 */
[----:B------:R-:W-:Y:S02]  /*117b0*/  IMAD.MOV.U32 R199, RZ, RZ, R135 ;  /* 0x000000ffffc77224 */ /* 0x000fe400078e0087 */
[----:B------:R-:W-:Y:S02]  /*117c0*/  IMAD.MOV.U32 R186, RZ, RZ, R132 ;  /* 0x000000ffffba7224 */ /* 0x000fe400078e0084 */
        /* <DEDUP_REMOVED lines=18> */
[----:B0-----:R-:W-:-:S02]  /*118f0*/  IMAD.SHL.U32 R13, R13, 0x20, RZ ;  /* 0x000000200d0d7824 */ /* 0x001fc400078e00ff */
[----:B------:R-:W-:Y:S02]  /*11900*/  IMAD.MOV.U32 R10, RZ, RZ, R182 ;  /* 0x000000ffff0a7224 */ /* 0x000fe400078e00b6 */
[----:B------:R-:W-:Y:S02]  /*11910*/  IMAD.MOV.U32 R11, RZ, RZ, R208 ;  /* 0x000000ffff0b7224 */ /* 0x000fe400078e00d0 */
[----:B------:R-:W-:Y:S02]  /*11920*/  IMAD.MOV.U32 R8, RZ, RZ, R184 ;  /* 0x000000ffff087224 */ /* 0x000fe400078e00b8 */
[----:B------:R-:W-:Y:S02]  /*11930*/  IMAD.MOV.U32 R9, RZ, RZ, R183 ;  /* 0x000000ffff097224 */ /* 0x000fe400078e00b7 */
[----:B------:R-:W-:-:S04]  /*11940*/  IMAD.WIDE R10, R13, 0x2, R10 ;  /* 0x000000020d0a7825 */ /* 0x000fc800078e020a */
[----:B------:R-:W-:Y:S01]  /*11950*/  IMAD.WIDE R8, R13, 0x2, R8 ;  /* 0x000000020d087825 */ /* 0x000fe200078e0208 */
[----:B------:R0:W-:Y:S03]  /*11960*/  STL [R1+0x650], R10 ;  /* 0x0006500a01007387 */ /* 0x0001e60000100800 */
[----:B------:R-:W-:Y:S01]  /*11970*/  IMAD.MOV.U32 R208, RZ, RZ, R11 ;  /* 0x000000ffffd07224 */ /* 0x000fe200078e000b */
[----:B------:R1:W-:Y:S04]  /*11980*/  STL [R1+0x850], R8 ;  /* 0x0008500801007387 */ /* 0x0003e80000100800 */
[----:B------:R3:W-:Y:S01]  /*11990*/  STL [R1+0x654], R9 ;  /* 0x0006540901007387 */ /* 0x0007e20000100800 */
[----:B0-----:R-:W-:-:S02]  /*119a0*/  IMAD.MOV.U32 R10, RZ, RZ, R185 ;  /* 0x000000ffff0a7224 */ /* 0x001fc400078e00b9 */
[----:B------:R-:W-:Y:S01]  /*119b0*/  IMAD.MOV.U32 R11, RZ, RZ, R209 ;  /* 0x000000ffff0b7224 */ /* 0x000fe200078e00d1 */
[----:B--2---:R-:W-:-:S06]  /*119c0*/  WARPGROUP.ARRIVE ;  /* 0x00000000000079c5 */ /* 0x004fcc0000000000 */
[----:B------:R-:W-:Y:S01]  /*119d0*/  HGMMA.64x256x16.F32 R16, gdesc[UR24].tnspA, R16, gsb0 ;  /* 0x23e00000181079f0 */ /* 0x000fe20008000810 */
[----:B-1----:R-:W-:Y:S02]  /*119e0*/  IMAD.MOV.U32 R8, RZ, RZ, R187 ;  /* 0x000000ffff087224 */ /* 0x002fe400078e00bb */
[----:B---3--:R-:W-:Y:S02]  /*119f0*/  IMAD.MOV.U32 R9, RZ, RZ, R186 ;  /* 0x000000ffff097224 */ /* 0x008fe400078e00ba */
[----:B------:R-:W-:-:S04]  /*11a00*/  IMAD.WIDE R10, R13, 0x2, R10 ;  /* 0x000000020d0a7825 */ /* 0x000fc800078e020a */
[----:B------:R-:W-:Y:S01]  /*11a10*/  IMAD.WIDE R8, R13, 0x2, R8 ;  /* 0x000000020d087825 */ /* 0x000fe200078e0208 */
[----:B------:R0:W-:Y:S03]  /*11a20*/  STL [R1+0x658], R10 ;  /* 0x0006580a01007387 */ /* 0x0001e60000100800 */
[----:B------:R-:W-:Y:S01]  /*11a30*/  IMAD.MOV.U32 R209, RZ, RZ, R11 ;  /* 0x000000ffffd17224 */ /* 0x000fe200078e000b */
[----:B------:R1:W-:Y:S04]  /*11a40*/  STL [R1+0x854], R8 ;  /* 0x0008540801007387 */ /* 0x0003e80000100800 */
[----:B------:R2:W-:Y:S01]  /*11a50*/  STL [R1+0x65c], R9 ;  /* 0x00065c0901007387 */ /* 0x0005e20000100800 */
[----:B0-----:R-:W-:-:S02]  /*11a60*/  IMAD.MOV.U32 R10, RZ, RZ, R188 ;  /* 0x000000ffff0a7224 */ /* 0x001fc400078e00bc */
[----:B------:R-:W-:Y:S02]  /*11a70*/  IMAD.MOV.U32 R11, RZ, RZ, R210 ;  /* 0x000000ffff0b7224 */ /* 0x000fe400078e00d2 */
[----:B-1----:R-:W-:Y:S02]  /*11a80*/  IMAD.MOV.U32 R8, RZ, RZ, R190 ;  /* 0x000000ffff087224 */ /* 0x002fe400078e00be */
[----:B--2---:R-:W-:Y:S02]  /*11a90*/  IMAD.MOV.U32 R9, RZ, RZ, R189 ;  /* 0x000000ffff097224 */ /* 0x004fe400078e00bd */
        /* <DEDUP_REMOVED lines=34> */
[----:B------:R1:W-:Y:S01]  /*11cc0*/  STL [R1+0x864], R8 ;  /* 0x0008640801007387 */ /* 0x0003e20000100800 */
[----:B------:R-:W-:Y:S02]  /*11cd0*/  WARPGROUP.DEPBAR.LE gsb0, 0x0 ;  /* 0x00008000000079c5 */ /* 0x000fe40000010000 */
[----:B------:R-:W-:-:S06]  /*11ce0*/  WARPGROUP.ARRIVE ;  /* 0x00000000000079c5 */ /* 0x000fcc0000000000 */
[----:B------:R-:W-:Y:S01]  /*11cf0*/  HGMMA.64x256x16.F32 R16, gdesc[UR28].tnspA, R16, gsb0 ;  /* 0x23e000001c1079f0 */ /* 0x000fe20008000810 */
[----:B------:R2:W-:Y:S01]  /*11d00*/  STL [R1+0x67c], R9 ;  /* 0x00067c0901007387 */ /* 0x0005e20000100800 */
[----:B0-----:R-:W-:Y:S02]  /*11d10*/  IMAD.MOV.U32 R10, RZ, RZ, R200 ;  /* 0x000000ffff0a7224 */ /* 0x001fe400078e00c8 */
[----:B------:R-:W-:Y:S02]  /*11d20*/  IMAD.MOV.U32 R11, RZ, RZ, R214 ;  /* 0x000000ffff0b7224 */ /* 0x000fe400078e00d6 */
[----:B-1----:R-:W-:Y:S02]  /*11d30*/  IMAD.MOV.U32 R8, RZ, RZ, R202 ;  /* 0x000000ffff087224 */ /* 0x002fe400078e00ca */
[----:B------:R-:W-:-:S04]  /*11d40*/  IMAD.WIDE R10, R13, 0x2, R10 ;  /* 0x000000020d0a7825 */ /* 0x000fc800078e020a */
[----:B--2---:R-:W-:Y:S02]  /*11d50*/  IMAD.MOV.U32 R9, RZ, RZ, R201 ;  /* 0x000000ffff097224 */ /* 0x004fe400078e00c9 */
        /* <DEDUP_REMOVED lines=21> */
[----:B------:R0:W-:Y:S04]  /*11eb0*/  STL [R1+0x690], R10 ;  /* 0x0006900a01007387 */ /* 0x0001e80000100800 */
[----:B------:R1:W-:Y:S04]  /*11ec0*/  STL [R1+0x870], R8 ;  /* 0x0008700801007387 */ /* 0x0003e80000100800 */
[----:B------:R2:W-:Y:S01]  /*11ed0*/  STL [R1+0x694], R9 ;  /* 0x0006940901007387 */ /* 0x0005e20000100800 */
[----:B------:R-:W-:-:S02]  /*11ee0*/  IMAD.MOV.U32 R216, RZ, RZ, R11 ;  /* 0x000000ffffd87224 */ /* 0x000fc400078e000b */
[----:B0-----:R-:W-:Y:S02]  /*11ef0*/  IMAD.MOV.U32 R10, RZ, RZ, R144 ;  /* 0x000000ffff0a7224 */ /* 0x001fe400078e0090 */
[----:B------:R-:W-:Y:S02]  /*11f00*/  IMAD.MOV.U32 R11, RZ, RZ, R217 ;  /* 0x000000ffff0b7224 */ /* 0x000fe400078e00d9 */
[----:B-1----:R-:W-:Y:S02]  /*11f10*/  IMAD.MOV.U32 R8, RZ, RZ, R145 ;  /* 0x000000ffff087224 */ /* 0x002fe400078e0091 */
[----:B--2---:R-:W-:Y:S02]  /*11f20*/  IMAD.MOV.U32 R9, RZ, RZ, R218 ;  /* 0x000000ffff097224 */ /* 0x004fe400078e00da */
[----:B------:R-:W-:-:S04]  /*11f30*/  IMAD.WIDE R10, R13, 0x2, R10 ;  /* 0x000000020d0a7825 */ /* 0x000fc800078e020a */
[----:B------:R-:W-:-:S04]  /*11f40*/  IMAD.WIDE R8, R13, 0x2, R8 ;  /* 0x000000020d087825 */ /* 0x000fc800078e0208 */
[----:B------:R-:W-:Y:S02]  /*11f50*/  IMAD.MOV.U32 R15, RZ, RZ, R146 ;  /* 0x000000ffff0f7224 */ /* 0x000fe400078e0092 */
[----:B------:R-:W-:Y:S02]  /*11f60*/  IMAD.MOV.U32 R14, RZ, RZ, R148 ;  /* 0x000000ffff0e7224 */ /* 0x000fe400078e0094 */
[----:B------:R-:W-:Y:S01]  /*11f70*/  IMAD.MOV.U32 R218, RZ, RZ, R9 ;  /* 0x000000ffffda7224 */ /* 0x000fe200078e0009 */
[----:B------:R-:W-:Y:S02]  /*11f80*/  WARPGROUP.DEPBAR.LE gsb0, 0x0 ;  /* 0x00008000000079c5 */ /* 0x000fe40000010000 */
[----:B------:R-:W-:Y:S04]  /*11f90*/  STL.64 [R1+0x200], R16 ;  /* 0x0002001001007387 */ /* 0x000fe80000100a00 */
[----:B------:R-:W-:Y:S04]  /*11fa0*/  STL.64 [R1+0x208], R18 ;  /* 0x0002081201007387 */ /* 0x000fe80000100a00 */
[----:B------:R0:W-:Y:S04]  /*11fb0*/  STL.64 [R1+0x210], R20 ;  /* 0x0002101401007387 */ /* 0x0001e80000100a00 */
[----:B------:R-:W-:Y:S04]  /*11fc0*/  STL.64 [R1+0x218], R22 ;  /* 0x0002181601007387 */ /* 0x000fe80000100a00 */
[----:B------:R1:W-:Y:S04]  /*11fd0*/  STL.64 [R1+0x220], R24 ;  /* 0x0002201801007387 */ /* 0x0003e80000100a00 */
        /* <DEDUP_REMOVED lines=59> */
[----:B0-----:R0:W5:Y:S04]  /*12390*/  LDL.LU.64 R20, [R1+0xea8] ;  /* 0x000ea80001147983 */ /* 0x0011680000300a00 */
[----:B------:R0:W5:Y:S04]  /*123a0*/  LDL.LU.64 R16, [R1+0xea0] ;  /* 0x000ea00001107983 */ /* 0x0001680000300a00 */
[----:B-1----:R-:W4:Y:S04]  /*123b0*/  LDL.LU.64 R24, [R1] ;  /* 0x0000000001187983 */ /* 0x002f280000300a00 */
[----:B--2---:R-:W2:Y:S01]  /*123c0*/  LDL.LU.64 R26, [R1+0x8] ;  /* 0x00000800011a7983 */ /* 0x004ea20000300a00 */
[----:B------:R-:W-:-:S03]  /*123d0*/  IMAD.MOV.U32 R152, RZ, RZ, R36 ;  /* 0x000000ffff987224 */ /* 0x000fc600078e0024 */
[----:B---3--:R-:W2:Y:S01]  /*123e0*/  LDL.LU.64 R28, [R1+0x10] ;  /* 0x00001000011c7983 */ /* 0x008ea20000300a00 */
[----:B------:R-:W-:-:S03]  /*123f0*/  IMAD.MOV.U32 R153, RZ, RZ, R38 ;  /* 0x000000ffff997224 */ /* 0x000fc600078e0026 */
[----:B----4-:R-:W2:Y:S01]  /*12400*/  LDL.LU.64 R30, [R1+0x18] ;  /* 0x00001800011e7983 */ /* 0x010ea20000300a00 */
[----:B------:R-:W-:-:S03]  /*12410*/  IMAD.MOV.U32 R155, RZ, RZ, R41 ;  /* 0x000000ffff9b7224 */ /* 0x000fc600078e0029 */
[----:B------:R-:W2:Y:S01]  /*12420*/  LDL.LU.64 R32, [R1+0x20] ;  /* 0x0000200001207983 */ /* 0x000ea20000300a00 */
[----:B------:R-:W-:-:S03]  /*12430*/  IMAD.MOV.U32 R154, RZ, RZ, R40 ;  /* 0x000000ffff9a7224 */ /* 0x000fc600078e0028 */
[----:B------:R-:W2:Y:S01]  /*12440*/  LDL.LU.64 R34, [R1+0x28] ;  /* 0x0000280001227983 */ /* 0x000ea20000300a00 */
[----:B------:R-:W-:-:S03]  /*12450*/  IMAD.MOV.U32 R157, RZ, RZ, R43 ;  /* 0x000000ffff9d7224 */ /* 0x000fc600078e002b */
[----:B------:R-:W2:Y:S01]  /*12460*/  LDL.LU.64 R36, [R1+0x30] ;  /* 0x0000300001247983 */ /* 0x000ea20000300a00 */
[----:B------:R-:W-:-:S03]  /*12470*/  IMAD.MOV.U32 R156, RZ, RZ, R42 ;  /* 0x000000ffff9c7224 */ /* 0x000fc600078e002a */
[----:B------:R-:W2:Y:S01]  /*12480*/  LDL.LU.64 R38, [R1+0x38] ;  /* 0x0000380001267983 */ /* 0x000ea20000300a00 */
[----:B------:R-:W-:Y:S02]  /*12490*/  IMAD.MOV.U32 R159, RZ, RZ, R45 ;  /* 0x000000ffff9f7224 */ /* 0x000fe400078e002d */
[----:B------:R-:W-:Y:S01]  /*124a0*/  IMAD.MOV.U32 R158, RZ, RZ, R44 ;  /* 0x000000ffff9e7224 */ /* 0x000fe200078e002c */
[----:B------:R-:W2:Y:S01]  /*124b0*/  LDL.LU.64 R40, [R1+0x40] ;  /* 0x0000400001287983 */ /* 0x000ea20000300a00 */
[----:B------:R-:W-:Y:S02]  /*124c0*/  IMAD.MOV.U32 R161, RZ, RZ, R47 ;  /* 0x000000ffffa17224 */ /* 0x000fe400078e002f */
[----:B------:R-:W-:Y:S01]  /*124d0*/  IMAD.MOV.U32 R160, RZ, RZ, R46 ;  /* 0x000000ffffa07224 */ /* 0x000fe200078e002e */
[----:B------:R-:W2:Y:S01]  /*124e0*/  LDL.LU.64 R42, [R1+0x48] ;  /* 0x00004800012a7983 */ /* 0x000ea20000300a00 */
[----:B------:R-:W-:Y:S02]  /*124f0*/  IMAD.MOV.U32 R163, RZ, RZ, R49 ;  /* 0x000000ffffa37224 */ /* 0x000fe400078e0031 */
[----:B------:R-:W-:Y:S01]  /*12500*/  IMAD.MOV.U32 R162, RZ, RZ, R48 ;  /* 0x000000ffffa27224 */ /* 0x000fe200078e0030 */
[----:B------:R-:W2:Y:S01]  /*12510*/  LDL.LU.64 R44, [R1+0x50] ;  /* 0x00005000012c7983 */ /* 0x000ea20000300a00 */
[----:B------:R-:W-:-:S02]  /*12520*/  IMAD.MOV.U32 R165, RZ, RZ, R51 ;  /* 0x000000ffffa57224 */ /* 0x000fc400078e0033 */
        /* <DEDUP_REMOVED lines=62> */
[----:B------:R-:W-:-:S03]  /*12910*/  IMAD.MOV.U32 R206, RZ, RZ, R92 ;  /* 0x000000ffffce7224 */ /* 0x000fc600078e005c */
        /* <DEDUP_REMOVED lines=25> */
[----:B------:R-:W-:-:S03]  /*12ab0*/  IMAD.MOV.U32 R18, RZ, RZ, R147 ;  /* 0x000000ffff127224 */ /* 0x000fc600078e0093 */
[----:B------:R-:W2:Y:S01]  /*12ac0*/  LDL.LU.64 R138, [R1+0x1c8] ;  /* 0x0001c800018a7983 */ /* 0x000ea20000300a00 */
[----:B------:R-:W-:-:S03]  /*12ad0*/  IMAD.MOV.U32 R19, RZ, RZ, R149 ;  /* 0x000000ffff137224 */ /* 0x000fc600078e0095 */
        /* <DEDUP_REMOVED lines=8> */
[----:B------:R-:W-:Y:S04]  /*12b60*/  STL [R1+0x698], R10 ;  /* 0x0006980a01007387 */ /* 0x000fe80000100800 */
[----:B------:R1:W-:Y:S04]  /*12b70*/  STL [R1+0x69c], R8 ;  /* 0x00069c0801007387 */ /* 0x0003e80000100800 */
[----:B-1----:R-:W3:Y:S04]  /*12b80*/  LDL.LU R8, [R1+0x6a4] ;  /* 0x0006a40001087983 */ /* 0x002ee80000300800 */
[----:B------:R-:W3:Y:S01]  /*12b90*/  LDL.LU R9, [R1+0x874] ;  /* 0x0008740001097983 */ /* 0x000ee20000300800 */
[----:B------:R-:W-:-:S02]  /*12ba0*/  IMAD.MOV.U32 R217, RZ, RZ, R11 ;  /* 0x000000ffffd97224 */ /* 0x000fc400078e000b */
[----:B------:R-:W-:Y:S02]  /*12bb0*/  IMAD.MOV.U32 R10, RZ, RZ, R5 ;  /* 0x000000ffff0a7224 */ /* 0x000fe400078e0005 */
[----:B------:R-:W-:Y:S01]  /*12bc0*/  IMAD.MOV.U32 R11, RZ, RZ, R219 ;  /* 0x000000ffff0b7224 */ /* 0x000fe200078e00db */
[----:B------:R-:W4:Y:S01]  /*12bd0*/  LDL.LU R5, [R1+0xe9c] ;  /* 0x000e9c0001057983 */ /* 0x000f220000300800 */
[----:B------:R-:W-:-:S05]  /*12be0*/  IMAD.WIDE R10, R13, 0x2, R10 ;  /* 0x000000020d0a7825 */ /* 0x000fca00078e020a */
[----:B------:R-:W-:Y:S01]  /*12bf0*/  STL [R1+0x6a0], R10 ;  /* 0x0006a00a01007387 */ /* 0x000fe20000100800 */
[----:B---3--:R-:W-:-:S04]  /*12c00*/  LOP3.LUT R9, R9, R8, RZ, 0x3c, !PT ;  /* 0x0000000809097212 */ /* 0x008fc800078e3cff */
[----:B------:R-:W-:-:S04]  /*12c10*/  LOP3.LUT R8, R9, R8, RZ, 0x3c, !PT ;  /* 0x0000000809087212 */ /* 0x000fc800078e3cff */
[----:B------:R-:W-:-:S03]  /*12c20*/  LOP3.LUT R9, R9, R8, RZ, 0x3c, !PT ;  /* 0x0000000809097212 */ /* 0x000fc600078e3cff */
[----:B------:R-:W-:-:S05]  /*12c30*/  IMAD.WIDE R8, R13, 0x2, R8 ;  /* 0x000000020d087825 */ /* 0x000fca00078e0208 */
[----:B------:R1:W-:Y:S04]  /*12c40*/  STL [R1+0x874], R8 ;  /* 0x0008740801007387 */ /* 0x0003e80000100800 */
[----:B------:R3:W-:Y:S04]  /*12c50*/  STL [R1+0x6a4], R9 ;  /* 0x0006a40901007387 */ /* 0x0007e80000100800 */
[----:B-1----:R-:W2:Y:S04]  /*12c60*/  LDL.LU R8, [R1+0x6ac] ;  /* 0x0006ac0001087983 */ /* 0x002ea80000300800 */
[----:B---3--:R-:W2:Y:S01]  /*12c70*/  LDL.LU R9, [R1+0x878] ;  /* 0x0008780001097983 */ /* 0x008ea20000300800 */
[----:B------:R-:W-:-:S02]  /*12c80*/  IMAD.MOV.U32 R219, RZ, RZ, R11 ;  /* 0x000000ffffdb7224 */ /* 0x000fc400078e000b */
[----:B------:R-:W-:Y:S02]  /*12c90*/  IMAD.MOV.U32 R10, RZ, RZ, R242 ;  /* 0x000000ffff0a7224 */ /* 0x000fe400078e00f2 */
[----:B------:R-:W-:Y:S01]  /*12ca0*/  IMAD.MOV.U32 R11, RZ, RZ, R220 ;  /* 0x000000ffff0b7224 */ /* 0x000fe200078e00dc */
[----:B------:R-:W3:Y:S01]  /*12cb0*/  LDL.LU R242, [R1+0xe98] ;  /* 0x000e980001f27983 */ /* 0x000ee20000300800 */
[----:B------:R-:W-:-:S05]  /*12cc0*/  IMAD.WIDE R10, R13, 0x2, R10 ;  /* 0x000000020d0a7825 */ /* 0x000fca00078e020a */
[----:B------:R-:W-:Y:S01]  /*12cd0*/  STL [R1+0x6a8], R10 ;  /* 0x0006a80a01007387 */ /* 0x000fe20000100800 */
[----:B--2---:R-:W-:-:S04]  /*12ce0*/  LOP3.LUT R9, R9, R8, RZ, 0x3c, !PT ;  /* 0x0000000809097212 */ /* 0x004fc800078e3cff */
[----:B------:R-:W-:-:S04]  /*12cf0*/  LOP3.LUT R8, R9, R8, RZ, 0x3c, !PT ;  /* 0x0000000809087212 */ /* 0x000fc800078e3cff */
[----:B------:R-:W-:-:S03]  /*12d00*/  LOP3.LUT R9, R9, R8, RZ, 0x3c, !PT ;  /* 0x0000000809097212 */ /* 0x000fc600078e3cff */
[----:B------:R-:W-:-:S05]  /*12d10*/  IMAD.WIDE R8, R13, 0x2, R8 ;  /* 0x000000020d087825 */ /* 0x000fca00078e0208 */
[----:B------:R1:W-:Y:S04]  /*12d20*/  STL [R1+0x878], R8 ;  /* 0x0008780801007387 */ /* 0x0003e80000100800 */
[----:B------:R2:W-:Y:S04]  /*12d30*/  STL [R1+0x6ac], R9 ;  /* 0x0006ac0901007387 */ /* 0x0005e80000100800 */
[----:B-1----:R-:W4:Y:S04]  /*12d40*/  LDL.LU R8, [R1+0x6b4] ;  /* 0x0006b40001087983 */ /* 0x002f280000300800 */
[----:B--2---:R-:W4:Y:S01]  /*12d50*/  LDL.LU R9, [R1+0x87c] ;  /* 0x00087c0001097983 */ /* 0x004f220000300800 */
[----:B------:R-:W-:-:S02]  /*12d60*/  IMAD.MOV.U32 R220, RZ, RZ, R11 ;  /* 0x000000ffffdc7224 */ /* 0x000fc400078e000b */
[----:B------:R-:W-:Y:S02]  /*12d70*/  IMAD.MOV.U32 R10, RZ, RZ, R251 ;  /* 0x000000ffff0a7224 */ /* 0x000fe400078e00fb */
[----:B------:R-:W-:Y:S01]  /*12d80*/  IMAD.MOV.U32 R11, RZ, RZ, R221 ;  /* 0x000000ffff0b7224 */ /* 0x000fe200078e00dd */
[----:B------:R-:W2:Y:S01]  /*12d90*/  LDL.LU R251, [R1+0xe94] ;  /* 0x000e940001fb7983 */ /* 0x000ea20000300800 */
[----:B------:R-:W-:-:S05]  /*12da0*/  IMAD.WIDE R10, R13, 0x2, R10 ;  /* 0x000000020d0a7825 */ /* 0x000fca00078e020a */
[----:B------:R-:W-:Y:S01]  /*12db0*/  STL [R1+0x6b0], R10 ;  /* 0x0006b00a01007387 */ /* 0x000fe20000100800 */
[----:B----4-:R-:W-:-:S04]  /*12dc0*/  LOP3.LUT R9, R9, R8, RZ, 0x3c, !PT ;  /* 0x0000000809097212 */ /* 0x010fc800078e3cff */
[----:B------:R-:W-:-:S04]  /*12dd0*/  LOP3.LUT R8, R9, R8, RZ, 0x3c, !PT ;  /* 0x0000000809087212 */ /* 0x000fc800078e3cff */
[----:B------:R-:W-:-:S03]  /*12de0*/  LOP3.LUT R9, R9, R8, RZ, 0x3c, !PT ;  /* 0x0000000809097212 */ /* 0x000fc600078e3cff */
[----:B------:R-:W-:-:S05]  /*12df0*/  IMAD.WIDE R8, R13, 0x2, R8 ;  /* 0x000000020d087825 */ /* 0x000fca00078e0208 */
[----:B------:R1:W-:Y:S04]  /*12e00*/  STL [R1+0x87c], R8 ;  /* 0x00087c0801007387 */ /* 0x0003e80000100800 */
[----:B------:R4:W-:Y:S04]  /*12e10*/  STL [R1+0x6b4], R9 ;  /* 0x0006b40901007387 */ /* 0x0009e80000100800 */
[----:B-1----:R-:W3:Y:S04]  /*12e20*/  LDL.LU R8, [R1+0x6bc] ;  /* 0x0006bc0001087983 */ /* 0x002ee80000300800 */
[----:B----4-:R-:W3:Y:S01]  /*12e30*/  LDL.LU R9, [R1+0x880] ;  /* 0x0008800001097983 */ /* 0x010ee20000300800 */
        /* <DEDUP_REMOVED lines=182> */
[----:B------:R-:W-:Y:S01]  /*139a0*/  WARPGROUP.ARRIVE ;  /* 0x00000000000079c5 */ /* 0x000fe20000000000 */
[----:B------:R-:W-:Y:S01]  /*139b0*/  UMOV UR18, UR14 ;  /* 0x0000000e00127c82 */ /* 0x000fe20008000000 */
[----:B------:R-:W-:-:S04]  /*139c0*/  UMOV UR19, UR15 ;  /* 0x0000000f00137c82 */ /* 0x000fc80008000000 */
[----:B------:R-:W-:Y:S01]  /*139d0*/  HGMMA.64x256x16.F32 R24, gdesc[UR16].tnspA, R24, gsb0 ;  /* 0x23e00000101879f0 */ /* 0x000fe20008000818 */
[----:B------:R-:W-:Y:S02]  /*139e0*/  IMAD.MOV.U32 R234, RZ, RZ, R11 ;  /* 0x000000ffffea7224 */ /* 0x000fe400078e000b */
[----:B------:R-:W-:Y:S02]  /*139f0*/  IMAD.MOV.U32 R10, RZ, RZ, R250 ;  /* 0x000000ffff0a7224 */ /* 0x000fe400078e00fa */
[----:B------:R-:W-:Y:S01]  /*13a00*/  IMAD.MOV.U32 R11, RZ, RZ, R235 ;  /* 0x000000ffff0b7224 */ /* 0x000fe200078e00eb */
[----:B------:R-:W3:Y:S01]  /*13a10*/  LDL.LU R250, [R1+0xe5c] ;  /* 0x000e5c0001fa7983 */ /* 0x000ee20000300800 */
[----:B------:R-:W-:-:S05]  /*13a20*/  IMAD.WIDE R10, R13, 0x2, R10 ;  /* 0x000000020d0a7825 */ /* 0x000fca00078e020a */
[----:B------:R-:W-:Y:S01]  /*13a30*/  STL [R1+0x720], R10 ;  /* 0x0007200a01007387 */ /* 0x000fe20000100800 */
[----:B------:R-:W-:Y:S01]  /*13a40*/  UMOV UR22, UR6 ;  /* 0x0000000600167c82 */ /* 0x000fe20008000000 */
[----:B------:R-:W-:Y:S01]  /*13a50*/  UMOV UR23, UR7 ;  /* 0x0000000700177c82 */ /* 0x000fe20008000000 */
        /* <DEDUP_REMOVED lines=8> */
[----:B------:R-:W-:-:S02]  /*13ae0*/  WARPGROUP.DEPBAR.LE gsb0, 0x0 ;  /* 0x00008000000079c5 */ /* 0x000fc40000010000 */
[----:B------:R-:W-:-:S06]  /*13af0*/  WARPGROUP.ARRIVE ;  /* 0x00000000000079c5 */ /* 0x000fcc0000000000 */
[----:B------:R-:W-:Y:S01]  /*13b00*/  HGMMA.64x256x16.F32 R24, gdesc[UR20].tnspA, R24, gsb0 ;  /* 0x23e00000141879f0 */ /* 0x000fe20008000818 */
[----:B------:R-:W-:Y:S02]  /*13b10*/  IMAD.MOV.U32 R235, RZ, RZ, R11 ;  /* 0x000000ffffeb7224 */ /* 0x000fe400078e000b */
[----:B------:R-:W-:Y:S02]  /*13b20*/  IMAD.MOV.U32 R10, RZ, RZ, R241 ;  /* 0x000000ffff0a7224 */ /* 0x000fe400078e00f1 */
[----:B------:R-:W-:Y:S01]  /*13b30*/  IMAD.MOV.U32 R11, RZ, RZ, R236 ;  /* 0x000000ffff0b7224 */ /* 0x000fe200078e00ec */
[----:B------:R-:W2:Y:S01]  /*13b40*/  LDL.LU R241, [R1+0xe58] ;  /* 0x000e580001f17983 */ /* 0x000ea20000300800 */
[----:B------:R-:W-:-:S04]  /*13b50*/  IMAD.WIDE R10, R13, 0x2, R10 ;  /* 0x000000020d0a7825 */ /* 0x000fc800078e020a */
[----:B------:R-:W-:Y:S01]  /*13b60*/  IMAD.MOV.U32 R236, RZ, RZ, R11 ;  /* 0x000000ffffec7224 */ /* 0x000fe200078e000b */
[----:B------:R1:W-:Y:S02]  /*13b70*/  STL [R1+0x728], R10 ;  /* 0x0007280a01007387 */ /* 0x0003e40000100800 */
[----:B-1----:R-:W-:Y:S02]  /*13b80*/  IMAD.MOV.U32 R10, RZ, RZ, R14 ;  /* 0x000000ffff0a7224 */ /* 0x002fe400078e000e */
[----:B------:R-:W-:Y:S02]  /*13b90*/  IMAD.MOV.U32 R11, RZ, RZ, R237 ;  /* 0x000000ffff0b7224 */ /* 0x000fe400078e00ed */
[----:B------:R-:W-:Y:S01]  /*13ba0*/  IMAD.WIDE R10, R13, 0x2, R10 ;  /* 0x000000020d0a7825 */ /* 0x000fe200078e020a */
[----:B----4-:R-:W-:-:S04]  /*13bb0*/  LOP3.LUT R9, R9, R8, RZ, 0x3c, !PT ;  /* 0x0000000809097212 */ /* 0x010fc800078e3cff */
[----:B------:R-:W-:-:S04]  /*13bc0*/  LOP3.LUT R8, R9, R8, RZ, 0x3c, !PT ;  /* 0x0000000809087212 */ /* 0x000fc800078e3cff */
[----:B------:R-:W-:-:S03]  /*13bd0*/  LOP3.LUT R9, R9, R8, RZ, 0x3c, !PT ;  /* 0x0000000809097212 */ /* 0x000fc600078e3cff */
[----:B------:R-:W-:-:S05]  /*13be0*/  IMAD.WIDE R8, R13, 0x2, R8 ;  /* 0x000000020d087825 */ /* 0x000fca00078e0208 */
[----:B------:R1:W-:Y:S04]  /*13bf0*/  STL [R1+0x8b8], R8 ;  /* 0x0008b80801007387 */ /* 0x0003e80000100800 */
[----:B------:R4:W-:Y:S01]  /*13c00*/  STL [R1+0x72c], R9 ;  /* 0x00072c0901007387 */ /* 0x0009e20000100800 */
[----:B-1----:R-:W-:Y:S02]  /*13c10*/  IMAD.MOV.U32 R8, RZ, RZ, R18 ;  /* 0x000000ffff087224 */ /* 0x002fe400078e0012 */
[----:B----4-:R-:W-:Y:S02]  /*13c20*/  IMAD.MOV.U32 R9, RZ, RZ, R15 ;  /* 0x000000ffff097224 */ /* 0x010fe400078e000f */
[----:B------:R-:W-:Y:S01]  /*13c30*/  IMAD.WIDE R8, R13, 0x2, R8 ;  /* 0x000000020d087825 */ /* 0x000fe200078e0208 */
[----:B------:R-:W-:Y:S01]  /*13c40*/  STL [R1+0x730], R10 ;  /* 0x0007300a01007387 */ /* 0x000fe20000100800 */
[----:B------:R-:W-:-:S03]  /*13c50*/  WARPGROUP.DEPBAR.LE gsb0, 0x0 ;  /* 0x00008000000079c5 */ /* 0x000fc60000010000 */
[----:B------:R-:W-:Y:S04]  /*13c60*/  STL [R1+0x8bc], R8 ;  /* 0x0008bc0801007387 */ /* 0x000fe80000100800 */
[----:B------:R-:W-:Y:S04]  /*13c70*/  STL [R1+0x734], R9 ;  /* 0x0007340901007387 */ /* 0x000fe80000100800 */
[----:B------:R-:W-:Y:S04]  /*13c80*/  STL.64 [R1], R24 ;  /* 0x0000001801007387 */ /* 0x000fe80000100a00 */
        /* <DEDUP_REMOVED lines=62> */
[----:B------:R1:W-:Y:S04]  /*14070*/  STL.64 [R1+0x1f8], R150 ;  /* 0x0001f89601007387 */ /* 0x0003e80000100a00 */
[----:B-1----:R-:W4:Y:S04]  /*14080*/  LDL.LU.64 R150, [R1+0xe50] ;  /* 0x000e500001967983 */ /* 0x002f280000300a00 */
[----:B------:R-:W3:Y:S04]  /*14090*/  LDL.LU.64 R148, [R1+0xe48] ;  /* 0x000e480001947983 */ /* 0x000ee80000300a00 */
        /* <DEDUP_REMOVED lines=52> */
[----:B------:R-:W-:-:S03]  /*143e0*/  LOP3.LUT R9, R9, R8, RZ, 0x3c, !PT ;  /* 0x0000000809097212 */ /* 0x000fc600078e3cff */
[----:B------:R-:W2:Y:S04]  /*143f0*/  LDL.LU.64 R62, [R1+0xcf0] ;  /* 0x000cf000013e7983 */ /* 0x000ea80000300a00 */
[----:B------:R-:W2:Y:S04]  /*14400*/  LDL.LU.64 R60, [R1+0xce8] ;  /* 0x000ce800013c7983 */ /* 0x000ea80000300a00 */
[----:B------:R-:W2:Y:S04]  /*14410*/  LDL.LU.64 R58, [R1+0xce0] ;  /* 0x000ce000013a7983 */ /* 0x000ea80000300a00 */
[----:B------:R-:W2:Y:S01]  /*14420*/  LDL.LU.64 R56, [R1+0xcd8] ;  /* 0x000cd80001387983 */ /* 0x000ea20000300a00 */
[----:B------:R-:W-:-:S03]  /*14430*/  LOP3.LUT R8, R9, R8, RZ, 0x3c, !PT ;  /* 0x0000000809087212 */ /* 0x000fc600078e3cff */
[----:B------:R-:W2:Y:S04]  /*14440*/  LDL.LU.64 R54, [R1+0xcd0] ;  /* 0x000cd00001367983 */ /* 0x000ea80000300a00 */
[----:B------:R-:W2:Y:S04]  /*14450*/  LDL.LU.64 R52, [R1+0xcc8] ;  /* 0x000cc80001347983 */ /* 0x000ea80000300a00 */
[----:B------:R-:W2:Y:S01]  /*14460*/  LDL.LU.64 R50, [R1+0xcc0] ;  /* 0x000cc00001327983 */ /* 0x000ea20000300a00 */
[----:B------:R-:W-:-:S03]  /*14470*/  IMAD.MOV.U32 R10, RZ, RZ, R11 ;  /* 0x000000ffff0a7224 */ /* 0x000fc600078e000b */
[----:B------:R-:W2:Y:S01]  /*14480*/  LDL.LU.64 R48, [R1+0xcb8] ;  /* 0x000cb80001307983 */ /* 0x000ea20000300a00 */
[----:B------:R-:W-:-:S03]  /*14490*/  IMAD.MOV.U32 R11, RZ, RZ, R238 ;  /* 0x000000ffff0b7224 */ /* 0x000fc600078e00ee */
[----:B------:R-:W2:Y:S01]  /*144a0*/  LDL.LU.64 R46, [R1+0xcb0] ;  /* 0x000cb000012e7983 */ /* 0x000ea20000300a00 */
[----:B------:R-:W-:-:S03]  /*144b0*/  LOP3.LUT R9, R9, R8, RZ, 0x3c, !PT ;  /* 0x0000000809097212 */ /* 0x000fc600078e3cff */
[----:B------:R-:W2:Y:S04]  /*144c0*/  LDL.LU.64 R44, [R1+0xca8] ;  /* 0x000ca800012c7983 */ /* 0x000ea80000300a00 */
[----:B------:R-:W2:Y:S04]  /*144d0*/  LDL.LU.64 R42, [R1+0xca0] ;  /* 0x000ca000012a7983 */ /* 0x000ea80000300a00 */
[----:B------:R-:W2:Y:S01]  /*144e0*/  LDL.LU.64 R40, [R1+0xc98] ;  /* 0x000c980001287983 */ /* 0x000ea20000300a00 */
[----:B------:R-:W-:-:S03]  /*144f0*/  IMAD.WIDE R10, R13, 0x2, R10 ;  /* 0x000000020d0a7825 */ /* 0x000fc600078e020a */
[----:B------:R-:W2:Y:S01]  /*14500*/  LDL.LU.64 R38, [R1+0xc90] ;  /* 0x000c900001267983 */ /* 0x000ea20000300a00 */
[----:B------:R-:W-:-:S03]  /*14510*/  IMAD.WIDE R8, R13, 0x2, R8 ;  /* 0x000000020d087825 */ /* 0x000fc600078e0208 */
[----:B------:R-:W2:Y:S04]  /*14520*/  LDL.LU.64 R36, [R1+0xc88] ;  /* 0x000c880001247983 */ /* 0x000ea80000300a00 */
[----:B------:R-:W2:Y:S04]  /*14530*/  LDL.LU.64 R34, [R1+0xc80] ;  /* 0x000c800001227983 */ /* 0x000ea80000300a00 */
[----:B------:R-:W2:Y:S04]  /*14540*/  LDL.LU.64 R32, [R1+0xc78] ;  /* 0x000c780001207983 */ /* 0x000ea80000300a00 */
[----:B------:R-:W2:Y:S04]  /*14550*/  LDL.LU.64 R30, [R1+0xc70] ;  /* 0x000c7000011e7983 */ /* 0x000ea80000300a00 */
[----:B------:R-:W2:Y:S04]  /*14560*/  LDL.LU.64 R28, [R1+0xc68] ;  /* 0x000c6800011c7983 */ /* 0x000ea80000300a00 */
[----:B------:R-:W2:Y:S04]  /*14570*/  LDL.LU.64 R26, [R1+0xc60] ;  /* 0x000c6000011a7983 */ /* 0x000ea80000300a00 */
[----:B------:R-:W2:Y:S04]  /*14580*/  LDL.LU.64 R24, [R1+0xc58] ;  /* 0x000c580001187983 */ /* 0x000ea80000300a00 */
[----:B------:R-:W-:Y:S04]  /*14590*/  STL [R1+0x738], R10 ;  /* 0x0007380a01007387 */ /* 0x000fe80000100800 */
[----:B------:R-:W-:Y:S04]  /*145a0*/  STL [R1+0x8c0], R8 ;  /* 0x0008c00801007387 */ /* 0x000fe80000100800 */
[----:B------:R4:W-:Y:S01]  /*145b0*/  STL [R1+0x73c], R9 ;  /* 0x00073c0901007387 */ /* 0x0009e20000100800 */
[----:B------:R-:W-:-:S02]  /*145c0*/  IMAD.MOV.U32 R238, RZ, RZ, R11 ;  /* 0x000000ffffee7224 */ /* 0x000fc400078e000b */
[----:B------:R-:W-:Y:S02]  /*145d0*/  IMAD.MOV.U32 R11, RZ, RZ, R239 ;  /* 0x000000ffff0b7224 */ /* 0x000fe400078e00ef */
[----:B----4-:R-:W-:Y:S02]  /*145e0*/  IMAD.MOV.U32 R9, RZ, RZ, R150 ;  /* 0x000000ffff097224 */ /* 0x010fe400078e0096 */
[----:B---3--:R-:W-:Y:S02]  /*145f0*/  IMAD.MOV.U32 R8, RZ, RZ, R149 ;  /* 0x000000ffff087224 */ /* 0x008fe400078e0095 */
[----:B------:R-:W-:Y:S01]  /*14600*/  IMAD.MOV.U32 R10, RZ, RZ, R151 ;  /* 0x000000ffff0a7224 */ /* 0x000fe200078e0097 */
[----:B------:R-:W3:Y:S02]  /*14610*/  LDL.LU R149, [R1+0xc54] ;  /* 0x000c540001957983 */ /* 0x000ee40000300800 */
[-C--:B------:R-:W-:Y:S01]  /*14620*/  LOP3.LUT R9, R9, R8.reuse, RZ, 0x3c, !PT ;  /* 0x0000000809097212 */ /* 0x080fe200078e3cff */
[----:B------:R-:W-:Y:S01]  /*14630*/  IMAD.WIDE R10, R13, 0x2, R10 ;  /* 0x000000020d0a7825 */ /* 0x000fe200078e020a */
[----:B------:R-:W3:Y:S02]  /*14640*/  LDL.LU R150, [R1+0xc50] ;  /* 0x000c500001967983 */ /* 0x000ee40000300800 */
[----:B------:R-:W-:-:S02]  /*14650*/  LOP3.LUT R8, R9, R8, RZ, 0x3c, !PT ;  /* 0x0000000809087212 */ /* 0x000fc400078e3cff */
[----:B------:R-:W3:Y:S02]  /*14660*/  LDL.LU R151, [R1+0xc4c] ;  /* 0x000c4c0001977983 */ /* 0x000ee40000300800 */
[----:B------:R-:W-:-:S03]  /*14670*/  LOP3.LUT R9, R9, R8, RZ, 0x3c, !PT ;  /* 0x0000000809097212 */ /* 0x000fc600078e3cff */
[----:B------:R-:W-:Y:S01]  /*14680*/  IMAD.WIDE R8, R13, 0x2, R8 ;  /* 0x000000020d087825 */ /* 0x000fe200078e0208 */
[----:B------:R-:W-:Y:S04]  /*14690*/  STL [R1+0x740], R10 ;  /* 0x0007400a01007387 */ /* 0x000fe80000100800 */
[----:B------:R-:W-:Y:S04]  /*146a0*/  STL [R1+0x8c4], R8 ;  /* 0x0008c40801007387 */ /* 0x000fe80000100800 */
[----:B------:R1:W-:Y:S04]  /*146b0*/  STL [R1+0x744], R9 ;  /* 0x0007440901007387 */ /* 0x0003e80000100800 */
[----:B-1----:R-:W4:Y:S01]  /*146c0*/  LDL.LU R9, [R1+0x74c] ;  /* 0x00074c0001097983 */ /* 0x002f220000300800 */
[----:B------:R-:W-:-:S02]  /*146d0*/  IMAD.MOV.U32 R239, RZ, RZ, R11 ;  /* 0x000000ffffef7224 */ /* 0x000fc400078e000b */
[----:B------:R-:W-:Y:S02]  /*146e0*/  IMAD.MOV.U32 R10, RZ, RZ, R5 ;  /* 0x000000ffff0a7224 */ /* 0x000fe400078e0005 */
[----:B------:R-:W-:Y:S01]  /*146f0*/  IMAD.MOV.U32 R11, RZ, RZ, R240 ;  /* 0x000000ffff0b7224 */ /* 0x000fe200078e00f0 */
[----:B------:R-:W3:Y:S01]  /*14700*/  LDL.LU R5, [R1+0xc48] ;  /* 0x000c480001057983 */ /* 0x000ee20000300800 */
[----:B------:R-:W-:-:S05]  /*14710*/  IMAD.WIDE R10, R13, 0x2, R10 ;  /* 0x000000020d0a7825 */ /* 0x000fca00078e020a */
[----:B------:R-:W-:Y:S01]  /*14720*/  STL [R1+0x748], R10 ;  /* 0x0007480a01007387 */ /* 0x000fe20000100800 */
[----:B----4-:R-:W-:Y:S02]  /*14730*/  IMAD.MOV.U32 R8, RZ, RZ, R9 ;  /* 0x000000ffff087224 */ /* 0x010fe400078e0009 */
[----:B--2---:R-:W-:Y:S02]  /*14740*/  IMAD.MOV.U32 R9, RZ, RZ, R241 ;  /* 0x000000ffff097224 */ /* 0x004fe400078e00f1 */
[----:B------:R-:W-:-:S04]  /*14750*/  IMAD.WIDE R8, R13, 0x2, R8 ;  /* 0x000000020d087825 */ /* 0x000fc800078e0208 */
[----:B------:R-:W-:Y:S01]  /*14760*/  IMAD.MOV.U32 R241, RZ, RZ, R9 ;  /* 0x000000fffff17224 */ /* 0x000fe200078e0009 */
[----:B------:R1:W-:Y:S04]  /*14770*/  STL [R1+0x74c], R8 ;  /* 0x00074c0801007387 */ /* 0x0003e80000100800 */
[----:B-1----:R-:W2:Y:S04]  /*14780*/  LDL.LU R8, [R1+0x754] ;  /* 0x0007540001087983 */ /* 0x002ea80000300800 */
[----:B------:R-:W2:Y:S01]  /*14790*/  LDL.LU R9, [R1+0x8c8] ;  /* 0x0008c80001097983 */ /* 0x000ea20000300800 */
[----:B------:R-:W-:-:S02]  /*147a0*/  IMAD.MOV.U32 R240, RZ, RZ, R11 ;  /* 0x000000fffff07224 */ /* 0x000fc400078e000b */
[----:B------:R-:W-:Y:S02]  /*147b0*/  IMAD.MOV.U32 R10, RZ, RZ, R251 ;  /* 0x000000ffff0a7224 */ /* 0x000fe400078e00fb */
[----:B------:R-:W-:Y:S01]  /*147c0*/  IMAD.MOV.U32 R11, RZ, RZ, R242 ;  /* 0x000000ffff0b7224 */ /* 0x000fe200078e00f2 */
[----:B------:R-:W4:Y:S01]  /*147d0*/  LDL.LU R251, [R1+0xc44] ;  /* 0x000c440001fb7983 */ /* 0x000f220000300800 */
        /* <DEDUP_REMOVED lines=8> */
[----:B-1----:R-:W3:Y:S04]  /*14860*/  LDL.LU R8, [R1+0x75c] ;  /* 0x00075c0001087983 */ /* 0x002ee80000300800 */
[----:B--2---:R-:W3:Y:S01]  /*14870*/  LDL.LU R9, [R1+0x8cc] ;  /* 0x0008cc0001097983 */ /* 0x004ee20000300800 */
[----:B------:R-:W-:-:S02]  /*14880*/  IMAD.MOV.U32 R242, RZ, RZ, R11 ;  /* 0x000000fffff27224 */ /* 0x000fc400078e000b */
[----:B------:R-:W-:Y:S02]  /*14890*/  IMAD.MOV.U32 R10, RZ, RZ, R4 ;  /* 0x000000ffff0a7224 */ /* 0x000fe400078e0004 */
[----:B------:R-:W-:Y:S01]  /*148a0*/  IMAD.MOV.U32 R11, RZ, RZ, R243 ;  /* 0x000000ffff0b7224 */ /* 0x000fe200078e00f3 */
[----:B------:R-:W2:Y:S01]  /*148b0*/  LDL.LU R4, [R1+0xc40] ;  /* 0x000c400001047983 */ /* 0x000ea20000300800 */
        /* <DEDUP_REMOVED lines=8> */
[----:B-1----:R-:W4:Y:S04]  /*14940*/  LDL.LU R8, [R1+0x764] ;  /* 0x0007640001087983 */ /* 0x002f280000300800 */
[----:B---3--:R-:W4:Y:S01]  /*14950*/  LDL.LU R9, [R1+0x8d0] ;  /* 0x0008d00001097983 */ /* 0x008f220000300800 */
[----:B------:R-:W-:-:S02]  /*14960*/  IMAD.MOV.U32 R243, RZ, RZ, R11 ;  /* 0x000000fffff37224 */ /* 0x000fc400078e000b */
[----:B------:R-:W-:Y:S02]  /*14970*/  IMAD.MOV.U32 R10, RZ, RZ, R252 ;  /* 0x000000ffff0a7224 */ /* 0x000fe400078e00fc */
[----:B------:R-:W-:Y:S01]  /*14980*/  IMAD.MOV.U32 R11, RZ, RZ, R244 ;  /* 0x000000ffff0b7224 */ /* 0x000fe200078e00f4 */
[----:B------:R-:W3:Y:S01]  /*14990*/  LDL.LU R252, [R1+0xc3c] ;  /* 0x000c3c0001fc7983 */ /* 0x000ee20000300800 */
        /* <DEDUP_REMOVED lines=8> */
[----:B-1----:R-:W2:Y:S04]  /*14a20*/  LDL.LU R8, [R1+0x76c] ;  /* 0x00076c0001087983 */ /* 0x002ea80000300800 */
[----:B----4-:R-:W2:Y:S01]  /*14a30*/  LDL.LU R9, [R1+0x8d4] ;  /* 0x0008d40001097983 */ /* 0x010ea20000300800 */
[----:B------:R-:W-:-:S02]  /*14a40*/  IMAD.MOV.U32 R244, RZ, RZ, R11 ;  /* 0x000000fffff47224 */ /* 0x000fc400078e000b */
[----:B------:R-:W-:Y:S02]  /*14a50*/  IMAD.MOV.U32 R10, RZ, RZ, R207 ;  /* 0x000000ffff0a7224 */ /* 0x000fe400078e00cf */
[----:B------:R-:W-:Y:S01]  /*14a60*/  IMAD.MOV.U32 R11, RZ, RZ, R245 ;  /* 0x000000ffff0b7224 */ /* 0x000fe200078e00f5 */
[----:B------:R-:W4:Y:S01]  /*14a70*/  LDL.LU R207, [R1+0xc38] ;  /* 0x000c380001cf7983 */ /* 0x000f220000300800 */
[----:B------:R-:W-:-:S05]  /*14a80*/  IMAD.WIDE R10, R13, 0x2, R10 ;  /* 0x000000020d0a7825 */ /* 0x000fca00078e020a */
[----:B------:R1:W-:Y:S01]  /*14a90*/  STL [R1+0x768], R10 ;  /* 0x0007680a01007387 */ /* 0x0003e20000100800 */
[----:B------:R-:W-:-:S03]  /*14aa0*/  IMAD.MOV.U32 R245, RZ, RZ, R11 ;  /* 0x000000fffff57224 */ /* 0x000fc600078e000b */
[----:B-1----:R-:W3:Y:S04]  /*14ab0*/  LDL.LU R10, [R1+0x8d8] ;  /* 0x0008d800010a7983 */ /* 0x002ee80000300800 */
[----:B------:R-:W4:Y:S01]  /*14ac0*/  LDL.LU R11, [R1+0x770] ;  /* 0x00077000010b7983 */ /* 0x000f220000300800 */
[----:B--2---:R-:W-:-:S04]  /*14ad0*/  LOP3.LUT R9, R9, R8, RZ, 0x3c, !PT ;  /* 0x0000000809097212 */ /* 0x004fc800078e3cff */
[----:B------:R-:W-:-:S04]  /*14ae0*/  LOP3.LUT R8, R9, R8, RZ, 0x3c, !PT ;  /* 0x0000000809087212 */ /* 0x000fc800078e3cff */
[----:B------:R-:W-:-:S03]  /*14af0*/  LOP3.LUT R9, R9, R8, RZ, 0x3c, !PT ;  /* 0x0000000809097212 */ /* 0x000fc600078e3cff */
[----:B------:R-:W-:-:S05]  /*14b00*/  IMAD.WIDE R8, R13, 0x2, R8 ;  /* 0x000000020d087825 */ /* 0x000fca00078e0208 */
[----:B------:R1:W-:Y:S04]  /*14b10*/  STL [R1+0x8d4], R8 ;  /* 0x0008d40801007387 */ /* 0x0003e80000100800 */
[----:B------:R3:W-:Y:S04]  /*14b20*/  STL [R1+0x76c], R9 ;  /* 0x00076c0901007387 */ /* 0x0007e80000100800 */
[----:B-1----:R-:W2:Y:S01]  /*14b30*/  LDL.LU R8, [R1+0x774] ;  /* 0x0007740001087983 */ /* 0x002ea20000300800 */
[----:B---3--:R-:W-:Y:S02]  /*14b40*/  IMAD.MOV.U32 R9, RZ, RZ, R10 ;  /* 0x000000ffff097224 */ /* 0x008fe400078e000a */
[----:B----4-:R-:W-:-:S02]  /*14b50*/  IMAD.MOV.U32 R10, RZ, RZ, R11 ;  /* 0x000000ffff0a7224 */ /* 0x010fc400078e000b */
[----:B------:R-:W-:Y:S02]  /*14b60*/  IMAD.MOV.U32 R11, RZ, RZ, R246 ;  /* 0x000000ffff0b7224 */ /* 0x000fe400078e00f6 */
        /* <DEDUP_REMOVED lines=97> */
[----:B------:R-:W-:-:S02]  /*15180*/  IMAD.MOV.U32 R10, RZ, RZ, R12 ;  /* 0x000000ffff0a7224 */ /* 0x000fc400078e000c */
[----:B------:R-:W3:Y:S02]  /*15190*/  LDL.LU R12, [R1+0xc1c] ;  /* 0x000c1c00010c7983 */ /* 0x000ee40000300800 */
[----:B----4-:R-:W-:-:S05]  /*151a0*/  IMAD.WIDE R10, R13, 0x2, R10 ;  /* 0x000000020d0a7825 */ /* 0x010fca00078e020a */
[----:B------:R1:W-:Y:S04]  /*151b0*/  STL [R1+0x7a8], R10 ;  /* 0x0007a80a01007387 */ /* 0x0003e80000100800 */
[----:B------:R4:W-:Y:S01]  /*151c0*/  STL [R1+0x600], R11 ;  /* 0x0006000b01007387 */ /* 0x0009e20000100800 */
[----:B-1----:R-:W-:-:S03]  /*151d0*/  IMAD.MOV.U32 R10, RZ, RZ, R6 ;  /* 0x000000ffff0a7224 */ /* 0x002fc600078e0006 */
[----:B------:R-:W3:Y:S01]  /*151e0*/  LDL.LU R6, [R1+0xc18] ;  /* 0x000c180001067983 */ /* 0x000ee20000300800 */
[----:B----4-:R-:W-:-:S03]  /*151f0*/  IMAD.MOV.U32 R11, RZ, RZ, R7 ;  /* 0x000000ffff0b7224 */ /* 0x010fc600078e0007 */
[----:B------:R-:W4:Y:S01]  /*15200*/  LDL.LU R7, [R1+0xc14] ;  /* 0x000c140001077983 */ /* 0x000f220000300800 */
        /* <DEDUP_REMOVED lines=8> */
[----:B------:R-:W-:-:S04]  /*15290*/  LOP3.LUT R11, R11, R10, RZ, 0x3c, !PT ;  /* 0x0000000a0b0b7212 */ /* 0x000fc800078e3cff */
[----:B------:R-:W-:-:S04]  /*152a0*/  LOP3.LUT R10, R11, R10, RZ, 0x3c, !PT ;  /* 0x0000000a0b0a7212 */ /* 0x000fc800078e3cff */
[----:B------:R-:W-:-:S03]  /*152b0*/  LOP3.LUT R11, R11, R10, RZ, 0x3c, !PT ;  /* 0x0000000a0b0b7212 */ /* 0x000fc600078e3cff */
[----:B------:R-:W-:-:S05]  /*152c0*/  IMAD.WIDE R10, R13, 0x2, R10 ;  /* 0x000000020d0a7825 */ /* 0x000fca00078e020a */
[----:B------:R1:W-:Y:S04]  /*152d0*/  STL [R1+0x7b0], R10 ;  /* 0x0007b00a01007387 */ /* 0x0003e80000100800 */
[----:B------:R2:W-:Y:S01]  /*152e0*/  STL [R1+0x604], R11 ;  /* 0x0006040b01007387 */ /* 0x0005e20000100800 */
[----:B-1----:R-:W-:-:S03]  /*152f0*/  IMAD.MOV.U32 R10, RZ, RZ, R5 ;  /* 0x000000ffff0a7224 */ /* 0x002fc600078e0005 */
[----:B------:R-:W4:Y:S01]  /*15300*/  LDL.LU R5, [R1+0xc10] ;  /* 0x000c100001057983 */ /* 0x000f220000300800 */
[----:B--2---:R-:W-:-:S03]  /*15310*/  IMAD.MOV.U32 R11, RZ, RZ, R4 ;  /* 0x000000ffff0b7224 */ /* 0x004fc600078e0004 */
[----:B------:R-:W2:Y:S01]  /*15320*/  LDL.LU R4, [R1+0xc0c] ;  /* 0x000c0c0001047983 */ /* 0x000ea20000300800 */
        /* <DEDUP_REMOVED lines=8> */
[----:B------:R-:W-:-:S04]  /*153b0*/  LOP3.LUT R11, R11, R10, RZ, 0x3c, !PT ;  /* 0x0000000a0b0b7212 */ /* 0x000fc800078e3cff */
[----:B------:R-:W-:-:S04]  /*153c0*/  LOP3.LUT R10, R11, R10, RZ, 0x3c, !PT ;  /* 0x0000000a0b0a7212 */ /* 0x000fc800078e3cff */
[----:B------:R-:W-:-:S03]  /*153d0*/  LOP3.LUT R11, R11, R10, RZ, 0x3c, !PT ;  /* 0x0000000a0b0b7212 */ /* 0x000fc600078e3cff */
[----:B------:R-:W-:-:S05]  /*153e0*/  IMAD.WIDE R10, R13, 0x2, R10 ;  /* 0x000000020d0a7825 */ /* 0x000fca00078e020a */
[----:B------:R1:W-:Y:S04]  /*153f0*/  STL [R1+0x7b8], R10 ;  /* 0x0007b80a01007387 */ /* 0x0003e80000100800 */
[----:B------:R3:W-:Y:S01]  /*15400*/  STL [R1+0x608], R11 ;  /* 0x0006080b01007387 */ /* 0x0007e20000100800 */
[----:B-1----:R-:W-:-:S03]  /*15410*/  IMAD.MOV.U32 R10, RZ, RZ, R207 ;  /* 0x000000ffff0a7224 */ /* 0x002fc600078e00cf */
[----:B------:R-:W2:Y:S04]  /*15420*/  LDL.LU R207, [R1+0xc08] ;  /* 0x000c080001cf7983 */ /* 0x000ea80000300800 */
[----:B---3--:R-:W3:Y:S01]  /*15430*/  LDL.LU R11, [R1+0x7c0] ;  /* 0x0007c000010b7983 */ /* 0x008ee20000300800 */
        /* <DEDUP_REMOVED lines=8> */
[----:B---3--:R-:W-:-:S04]  /*154c0*/  LOP3.LUT R11, R11, R10, RZ, 0x3c, !PT ;  /* 0x0000000a0b0b7212 */ /* 0x008fc800078e3cff */
[----:B------:R-:W-:-:S04]  /*154d0*/  LOP3.LUT R10, R11, R10, RZ, 0x3c, !PT ;  /* 0x0000000a0b0a7212 */ /* 0x000fc800078e3cff */
[----:B------:R-:W-:-:S03]  /*154e0*/  LOP3.LUT R11, R11, R10, RZ, 0x3c, !PT ;  /* 0x0000000a0b0b7212 */ /* 0x000fc600078e3cff */
[----:B------:R-:W-:-:S05]  /*154f0*/  IMAD.WIDE R10, R13, 0x2, R10 ;  /* 0x000000020d0a7825 */ /* 0x000fca00078e020a */
[----:B------:R1:W-:Y:S04]  /*15500*/  STL [R1+0x7c0], R10 ;  /* 0x0007c00a01007387 */ /* 0x0003e80000100800 */
[----:B------:R3:W-:Y:S01]  /*15510*/  STL [R1+0x60c], R11 ;  /* 0x00060c0b01007387 */ /* 0x0007e20000100800 */
[----:B-1----:R-:W-:Y:S02]  /*15520*/  IMAD.MOV.U32 R10, RZ, RZ, R12 ;  /* 0x000000ffff0a7224 */ /* 0x002fe400078e000c */
[----:B---3--:R-:W-:Y:S01]  /*15530*/  IMAD.MOV.U32 R11, RZ, RZ, R6 ;  /* 0x000000ffff0b7224 */ /* 0x008fe200078e0006 */
[----:B------:R-:W3:Y:S04]  /*15540*/  LDL.LU R12, [R1+0xc04] ;  /* 0x000c0400010c7983 */ /* 0x000ee80000300800 */
[-C--:B------:R-:W-:Y:S01]  /*15550*/  LOP3.LUT R11, R11, R10.reuse, RZ, 0x3c, !PT ;  /* 0x0000000a0b0b7212 */ /* 0x080fe200078e3cff */
[----:B------:R-:W4:Y:S03]  /*15560*/  LDL.LU R6, [R1+0xc00] ;  /* 0x000c000001067983 */ /* 0x000f260000300800 */
[----:B------:R-:W-:-:S04]  /*15570*/  LOP3.LUT R10, R11, R10, RZ, 0x3c, !PT ;  /* 0x0000000a0b0a7212 */ /* 0x000fc800078e3cff */
[----:B------:R-:W-:-:S03]  /*15580*/  LOP3.LUT R11, R11, R10, RZ, 0x3c, !PT ;  /* 0x0000000a0b0b7212 */ /* 0x000fc600078e3cff */
[----:B------:R-:W-:Y:S01]  /*15590*/  IMAD.WIDE R10, R13, 0x2, R10 ;  /* 0x000000020d0a7825 */ /* 0x000fe200078e020a */
[----:B--2---:R-:W-:-:S04]  /*155a0*/  LOP3.LUT R9, R9, R8, RZ, 0x3c, !PT ;  /* 0x0000000809097212 */ /* 0x004fc800078e3cff */
[----:B------:R-:W-:-:S04]  /*155b0*/  LOP3.LUT R8, R9, R8, RZ, 0x3c, !PT ;  /* 0x0000000809087212 */ /* 0x000fc800078e3cff */
[----:B------:R-:W-:-:S03]  /*155c0*/  LOP3.LUT R9, R9, R8, RZ, 0x3c, !PT ;  /* 0x0000000809097212 */ /* 0x000fc600078e3cff */
[----:B------:R-:W-:-:S05]  /*155d0*/  IMAD.WIDE R8, R13, 0x2, R8 ;  /* 0x000000020d087825 */ /* 0x000fca00078e0208 */
[----:B------:R1:W-:Y:S04]  /*155e0*/  STL [R1+0x900], R8 ;  /* 0x0009000801007387 */ /* 0x0003e80000100800 */
[----:B------:R2:W-:Y:S04]  /*155f0*/  STL [R1+0x7c4], R9 ;  /* 0x0007c40901007387 */ /* 0x0005e80000100800 */
[----:B-1----:R-:W3:Y:S04]  /*15600*/  LDL.LU R8, [R1+0x7cc] ;  /* 0x0007cc0001087983 */ /* 0x002ee80000300800 */
[----:B--2---:R-:W3:Y:S04]  /*15610*/  LDL.LU R9, [R1+0x904] ;  /* 0x0009040001097983 */ /* 0x004ee80000300800 */
[----:B------:R1:W-:Y:S04]  /*15620*/  STL [R1+0x7c8], R10 ;  /* 0x0007c80a01007387 */ /* 0x0003e80000100800 */
[----:B------:R2:W-:Y:S04]  /*15630*/  STL [R1+0x610], R11 ;  /* 0x0006100b01007387 */ /* 0x0005e80000100800 */
[----:B-1----:R-:W4:Y:S04]  /*15640*/  LDL.LU R10, [R1+0x614] ;  /* 0x00061400010a7983 */ /* 0x002f280000300800 */
[----:B--2---:R-:W4:Y:S01]  /*15650*/  LDL.LU R11, [R1+0x7d4] ;  /* 0x0007d400010b7983 */ /* 0x004f220000300800 */
[----:B---3--:R-:W-:-:S04]  /*15660*/  LOP3.LUT R9, R9, R8, RZ, 0x3c, !PT ;  /* 0x0000000809097212 */ /* 0x008fc800078e3cff */
[----:B------:R-:W-:-:S04]  /*15670*/  LOP3.LUT R8, R9, R8, RZ, 0x3c, !PT ;  /* 0x0000000809087212 */ /* 0x000fc800078e3cff */
[----:B------:R-:W-:-:S03]  /*15680*/  LOP3.LUT R9, R9, R8, RZ, 0x3c, !PT ;  /* 0x0000000809097212 */ /* 0x000fc600078e3cff */
[----:B------:R-:W-:Y:S01]  /*15690*/  IMAD.WIDE R8, R13, 0x2, R8 ;  /* 0x000000020d087825 */ /* 0x000fe200078e0208 */
[----:B----4-:R-:W-:-:S04]  /*156a0*/  LOP3.LUT R11, R11, R10, RZ, 0x3c, !PT ;  /* 0x0000000a0b0b7212 */ /* 0x010fc800078e3cff */
[----:B------:R1:W-:Y:S01]  /*156b0*/  STL [R1+0x904], R8 ;  /* 0x0009040801007387 */ /* 0x0003e20000100800 */
[----:B------:R-:W-:-:S03]  /*156c0*/  LOP3.LUT R10, R11, R10, RZ, 0x3c, !PT ;  /* 0x0000000a0b0a7212 */ /* 0x000fc600078e3cff */
[----:B------:R2:W-:Y:S01]  /*156d0*/  STL [R1+0x7cc], R9 ;  /* 0x0007cc0901007387 */ /* 0x0005e20000100800 */
[----:B------:R-:W-:Y:S01]  /*156e0*/  LOP3.LUT R11, R11, R10, RZ, 0x3c, !PT ;  /* 0x0000000a0b0b7212 */ /* 0x000fe200078e3cff */
[----:B-1----:R-:W-:Y:S02]  /*156f0*/  IMAD.MOV.U32 R8, RZ, RZ, R5 ;  /* 0x000000ffff087224 */ /* 0x002fe400078e0005 */
[----:B--2---:R-:W-:Y:S02]  /*15700*/  IMAD.MOV.U32 R9, RZ, RZ, R7 ;  /* 0x000000ffff097224 */ /* 0x004fe400078e0007 */
[----:B------:R-:W2:Y:S01]  /*15710*/  LDL.LU R7, [R1+0xbfc] ;  /* 0x000bfc0001077983 */ /* 0x000ea20000300800 */
[----:B------:R-:W-:-:S03]  /*15720*/  IMAD.WIDE R8, R13, 0x2, R8 ;  /* 0x000000020d087825 */ /* 0x000fc600078e0208 */
[----:B------:R-:W3:Y:S01]  /*15730*/  LDL.LU R5, [R1+0xbf8] ;  /* 0x000bf80001057983 */ /* 0x000ee20000300800 */
[----:B------:R-:W-:-:S03]  /*15740*/  IMAD.WIDE R10, R13, 0x2, R10 ;  /* 0x000000020d0a7825 */ /* 0x000fc600078e020a */
[----:B------:R1:W-:Y:S04]  /*15750*/  STL [R1+0x908], R8 ;  /* 0x0009080801007387 */ /* 0x0003e80000100800 */
[----:B------:R4:W-:Y:S01]  /*15760*/  STL [R1+0x7d0], R9 ;  /* 0x0007d00901007387 */ /* 0x0009e20000100800 */
[----:B-1----:R-:W-:-:S03]  /*15770*/  IMAD.MOV.U32 R8, RZ, RZ, R4 ;  /* 0x000000ffff087224 */ /* 0x002fc600078e0004 */
[----:B------:R-:W3:Y:S01]  /*15780*/  LDL.LU R4, [R1+0xbf4] ;  /* 0x000bf40001047983 */ /* 0x000ee20000300800 */
[----:B----4-:R-:W-:-:S03]  /*15790*/  IMAD.MOV.U32 R9, RZ, RZ, R207 ;  /* 0x000000ffff097224 */ /* 0x010fc600078e00cf */
[----:B------:R-:W4:Y:S04]  /*157a0*/  LDL.LU R207, [R1+0xbf0] ;  /* 0x000bf00001cf7983 */ /* 0x000f280000300800 */
[----:B------:R1:W-:Y:S04]  /*157b0*/  STL [R1+0x7d4], R10 ;  /* 0x0007d40a01007387 */ /* 0x0003e80000100800 */
[----:B------:R0:W-:Y:S04]  /*157c0*/  STL [R1+0x614], R11 ;  /* 0x0006140b01007387 */ /* 0x0001e80000100800 */
[----:B-1----:R-:W2:Y:S04]  /*157d0*/  LDL.LU R10, [R1+0x618] ;  /* 0x00061800010a7983 */ /* 0x002ea80000300800 */
[----:B0-----:R-:W2:Y:S01]  /*157e0*/  LDL.LU R11, [R1+0x7dc] ;  /* 0x0007dc00010b7983 */ /* 0x001ea20000300800 */
[----:B------:R-:W-:-:S04]  /*157f0*/  LOP3.LUT R9, R9, R8, RZ, 0x3c, !PT ;  /* 0x0000000809097212 */ /* 0x000fc800078e3cff */
[----:B------:R-:W-:-:S04]  /*15800*/  LOP3.LUT R8, R9, R8, RZ, 0x3c, !PT ;  /* 0x0000000809087212 */ /* 0x000fc800078e3cff */
[----:B------:R-:W-:-:S03]  /*15810*/  LOP3.LUT R9, R9, R8, RZ, 0x3c, !PT ;  /* 0x0000000809097212 */ /* 0x000fc600078e3cff */
[----:B------:R-:W-:-:S05]  /*15820*/  IMAD.WIDE R8, R13, 0x2, R8 ;  /* 0x000000020d087825 */ /* 0x000fca00078e0208 */
[----:B------:R0:W-:Y:S04]  /*15830*/  STL [R1+0x90c], R8 ;  /* 0x00090c0801007387 */ /* 0x0001e80000100800 */
[----:B------:R1:W-:Y:S01]  /*15840*/  STL [R1+0x7d8], R9 ;  /* 0x0007d80901007387 */ /* 0x0003e20000100800 */
[----:B0-----:R-:W-:-:S03]  /*15850*/  IMAD.MOV.U32 R8, RZ, RZ, R12 ;  /* 0x000000ffff087224 */ /* 0x001fc600078e000c */
        /* <DEDUP_REMOVED lines=8> */
[----:B0-----:R-:W2:Y:S04]  /*158e0*/  LDL.LU R10, [R1+0x61c] ;  /* 0x00061c00010a7983 */ /* 0x001ea80000300800 */
[----:B-1----:R-:W2:Y:S01]  /*158f0*/  LDL.LU R11, [R1+0x7e4] ;  /* 0x0007e400010b7983 */ /* 0x002ea20000300800 */
[----:B---3--:R-:W-:-:S05]  /*15900*/  IMAD.WIDE R8, R13, 0x2, R8 ;  /* 0x000000020d087825 */ /* 0x008fca00078e0208 */
[----:B------:R0:W-:Y:S04]  /*15910*/  STL [R1+0x910], R8 ;  /* 0x0009100801007387 */ /* 0x0001e80000100800 */
[----:B------:R1:W-:Y:S01]  /*15920*/  STL [R1+0x7e0], R9 ;  /* 0x0007e00901007387 */ /* 0x0003e20000100800 */
[----:B0-----:R-:W-:Y:S02]  /*15930*/  IMAD.MOV.U32 R8, RZ, RZ, R7 ;  /* 0x000000ffff087224 */ /* 0x001fe400078e0007 */
[----:B-1----:R-:W-:Y:S02]  /*15940*/  IMAD.MOV.U32 R9, RZ, RZ, R6 ;  /* 0x000000ffff097224 */ /* 0x002fe400078e0006 */
[----:B------:R-:W3:Y:S04]  /*15950*/  LDL.LU R6, [R1+0xbe8] ;  /* 0x000be80001067983 */ /* 0x000ee80000300800 */
[----:B------:R-:W3:Y:S01]  /*15960*/  LDL.LU R7, [R1+0xbe4] ;  /* 0x000be40001077983 */ /* 0x000ee20000300800 */
        /* <DEDUP_REMOVED lines=8> */
[----:B------:R-:W-:-:S05]  /*159f0*/  IMAD.WIDE R8, R13, 0x2, R8 ;  /* 0x000000020d087825 */ /* 0x000fca00078e0208 */
[----:B------:R0:W-:Y:S04]  /*15a00*/  STL [R1+0x914], R8 ;  /* 0x0009140801007387 */ /* 0x0001e80000100800 */
[----:B------:R1:W-:Y:S01]  /*15a10*/  STL [R1+0x7e8], R9 ;  /* 0x0007e80901007387 */ /* 0x0003e20000100800 */
[----:B0-----:R-:W-:Y:S02]  /*15a20*/  IMAD.MOV.U32 R8, RZ, RZ, R4 ;  /* 0x000000ffff087224 */ /* 0x001fe400078e0004 */
[----:B-1----:R-:W-:Y:S02]  /*15a30*/  IMAD.MOV.U32 R9, RZ, RZ, R5 ;  /* 0x000000ffff097224 */ /* 0x002fe400078e0005 */
[----:B------:R-:W3:Y:S04]  /*15a40*/  LDL.LU R5, [R1+0xbe0] ;  /* 0x000be00001057983 */ /* 0x000ee80000300800 */
[----:B------:R-:W3:Y:S01]  /*15a50*/  LDL.LU R4, [R1+0xbdc] ;  /* 0x000bdc0001047983 */ /* 0x000ee20000300800 */
[----:B------:R-:W-:Y:S01]  /*15a60*/  IMAD.WIDE R8, R13, 0x2, R8 ;  /* 0x000000020d087825 */ /* 0x000fe200078e0208 */
[----:B--2---:R-:W-:-:S04]  /*15a70*/  LOP3.LUT R11, R11, R10, RZ, 0x3c, !PT ;  /* 0x0000000a0b0b7212 */ /* 0x004fc800078e3cff */
[----:B------:R-:W-:-:S04]  /*15a80*/  LOP3.LUT R10, R11, R10, RZ, 0x3c, !PT ;  /* 0x0000000a0b0a7212 */ /* 0x000fc800078e3cff */
[----:B------:R-:W-:-:S03]  /*15a90*/  LOP3.LUT R11, R11, R10, RZ, 0x3c, !PT ;  /* 0x0000000a0b0b7212 */ /* 0x000fc600078e3cff */
[----:B------:R-:W-:-:S05]  /*15aa0*/  IMAD.WIDE R10, R13, 0x2, R10 ;  /* 0x000000020d0a7825 */ /* 0x000fca00078e020a */
[----:B------:R0:W-:Y:S04]  /*15ab0*/  STL [R1+0x7ec], R10 ;  /* 0x0007ec0a01007387 */ /* 0x0001e80000100800 */
[----:B------:R1:W-:Y:S04]  /*15ac0*/  STL [R1+0x620], R11 ;  /* 0x0006200b01007387 */ /* 0x0003e80000100800 */
[----:B0-----:R-:W2:Y:S04]  /*15ad0*/  LDL.LU R10, [R1+0x624] ;  /* 0x00062400010a7983 */ /* 0x001ea80000300800 */
[----:B-1----:R-:W2:Y:S04]  /*15ae0*/  LDL.LU R11, [R1+0x7f4] ;  /* 0x0007f400010b7983 */ /* 0x002ea80000300800 */
[----:B------:R-:W-:Y:S04]  /*15af0*/  STL [R1+0x918], R8 ;  /* 0x0009180801007387 */ /* 0x000fe80000100800 */
[----:B------:R0:W-:Y:S04]  /*15b00*/  STL [R1+0x7f0], R9 ;  /* 0x0007f00901007387 */ /* 0x0001e80000100800 */
[----:B0-----:R-:W4:Y:S01]  /*15b10*/  LDL.LU R9, [R1+0x91c] ;  /* 0x00091c0001097983 */ /* 0x001f220000300800 */
[----:B--2---:R-:W-:-:S04]  /*15b20*/  LOP3.LUT R11, R11, R10, RZ, 0x3c, !PT ;  /* 0x0000000a0b0b7212 */ /* 0x004fc800078e3cff */
[----:B------:R-:W-:-:S04]  /*15b30*/  LOP3.LUT R10, R11, R10, RZ, 0x3c, !PT ;  /* 0x0000000a0b0a7212 */ /* 0x000fc800078e3cff */
[----:B------:R-:W-:-:S03]  /*15b40*/  LOP3.LUT R11, R11, R10, RZ, 0x3c, !PT ;  /* 0x0000000a0b0b7212 */ /* 0x000fc600078e3cff */
[----:B------:R-:W-:-:S04]  /*15b50*/  IMAD.WIDE R10, R13, 0x2, R10 ;  /* 0x000000020d0a7825 */ /* 0x000fc800078e020a */
[----:B----4-:R-:W-:Y:S02]  /*15b60*/  IMAD.MOV.U32 R8, RZ, RZ, R9 ;  /* 0x000000ffff087224 */ /* 0x010fe400078e0009 */
[----:B------:R-:W-:Y:S02]  /*15b70*/  IMAD.MOV.U32 R9, RZ, RZ, R207 ;  /* 0x000000ffff097224 */ /* 0x000fe400078e00cf */
[----:B------:R-:W2:Y:S04]  /*15b80*/  LDL.LU R207, [R1+0xbd8] ;  /* 0x000bd80001cf7983 */ /* 0x000ea80000300800 */
[----:B------:R0:W-:Y:S04]  /*15b90*/  STL [R1+0x7f4], R10 ;  /* 0x0007f40a01007387 */ /* 0x0001e80000100800 */
[----:B------:R1:W-:Y:S04]  /*15ba0*/  STL [R1+0x624], R11 ;  /* 0x0006240b01007387 */ /* 0x0003e80000100800 */
[----:B0-----:R-:W4:Y:S04]  /*15bb0*/  LDL.LU R10, [R1+0x628] ;  /* 0x00062800010a7983 */ /* 0x001f280000300800 */
[----:B-1----:R-:W4:Y:S01]  /*15bc0*/  LDL.LU R11, [R1+0x7fc] ;  /* 0x0007fc00010b7983 */ /* 0x002f220000300800 */
[----:B------:R-:W-:-:S05]  /*15bd0*/  IMAD.WIDE R8, R13, 0x2, R8 ;  /* 0x000000020d087825 */ /* 0x000fca00078e0208 */
[----:B------:R3:W-:Y:S04]  /*15be0*/  STL [R1+0x91c], R8 ;  /* 0x00091c0801007387 */ /* 0x0007e80000100800 */
[----:B------:R0:W-:Y:S01]  /*15bf0*/  STL [R1+0x7f8], R9 ;  /* 0x0007f80901007387 */ /* 0x0001e20000100800 */
[----:B---3--:R-:W-:Y:S02]  /*15c00*/  IMAD.MOV.U32 R8, RZ, RZ, R6 ;  /* 0x000000ffff087224 */ /* 0x008fe400078e0006 */
[----:B0-----:R-:W-:Y:S02]  /*15c10*/  IMAD.MOV.U32 R9, RZ, RZ, R12 ;  /* 0x000000ffff097224 */ /* 0x001fe400078e000c */
[----:B------:R-:W3:Y:S04]  /*15c20*/  LDL.LU R12, [R1+0xbd4] ;  /* 0x000bd400010c7983 */ /* 0x000ee80000300800 */
[----:B------:R-:W3:Y:S01]  /*15c30*/  LDL.LU R6, [R1+0xbd0] ;  /* 0x000bd00001067983 */ /* 0x000ee20000300800 */
[----:B----4-:R-:W-:-:S04]  /*15c40*/  LOP3.LUT R11, R11, R10, RZ, 0x3c, !PT ;  /* 0x0000000a0b0b7212 */ /* 0x010fc800078e3cff */
[----:B------:R-:W-:-:S04]  /*15c50*/  LOP3.LUT R10, R11, R10, RZ, 0x3c, !PT ;  /* 0x0000000a0b0a7212 */ /* 0x000fc800078e3cff */
[----:B------:R-:W-:-:S03]  /*15c60*/  LOP3.LUT R11, R11, R10, RZ, 0x3c, !PT ;  /* 0x0000000a0b0b7212 */ /* 0x000fc600078e3cff */
[----:B------:R-:W-:-:S05]  /*15c70*/  IMAD.WIDE R10, R13, 0x2, R10 ;  /* 0x000000020d0a7825 */ /* 0x000fca00078e020a */
[----:B------:R0:W-:Y:S04]  /*15c80*/  STL [R1+0x7fc], R10 ;  /* 0x0007fc0a01007387 */ /* 0x0001e80000100800 */
[----:B------:R1:W-:Y:S04]  /*15c90*/  STL [R1+0x628], R11 ;  /* 0x0006280b01007387 */ /* 0x0003e80000100800 */
[----:B0-----:R-:W4:Y:S04]  /*15ca0*/  LDL.LU R10, [R1+0x62c] ;  /* 0x00062c00010a7983 */ /* 0x001f280000300800 */
[----:B-1----:R-:W4:Y:S01]  /*15cb0*/  LDL.LU R11, [R1+0x804] ;  /* 0x00080400010b7983 */ /* 0x002f220000300800 */
[----:B------:R-:W-:-:S05]  /*15cc0*/  IMAD.WIDE R8, R13, 0x2, R8 ;  /* 0x000000020d087825 */ /* 0x000fca00078e0208 */
[----:B------:R0:W-:Y:S04]  /*15cd0*/  STL [R1+0x920], R8 ;  /* 0x0009200801007387 */ /* 0x0001e80000100800 */
[----:B------:R1:W-:Y:S01]  /*15ce0*/  STL [R1+0x800], R9 ;  /* 0x0008000901007387 */ /* 0x0003e20000100800 */
[----:B0-----:R-:W-:Y:S02]  /*15cf0*/  IMAD.MOV.U32 R8, RZ, RZ, R5 ;  /* 0x000000ffff087224 */ /* 0x001fe400078e0005 */
[----:B-1----:R-:W-:Y:S02]  /*15d00*/  IMAD.MOV.U32 R9, RZ, RZ, R7 ;  /* 0x000000ffff097224 */ /* 0x002fe400078e0007 */
        /* <DEDUP_REMOVED lines=13> */
[----:B--2---:R-:W-:Y:S02]  /*15de0*/  IMAD.MOV.U32 R8, RZ, RZ, R207 ;  /* 0x000000ffff087224 */ /* 0x004fe400078e00cf */
[----:B0-----:R-:W-:Y:S02]  /*15df0*/  IMAD.MOV.U32 R9, RZ, RZ, R4 ;  /* 0x000000ffff097224 */ /* 0x001fe400078e0004 */
[----:B------:R-:W2:Y:S04]  /*15e00*/  LDL.LU R4, [R1+0xbc4] ;  /* 0x000bc40001047983 */ /* 0x000ea80000300800 */
[----:B------:R-:W2:Y:S01]  /*15e10*/  LDL.LU R207, [R1+0xbc0] ;  /* 0x000bc00001cf7983 */ /* 0x000ea20000300800 */
        /* <DEDUP_REMOVED lines=11> */
[----:B---3--:R-:W-:-:S03]  /*15ed0*/  IMAD.MOV.U32 R8, RZ, RZ, R12 ;  /* 0x000000ffff087224 */ /* 0x008fc600078e000c */
[----:B0-----:R-:W3:Y:S04]  /*15ee0*/  LDL.LU R9, [R1+0x818] ;  /* 0x0008180001097983 */ /* 0x001ee80000300800 */
        /* <DEDUP_REMOVED lines=9> */
[----:B---3--:R-:W-:-:S05]  /*15f80*/  IMAD.WIDE R8, R13, 0x2, R8 ;  /* 0x000000020d087825 */ /* 0x008fca00078e0208 */
        /* <DEDUP_REMOVED lines=21> */
[----:B------:R-:W-:Y:S01]  /*160e0*/  IMAD.WIDE R8, R13, 0x2, R8 ;  /* 0x000000020d087825 */ /* 0x000fe200078e0208 */
[----:B----4-:R-:W-:-:S04]  /*160f0*/  LOP3.LUT R11, R11, R10, RZ, 0x3c, !PT ;  /* 0x0000000a0b0b7212 */ /* 0x010fc800078e3cff */
[----:B------:R-:W-:-:S04]  /*16100*/  LOP3.LUT R10, R11, R10, RZ, 0x3c, !PT ;  /* 0x0000000a0b0a7212 */ /* 0x000fc800078e3cff */
[----:B------:R-:W-:-:S03]  /*16110*/  LOP3.LUT R11, R11, R10, RZ, 0x3c, !PT ;  /* 0x0000000a0b0b7212 */ /* 0x000fc600078e3cff */
[----:B------:R-:W-:-:S05]  /*16120*/  IMAD.WIDE R10, R13, 0x2, R10 ;  /* 0x000000020d0a7825 */ /* 0x000fca00078e020a */
[----:B------:R0:W-:Y:S04]  /*16130*/  STL [R1+0x824], R10 ;  /* 0x0008240a01007387 */ /* 0x0001e80000100800 */
[----:B------:R1:W-:Y:S04]  /*16140*/  STL [R1+0x63c], R11 ;  /* 0x00063c0b01007387 */ /* 0x0003e80000100800 */
[----:B0-----:R-:W4:Y:S04]  /*16150*/  LDL.LU R10, [R1+0x640] ;  /* 0x00064000010a7983 */ /* 0x001f280000300800 */
[----:B-1----:R-:W4:Y:S04]  /*16160*/  LDL.LU R11, [R1+0x82c] ;  /* 0x00082c00010b7983 */ /* 0x002f280000300800 */
[----:B------:R-:W-:Y:S04]  /*16170*/  STL [R1+0x934], R8 ;  /* 0x0009340801007387 */ /* 0x000fe80000100800 */
[----:B------:R0:W-:Y:S04]  /*16180*/  STL [R1+0x828], R9 ;  /* 0x0008280901007387 */ /* 0x0001e80000100800 */
[----:B0-----:R-:W3:Y:S01]  /*16190*/  LDL.LU R9, [R1+0x938] ;  /* 0x0009380001097983 */ /* 0x001ee20000300800 */
[----:B----4-:R-:W-:-:S04]  /*161a0*/  LOP3.LUT R11, R11, R10, RZ, 0x3c, !PT ;  /* 0x0000000a0b0b7212 */ /* 0x010fc800078e3cff */
[----:B------:R-:W-:-:S04]  /*161b0*/  LOP3.LUT R10, R11, R10, RZ, 0x3c, !PT ;  /* 0x0000000a0b0a7212 */ /* 0x000fc800078e3cff */
[----:B------:R-:W-:-:S03]  /*161c0*/  LOP3.LUT R11, R11, R10, RZ, 0x3c, !PT ;  /* 0x0000000a0b0b7212 */ /* 0x000fc600078e3cff */
[----:B------:R-:W-:-:S04]  /*161d0*/  IMAD.WIDE R10, R13, 0x2, R10 ;  /* 0x000000020d0a7825 */ /* 0x000fc800078e020a */
[----:B---3--:R-:W-:Y:S02]  /*161e0*/  IMAD.MOV.U32 R8, RZ, RZ, R9 ;  /* 0x000000ffff087224 */ /* 0x008fe400078e0009 */
[----:B------:R-:W-:Y:S02]  /*161f0*/  IMAD.MOV.U32 R9, RZ, RZ, R207 ;  /* 0x000000ffff097224 */ /* 0x000fe400078e00cf */
[----:B------:R-:W3:Y:S04]  /*16200*/  LDL.LU R207, [R1+0xba8] ;  /* 0x000ba80001cf7983 */ /* 0x000ee80000300800 */
        /* <DEDUP_REMOVED lines=9> */
[----:B------:R0:W5:Y:S04]  /*162a0*/  LDL.LU R12, [R1+0xba4] ;  /* 0x000ba400010c7983 */ /* 0x0001680000300800 */
[----:B------:R-:W2:Y:S01]  /*162b0*/  LDL.LU R6, [R1+0xba0] ;  /* 0x000ba00001067983 */ /* 0x000ea20000300800 */
[----:B----4-:R-:W-:-:S04]  /*162c0*/  LOP3.LUT R11, R11, R10, RZ, 0x3c, !PT ;  /* 0x0000000a0b0b7212 */ /* 0x010fc800078e3cff */
[----:B------:R-:W-:-:S04]  /*162d0*/  LOP3.LUT R10, R11, R10, RZ, 0x3c, !PT ;  /* 0x0000000a0b0a7212 */ /* 0x000fc800078e3cff */
[----:B------:R-:W-:-:S03]  /*162e0*/  LOP3.LUT R11, R11, R10, RZ, 0x3c, !PT ;  /* 0x0000000a0b0b7212 */ /* 0x000fc600078e3cff */
[----:B------:R-:W-:-:S05]  /*162f0*/  IMAD.WIDE R10, R13, 0x2, R10 ;  /* 0x000000020d0a7825 */ /* 0x000fca00078e020a */
[----:B------:R-:W-:Y:S04]  /*16300*/  STL [R1+0x834], R10 ;  /* 0x0008340a01007387 */ /* 0x000fe80000100800 */
[----:B------:R1:W-:Y:S04]  /*16310*/  STL [R1+0x644], R11 ;  /* 0x0006440b01007387 */ /* 0x0003e80000100800 */
[----:B-1----:R-:W4:Y:S01]  /*16320*/  LDL.LU R11, [R1+0x648] ;  /* 0x00064800010b7983 */ /* 0x002f220000300800 */
[----:B------:R-:W-:-:S04]  /*16330*/  IMAD.WIDE R8, R13, 0x2, R8 ;  /* 0x000000020d087825 */ /* 0x000fc800078e0208 */
[----:B--2---:R-:W-:Y:S01]  /*16340*/  IMAD.MOV.U32 R10, RZ, RZ, R6 ;  /* 0x000000ffff0a7224 */ /* 0x004fe200078e0006 */
[----:B------:R1:W-:Y:S04]  /*16350*/  STL [R1+0x93c], R8 ;  /* 0x00093c0801007387 */ /* 0x0003e80000100800 */
[----:B------:R2:W-:Y:S04]  /*16360*/  STL [R1+0x838], R9 ;  /* 0x0008380901007387 */ /* 0x0005e80000100800 */
[----:B------:R-:W3:Y:S01]  /*16370*/  LDL.LU R6, [R1+0xb9c] ;  /* 0x000b9c0001067983 */ /* 0x000ee20000300800 */
[----:B-1----:R-:W-:-:S02]  /*16380*/  IMAD.MOV.U32 R8, RZ, RZ, R5 ;  /* 0x000000ffff087224 */ /* 0x002fc400078e0005 */
[----:B--2---:R-:W-:Y:S02]  /*16390*/  IMAD.MOV.U32 R9, RZ, RZ, R7 ;  /* 0x000000ffff097224 */ /* 0x004fe400078e0007 */
[----:B------:R-:W2:Y:S04]  /*163a0*/  LDL.LU R7, [R1+0xb98] ;  /* 0x000b980001077983 */ /* 0x000ea80000300800 */
[----:B------:R-:W2:Y:S01]  /*163b0*/  LDL.LU R5, [R1+0xb94] ;  /* 0x000b940001057983 */ /* 0x000ea20000300800 */
[----:B------:R-:W-:Y:S01]  /*163c0*/  WARPGROUP.ARRIVE ;  /* 0x00000000000079c5 */ /* 0x000fe20000000000 */
[----:B------:R-:W-:Y:S01]  /*163d0*/  UMOV UR18, UR26 ;  /* 0x0000001a00127c82 */ /* 0x000fe20008000000 */
[----:B------:R-:W-:-:S04]  /*163e0*/  UMOV UR19, UR27 ;  /* 0x0000001b00137c82 */ /* 0x000fc80008000000 */
[----:B------:R-:W-:Y:S01]  /*163f0*/  HGMMA.64x256x16.F32 R24, gdesc[UR16].tnspA, R24, gsb0 ;  /* 0x23e00000101879f0 */ /* 0x000fe20008000818 */
[----:B----4-:R-:W-:-:S05]  /*16400*/  IMAD.WIDE R10, R13, 0x2, R10 ;  /* 0x000000020d0a7825 */ /* 0x010fca00078e020a */
[----:B------:R-:W-:Y:S04]  /*16410*/  STL [R1+0x83c], R10 ;  /* 0x00083c0a01007387 */ /* 0x000fe80000100800 */
[----:B------:R1:W-:Y:S04]  /*16420*/  STL [R1+0x648], R11 ;  /* 0x0006480b01007387 */ /* 0x0003e80000100800 */
[----:B-1----:R-:W4:Y:S01]  /*16430*/  LDL.LU R11, [R1+0x64c] ;  /* 0x00064c00010b7983 */ /* 0x002f220000300800 */
[----:B------:R-:W-:-:S04]  /*16440*/  IMAD.WIDE R8, R13, 0x2, R8 ;  /* 0x000000020d087825 */ /* 0x000fc800078e0208 */
[----:B---3--:R-:W-:Y:S01]  /*16450*/  IMAD.MOV.U32 R10, RZ, RZ, R6 ;  /* 0x000000ffff0a7224 */ /* 0x008fe200078e0006 */
[----:B------:R1:W-:Y:S04]  /*16460*/  STL [R1+0x940], R8 ;  /* 0x0009400801007387 */ /* 0x0003e80000100800 */
[----:B------:R3:W-:Y:S04]  /*16470*/  STL [R1+0x840], R9 ;  /* 0x0008400901007387 */ /* 0x0007e80000100800 */
[----:B------:R-:W2:Y:S01]  /*16480*/  LDL.LU R6, [R1+0xb90] ;  /* 0x000b900001067983 */ /* 0x000ea20000300800 */
[----:B-1----:R-:W-:-:S02]  /*16490*/  IMAD.MOV.U32 R8, RZ, RZ, R207 ;  /* 0x000000ffff087224 */ /* 0x002fc400078e00cf */
[----:B---3--:R-:W-:Y:S02]  /*164a0*/  IMAD.MOV.U32 R9, RZ, RZ, R4 ;  /* 0x000000ffff097224 */ /* 0x008fe400078e0004 */
[----:B------:R-:W3:Y:S04]  /*164b0*/  LDL.LU R4, [R1+0xb8c] ;  /* 0x000b8c0001047983 */ /* 0x000ee80000300800 */
[----:B------:R-:W3:Y:S01]  /*164c0*/  LDL.LU R207, [R1+0xb88] ;  /* 0x000b880001cf7983 */ /* 0x000ee20000300800 */
[----:B------:R-:W-:Y:S02]  /*164d0*/  WARPGROUP.DEPBAR.LE gsb0, 0x0 ;  /* 0x00008000000079c5 */ /* 0x000fe40000010000 */
[----:B------:R-:W-:Y:S01]  /*164e0*/  WARPGROUP.ARRIVE ;  /* 0x00000000000079c5 */ /* 0x000fe20000000000 */
[----:B------:R-:W-:Y:S01]  /*164f0*/  UMOV UR22, UR30 ;  /* 0x0000001e00167c82 */ /* 0x000fe20008000000 */
[----:B------:R-:W-:-:S04]  /*16500*/  UMOV UR23, UR31 ;  /* 0x0000001f00177c82 */ /* 0x000fc80008000000 */
[----:B------:R-:W-:Y:S01]  /*16510*/  HGMMA.64x256x16.F32 R24, gdesc[UR20].tnspA, R24, gsb0 ;  /* 0x23e00000141879f0 */ /* 0x000fe20008000818 */
[----:B----4-:R-:W-:-:S05]  /*16520*/  IMAD.WIDE R10, R13, 0x2, R10 ;  /* 0x000000020d0a7825 */ /* 0x010fca00078e020a */
[----:B------:R2:W-:Y:S04]  /*16530*/  STL [R1+0x844], R10 ;  /* 0x0008440a01007387 */ /* 0x0005e80000100800 */
[----:B------:R1:W-:Y:S01]  /*16540*/  STL [R1+0x64c], R11 ;  /* 0x00064c0b01007387 */ /* 0x0003e20000100800 */
[----:B--2---:R-:W-:-:S03]  /*16550*/  IMAD.MOV.U32 R10, RZ, RZ, R5 ;  /* 0x000000ffff0a7224 */ /* 0x004fc600078e0005 */
[----:B------:R-:W2:Y:S01]  /*16560*/  LDL.LU R5, [R1+0xb84] ;  /* 0x000b840001057983 */ /* 0x000ea20000300800 */
[----:B------:R-:W-:Y:S01]  /*16570*/  IMAD.WIDE R8, R13, 0x2, R8 ;  /* 0x000000020d087825 */ /* 0x000fe200078e0208 */
[----:B-1----:R-:W1:Y:S04]  /*16580*/  LDC R11, c[0x0][0x238] ;  /* 0x00008e00ff0b7b82 */ /* 0x002e680000000800 */
[----:B------:R4:W-:Y:S04]  /*16590*/  STL [R1+0x944], R8 ;  /* 0x0009440801007387 */ /* 0x0009e80000100800 */
[----:B------:R0:W-:Y:S01]  /*165a0*/  STL [R1+0x848], R9 ;  /* 0x0008480901007387 */ /* 0x0001e20000100800 */
[----:B----4-:R-:W-:-:S02]  /*165b0*/  IMAD.MOV.U32 R8, RZ, RZ, R10 ;  /* 0x000000ffff087224 */ /* 0x010fc400078e000a */
[----:B0-----:R-:W-:Y:S02]  /*165c0*/  IMAD.MOV.U32 R9, RZ, RZ, R7 ;  /* 0x000000ffff097224 */ /* 0x001fe400078e0007 */
[----:B------:R0:W5:Y:S01]  /*165d0*/  LDL.LU R7, [R1+0xb80] ;  /* 0x000b800001077983 */ /* 0x0001620000300800 */
[----:B------:R-:W-:-:S04]  /*165e0*/  IMAD.WIDE R8, R13, 0x2, R8 ;  /* 0x000000020d087825 */ /* 0x000fc800078e0208 */
[----:B---3--:R-:W-:Y:S01]  /*165f0*/  VIADD R207, R207, 0xffffffff ;  /* 0xffffffffcfcf7836 */ /* 0x008fe20000000000 */
[----:B------:R3:W-:Y:S04]  /*16600*/  STL [R1+0x948], R8 ;  /* 0x0009480801007387 */ /* 0x0007e80000100800 */
[----:B------:R0:W-:Y:S01]  /*16610*/  STL [R1+0x84c], R9 ;  /* 0x00084c0901007387 */ /* 0x0001e20000100800 */
[----:B------:R-:W-:Y:S01]  /*16620*/  ISETP.NE.U32.AND P0, PT, R207, RZ, PT ;  /* 0x000000ffcf00720c */ /* 0x000fe20003f05070 */
[----:B-1----:R-:W-:Y:S01]  /*16630*/  IMAD.SHL.U32 R11, R11, 0x20, RZ ;  /* 0x000000200b0b7824 */ /* 0x002fe200078e00ff */
[----:B------:R-:W-:Y:S02]  /*16640*/  WARPGROUP.DEPBAR.LE gsb0, 0x0 ;  /* 0x00008000000079c5 */ /* 0x000fe40000010000 */
[----:B------:R-:W-:-:S02]  /*16650*/  VIADD R6, R6, 0xffffffe0 ;  /* 0xffffffe006067836 */ /* 0x000fc40000000000 */
[----:B--2---:R-:W-:-:S04]  /*16660*/  IMAD.WIDE R4, R11, 0x2, R4 ;  /* 0x000000020b047825 */ /* 0x004fc800078e0204 */
[----:B---3--:R-:W-:Y:S02]  /*16670*/  IMAD.MOV.U32 R8, RZ, RZ, R4 ;  /* 0x000000ffff087224 */ /* 0x008fe400078e0004 */
[----:B------:R-:W-:Y:S01]  /*16680*/  IMAD.MOV.U32 R4, RZ, RZ, R5 ;  /* 0x000000ffff047224 */ /* 0x000fe200078e0005 */
[----:B0-----:R-:W-:Y:S06]  /*16690*/  @P0 BRA `(.L_x_1) ;  /* 0xffffff4c00e40947 */ /* 0x001fec000383ffff */
[----:B------:R-:W2:Y:S04]  /*166a0*/  LDL.LU R11, [R1+0x1fc] ;  /* 0x0001fc00010b7983 */ /* 0x000ea80000300800 */
[----:B------:R-:W3:Y:S04]  /*166b0*/  LDL.LU R10, [R1+0x1f8] ;  /* 0x0001f800010a7983 */ /* 0x000ee80000300800 */
[----:B------:R-:W4:Y:S04]  /*166c0*/  LDL.LU R228, [R1+0x3fc] ;  /* 0x0003fc0001e47983 */ /* 0x000f280000300800 */
[----:B------:R-:W4:Y:S04]  /*166d0*/  LDL.LU R229, [R1+0x3f8] ;  /* 0x0003f80001e57983 */ /* 0x000f280000300800 */
[----:B------:R-:W2:Y:S04]  /*166e0*/  LDL.LU R230, [R1+0x3f4] ;  /* 0x0003f40001e67983 */ /* 0x000ea80000300800 */
[----:B------:R-:W2:Y:S04]  /*166f0*/  LDL.LU R231, [R1+0x3f0] ;  /* 0x0003f00001e77983 */ /* 0x000ea80000300800 */
[----:B------:R-:W3:Y:S04]  /*16700*/  LDL.LU R232, [R1+0x3ec] ;  /* 0x0003ec0001e87983 */ /* 0x000ee80000300800 */
        /* <DEDUP_REMOVED lines=26> */
[----:B------:R-:W3:Y:S01]  /*168b0*/  LDL.LU R9, [R1+0x378] ;  /* 0x0003780001097983 */ /* 0x000ee20000300800 */
[----:B------:R-:W-:-:S03]  /*168c0*/  F2FP.F16.F32.PACK_AB R3, R151, R150 ;  /* 0x000000969703723e */ /* 0x000fc600000000ff */
[----:B------:R-:W-:Y:S04]  /*168d0*/  STL [R1+0xd14], R15 ;  /* 0x000d140f01007387 */ /* 0x000fe80000100800 */
[----:B------:R-:W-:Y:S04]  /*168e0*/  STL [R1+0xd10], R14 ;  /* 0x000d100e01007387 */ /* 0x000fe80000100800 */
[----:B------:R-:W-:Y:S04]  /*168f0*/  STL [R1+0xd04], R19 ;  /* 0x000d041301007387 */ /* 0x000fe80000100800 */
[----:B------:R-:W-:Y:S04]  /*16900*/  STL [R1+0xd00], R18 ;  /* 0x000d001201007387 */ /* 0x000fe80000100800 */
[----:B-----5:R-:W-:Y:S04]  /*16910*/  STL [R1+0xcfc], R17 ;  /* 0x000cfc1101007387 */ /* 0x020fe80000100800 */
[----:B------:R-:W-:Y:S04]  /*16920*/  STL [R1+0xcf8], R16 ;  /* 0x000cf81001007387 */ /* 0x000fe80000100800 */
[----:B------:R-:W-:Y:S04]  /*16930*/  STL [R1+0xcf4], R23 ;  /* 0x000cf41701007387 */ /* 0x000fe80000100800 */
[----:B------:R-:W-:Y:S04]  /*16940*/  STL [R1+0xcf0], R22 ;  /* 0x000cf01601007387 */ /* 0x000fe80000100800 */
[----:B------:R-:W-:Y:S04]  /*16950*/  STL [R1+0xcec], R21 ;  /* 0x000cec1501007387 */ /* 0x000fe80000100800 */
[----:B------:R-:W-:Y:S04]  /*16960*/  STL [R1+0xce8], R20 ;  /* 0x000ce81401007387 */ /* 0x000fe80000100800 */
[----:B------:R0:W-:Y:S04]  /*16970*/  STL [R1+0xb80], R7 ;  /* 0x000b800701007387 */ /* 0x0001e80000100800 */
[----:B------:R2:W-:Y:S01]  /*16980*/  STL [R1+0x60c], R3 ;  /* 0x00060c0301007387 */ /* 0x0005e20000100800 */
[----:B0-----:R-:W-:-:S05]  /*16990*/  F2FP.F16.F32.PACK_AB R7, R149, R148 ;  /* 0x000000949507723e */ /* 0x001fca00000000ff */
[----:B------:R-:W-:Y:S01]  /*169a0*/  STL [R1+0x608], R7 ;  /* 0x0006080701007387 */ /* 0x000fe20000100800 */
[----:B----4-:R-:W-:-:S05]  /*169b0*/  F2FP.F16.F32.PACK_AB R4, R228, R229 ;  /* 0x000000e5e404723e */ /* 0x010fca00000000ff */
[----:B------:R-:W-:Y:S01]  /*169c0*/  STL [R1+0x604], R4 ;  /* 0x0006040401007387 */ /* 0x000fe20000100800 */
[----:B--2---:R-:W-:Y:S01]  /*169d0*/  F2FP.F16.F32.PACK_AB R3, R230, R231 ;  /* 0x000000e7e603723e */ /* 0x004fe200000000ff */
[----:B---3--:R-:W-:-:S04]  /*169e0*/  IMAD.MOV.U32 R228, RZ, RZ, R232 ;  /* 0x000000ffffe47224 */ /* 0x008fc800078e00e8 */
[----:B------:R0:W-:Y:S01]  /*169f0*/  STL [R1+0x600], R3 ;  /* 0x0006000301007387 */ /* 0x0001e20000100800 */
        /* <DEDUP_REMOVED lines=24> */
[----:B------:R-:W2:Y:S01]  /*16b80*/  LDL.LU R2, [R1+0x374] ;  /* 0x0003740001027983 */ /* 0x000ea20000300800 */
[----:B------:R-:W-:-:S03]  /*16b90*/  IMAD.MOV.U32 R13, RZ, RZ, R6 ;  /* 0x000000ffff0d7224 */ /* 0x000fc600078e0006 */
[----:B------:R-:W3:Y:S01]  /*16ba0*/  LDL.LU R6, [R1+0x370] ;  /* 0x0003700001067983 */ /* 0x000ee20000300800 */
[----:B------:R-:W-:-:S03]  /*16bb0*/  IMAD.MOV.U32 R207, RZ, RZ, R5 ;  /* 0x000000ffffcf7224 */ /* 0x000fc600078e0005 */
[----:B------:R-:W4:Y:S01]  /*16bc0*/  LDL.LU R5, [R1+0x36c] ;  /* 0x00036c0001057983 */ /* 0x000f220000300800 */
[----:B------:R-:W-:-:S03]  /*16bd0*/  IMAD.MOV.U32 R0, RZ, RZ, R9 ;  /* 0x000000ffff007224 */ /* 0x000fc600078e0009 */
[----:B------:R-:W4:Y:S01]  /*16be0*/  LDL.LU R9, [R1+0x368] ;  /* 0x0003680001097983 */ /* 0x000f220000300800 */
[----:B0-----:R-:W-:Y:S02]  /*16bf0*/  F2FP.F16.F32.PACK_AB R3, R147, R146 ;  /* 0x000000929303723e */ /* 0x001fe400000000ff */
[----:B------:R-:W-:Y:S02]  /*16c00*/  F2FP.F16.F32.PACK_AB R7, R145, R144 ;  /* 0x000000909107723e */ /* 0x000fe400000000ff */
[----:B------:R-:W-:Y:S01]  /*16c10*/  F2FP.F16.F32.PACK_AB R4, R228, R229 ;  /* 0x000000e5e404723e */ /* 0x000fe200000000ff */
[----:B------:R0:W-:Y:S01]  /*16c20*/  STL [R1+0x3fc], R3 ;  /* 0x0003fc0301007387 */ /* 0x0001e20000100800 */
[----:B------:R-:W-:Y:S02]  /*16c30*/  IMAD.MOV.U32 R228, RZ, RZ, R232 ;  /* 0x000000ffffe47224 */ /* 0x000fe400078e00e8 */
[----:B------:R-:W-:Y:S01]  /*16c40*/  IMAD.MOV.U32 R229, RZ, RZ, R233 ;  /* 0x000000ffffe57224 */ /* 0x000fe200078e00e9 */
[----:B------:R-:W-:Y:S01]  /*16c50*/  STL [R1+0x3f8], R7 ;  /* 0x0003f80701007387 */ /* 0x000fe20000100800 */
[----:B------:R-:W-:Y:S01]  /*16c60*/  IMAD.MOV.U32 R232, RZ, RZ, R236 ;  /* 0x000000ffffe87224 */ /* 0x000fe200078e00ec */
[----:B0-----:R-:W-:Y:S01]  /*16c70*/  F2FP.F16.F32.PACK_AB R3, R230, R231 ;  /* 0x000000e7e603723e */ /* 0x001fe200000000ff */
[----:B------:R-:W-:-:S02]  /*16c80*/  IMAD.MOV.U32 R230, RZ, RZ, R234 ;  /* 0x000000ffffe67224 */ /* 0x000fc400078e00ea */
[----:B------:R-:W-:Y:S02]  /*16c90*/  IMAD.MOV.U32 R231, RZ, RZ, R235 ;  /* 0x000000ffffe77224 */ /* 0x000fe400078e00eb */
[----:B------:R-:W-:Y:S02]  /*16ca0*/  IMAD.MOV.U32 R234, RZ, RZ, R238 ;  /* 0x000000ffffea7224 */ /* 0x000fe400078e00ee */
[----:B------:R-:W-:Y:S02]  /*16cb0*/  IMAD.MOV.U32 R235, RZ, RZ, R239 ;  /* 0x000000ffffeb7224 */ /* 0x000fe400078e00ef */
[----:B------:R-:W-:Y:S02]  /*16cc0*/  IMAD.MOV.U32 R239, RZ, RZ, R240 ;  /* 0x000000ffffef7224 */ /* 0x000fe400078e00f0 */
[----:B------:R-:W-:Y:S01]  /*16cd0*/  IMAD.MOV.U32 R238, RZ, RZ, R243 ;  /* 0x000000ffffee7224 */ /* 0x000fe200078e00f3 */
[----:B------:R-:W-:Y:S01]  /*16ce0*/  STL [R1+0x3f4], R4 ;  /* 0x0003f40401007387 */ /* 0x000fe20000100800 */
[----:B------:R-:W-:-:S02]  /*16cf0*/  IMAD.MOV.U32 R233, RZ, RZ, R237 ;  /* 0x000000ffffe97224 */ /* 0x000fc400078e00ed */
[----:B------:R-:W-:Y:S02]  /*16d00*/  IMAD.MOV.U32 R236, RZ, RZ, R241 ;  /* 0x000000ffffec7224 */ /* 0x000fe400078e00f1 */
[----:B------:R-:W-:Y:S02]  /*16d10*/  IMAD.MOV.U32 R240, RZ, RZ, R245 ;  /* 0x000000fffff07224 */ /* 0x000fe400078e00f5 */
[----:B------:R-:W-:Y:S01]  /*16d20*/  IMAD.MOV.U32 R243, RZ, RZ, R248 ;  /* 0x000000fffff37224 */ /* 0x000fe200078e00f8 */
[----:B------:R0:W-:Y:S01]  /*16d30*/  STL [R1+0x3f0], R3 ;  /* 0x0003f00301007387 */ /* 0x0001e20000100800 */
        /* <DEDUP_REMOVED lines=10> */
[----:B--2---:R-:W-:Y:S02]  /*16de0*/  IMAD.MOV.U32 R252, RZ, RZ, R2 ;  /* 0x000000fffffc7224 */ /* 0x004fe400078e0002 */
[----:B------:R-:W2:Y:S01]  /*16df0*/  LDL.LU R2, [R1+0x364] ;  /* 0x0003640001027983 */ /* 0x000ea20000300800 */
[----:B---3--:R-:W-:-:S03]  /*16e00*/  IMAD.MOV.U32 R13, RZ, RZ, R6 ;  /* 0x000000ffff0d7224 */ /* 0x008fc600078e0006 */
[----:B------:R-:W3:Y:S01]  /*16e10*/  LDL.LU R6, [R1+0x360] ;  /* 0x0003600001067983 */ /* 0x000ee20000300800 */
[----:B----4-:R-:W-:-:S03]  /*16e20*/  IMAD.MOV.U32 R207, RZ, RZ, R5 ;  /* 0x000000ffffcf7224 */ /* 0x010fc600078e0005 */
[----:B------:R-:W4:Y:S01]  /*16e30*/  LDL.LU R5, [R1+0x35c] ;  /* 0x00035c0001057983 */ /* 0x000f220000300800 */
[----:B------:R-:W-:-:S03]  /*16e40*/  IMAD.MOV.U32 R0, RZ, RZ, R9 ;  /* 0x000000ffff007224 */ /* 0x000fc600078e0009 */
[----:B------:R-:W4:Y:S01]  /*16e50*/  LDL.LU R9, [R1+0x358] ;  /* 0x0003580001097983 */ /* 0x000f220000300800 */
[----:B0-----:R-:W-:-:S05]  /*16e60*/  F2FP.F16.F32.PACK_AB R3, R143, R142 ;  /* 0x0000008e8f03723e */ /* 0x001fca00000000ff */
[----:B------:R0:W-:Y:S01]  /*16e70*/  STL [R1+0x3ec], R3 ;  /* 0x0003ec0301007387 */ /* 0x0001e20000100800 */
[----:B------:R-:W-:Y:S02]  /*16e80*/  F2FP.F16.F32.PACK_AB R7, R141, R140 ;  /* 0x0000008c8d07723e */ /* 0x000fe400000000ff */
[----:B------:R-:W-:Y:S02]  /*16e90*/  F2FP.F16.F32.PACK_AB R4, R228, R229 ;  /* 0x000000e5e404723e */ /* 0x000fe400000000ff */
[----:B0-----:R-:W-:Y:S01]  /*16ea0*/  F2FP.F16.F32.PACK_AB R3, R230, R231 ;  /* 0x000000e7e603723e */ /* 0x001fe200000000ff */
        /* <DEDUP_REMOVED lines=15> */
[----:B------:R-:W-:Y:S01]  /*16fa0*/  IMAD.MOV.U32 R248, RZ, RZ, R250 ;  /* 0x000000fffff87224 */ /* 0x000fe200078e00fa */
[----:B------:R0:W-:Y:S01]  /*16fb0*/  STL [R1+0x3e8], R7 ;  /* 0x0003e80701007387 */ /* 0x0001e20000100800 */
[----:B------:R-:W-:Y:S02]  /*16fc0*/  IMAD.MOV.U32 R249, RZ, RZ, R251 ;  /* 0x000000fffff97224 */ /* 0x000fe400078e00fb */
[----:B------:R-:W-:Y:S01]  /*16fd0*/  IMAD.MOV.U32 R250, RZ, RZ, R252 ;  /* 0x000000fffffa7224 */ /* 0x000fe200078e00fc */
[----:B------:R-:W-:Y:S01]  /*16fe0*/  STL [R1+0x3e4], R4 ;  /* 0x0003e40401007387 */ /* 0x000fe20000100800 */
[----:B------:R-:W-:Y:S02]  /*16ff0*/  IMAD.MOV.U32 R251, RZ, RZ, R13 ;  /* 0x000000fffffb7224 */ /* 0x000fe400078e000d */
[----:B------:R-:W-:Y:S01]  /*17000*/  IMAD.MOV.U32 R252, RZ, RZ, R207 ;  /* 0x000000fffffc7224 */ /* 0x000fe200078e00cf */
[----:B------:R1:W-:Y:S01]  /*17010*/  STL [R1+0x3e0], R3 ;  /* 0x0003e00301007387 */ /* 0x0003e20000100800 */
[----:B------:R-:W-:Y:S01]  /*17020*/  IMAD.MOV.U32 R13, RZ, RZ, R0 ;  /* 0x000000ffff0d7224 */ /* 0x000fe200078e0000 */
[----:B0-----:R-:W-:-:S02]  /*17030*/  F2FP.F16.F32.PACK_AB R7, R137, R136 ;  /* 0x000000888907723e */ /* 0x001fc400000000ff */
[----:B-1----:R-:W-:Y:S02]  /*17040*/  F2FP.F16.F32.PACK_AB R3, R139, R138 ;  /* 0x0000008a8b03723e */ /* 0x002fe400000000ff */
[----:B------:R-:W-:Y:S01]  /*17050*/  F2FP.F16.F32.PACK_AB R4, R230, R231 ;  /* 0x000000e7e604723e */ /* 0x000fe200000000ff */
[----:B--2---:R-:W-:Y:S02]  /*17060*/  IMAD.MOV.U32 R207, RZ, RZ, R2 ;  /* 0x000000ffffcf7224 */ /* 0x004fe400078e0002 */
[----:B---3--:R-:W-:Y:S02]  /*17070*/  IMAD.MOV.U32 R0, RZ, RZ, R6 ;  /* 0x000000ffff007224 */ /* 0x008fe400078e0006 */
[----:B----4-:R-:W-:Y:S02]  /*17080*/  IMAD.MOV.U32 R2, RZ, RZ, R5 ;  /* 0x000000ffff027224 */ /* 0x010fe400078e0005 */
[----:B------:R-:W2:Y:S01]  /*17090*/  LDL.LU R5, [R1+0x3b8] ;  /* 0x0003b80001057983 */ /* 0x000ea20000300800 */
[----:B------:R-:W-:-:S03]  /*170a0*/  IMAD.MOV.U32 R6, RZ, RZ, R9 ;  /* 0x000000ffff067224 */ /* 0x000fc600078e0009 */
[----:B------:R-:W3:Y:S04]  /*170b0*/  LDL.LU R9, [R1+0x3bc] ;  /* 0x0003bc0001097983 */ /* 0x000ee80000300800 */
[----:B------:R0:W-:Y:S04]  /*170c0*/  STL [R1+0x3dc], R3 ;  /* 0x0003dc0301007387 */ /* 0x0001e80000100800 */
[----:B------:R-:W-:Y:S01]  /*170d0*/  STL [R1+0x3d8], R7 ;  /* 0x0003d80701007387 */ /* 0x000fe20000100800 */
[----:B0-----:R-:W-:-:S03]  /*170e0*/  F2FP.F16.F32.PACK_AB R3, R232, R233 ;  /* 0x000000e9e803723e */ /* 0x001fc600000000ff */
[----:B------:R-:W-:Y:S04]  /*170f0*/  STL [R1+0x3d4], R4 ;  /* 0x0003d40401007387 */ /* 0x000fe80000100800 */
[----:B------:R0:W-:Y:S04]  /*17100*/  STL [R1+0x3d0], R3 ;  /* 0x0003d00301007387 */ /* 0x0001e80000100800 */
[----:B------:R-:W4:Y:S04]  /*17110*/  LDL.LU R215, [R1+0x354] ;  /* 0x0003540001d77983 */ /* 0x000f280000300800 */
[----:B------:R-:W4:Y:S04]  /*17120*/  LDL.LU R216, [R1+0x350] ;  /* 0x0003500001d87983 */ /* 0x000f280000300800 */
[----:B------:R-:W4:Y:S04]  /*17130*/  LDL.LU R210, [R1+0x34c] ;  /* 0x00034c0001d27983 */ /* 0x000f280000300800 */
[----:B------:R-:W4:Y:S04]  /*17140*/  LDL.LU R213, [R1+0x348] ;  /* 0x0003480001d57983 */ /* 0x000f280000300800 */
[----:B------:R-:W4:Y:S01]  /*17150*/  LDL.LU R211, [R1+0x344] ;  /* 0x0003440001d37983 */ /* 0x000f220000300800 */
[----:B------:R-:W-:-:S03]  /*17160*/  IMAD.MOV.U32 R219, RZ, RZ, R207 ;  /* 0x000000ffffdb7224 */ /* 0x000fc600078e00cf */
[----:B------:R-:W4:Y:S04]  /*17170*/  LDL.LU R212, [R1+0x340] ;  /* 0x0003400001d47983 */ /* 0x000f280000300800 */
[----:B------:R-:W4:Y:S04]  /*17180*/  LDL.LU R208, [R1+0x33c] ;  /* 0x00033c0001d07983 */ /* 0x000f280000300800 */
[----:B------:R-:W4:Y:S04]  /*17190*/  LDL.LU R209, [R1+0x338] ;  /* 0x0003380001d17983 */ /* 0x000f280000300800 */
[----:B------:R-:W4:Y:S04]  /*171a0*/  LDL.LU R207, [R1+0x334] ;  /* 0x0003340001cf7983 */ /* 0x000f280000300800 */
[----:B------:R-:W4:Y:S04]  /*171b0*/  LDL.LU R19, [R1+0x25c] ;  /* 0x00025c0001137983 */ /* 0x000f280000300800 */
[----:B------:R-:W4:Y:S04]  /*171c0*/  LDL.LU R14, [R1+0x254] ;  /* 0x00025400010e7983 */ /* 0x000f280000300800 */
[----:B------:R-:W4:Y:S01]  /*171d0*/  LDL.LU R15, [R1+0x24c] ;  /* 0x00024c00010f7983 */ /* 0x000f220000300800 */
[----:B------:R-:W-:-:S03]  /*171e0*/  IMAD.MOV.U32 R233, RZ, RZ, R240 ;  /* 0x000000ffffe97224 */ /* 0x000fc600078e00f0 */
[----:B------:R-:W4:Y:S01]  /*171f0*/  LDL.LU R12, [R1+0x248] ;  /* 0x00024800010c7983 */ /* 0x000f220000300800 */
[----:B------:R-:W-:-:S03]  /*17200*/  IMAD.MOV.U32 R231, RZ, RZ, R241 ;  /* 0x000000ffffe77224 */ /* 0x000fc600078e00f1 */
[----:B0-----:R-:W4:Y:S01]  /*17210*/  LDL.LU R3, [R1+0x244] ;  /* 0x0002440001037983 */ /* 0x001f220000300800 */
[----:B------:R-:W-:-:S03]  /*17220*/  IMAD.MOV.U32 R232, RZ, RZ, R242 ;  /* 0x000000ffffe87224 */ /* 0x000fc600078e00f2 */
[----:B------:R-:W4:Y:S01]  /*17230*/  LDL.LU R8, [R1+0x240] ;  /* 0x0002400001087983 */ /* 0x000f220000300800 */
[----:B------:R-:W-:-:S03]  /*17240*/  IMAD.MOV.U32 R226, RZ, RZ, R243 ;  /* 0x000000ffffe27224 */ /* 0x000fc600078e00f3 */
[----:B------:R-:W4:Y:S01]  /*17250*/  LDL.LU R4, [R1+0x23c] ;  /* 0x00023c0001047983 */ /* 0x000f220000300800 */
[----:B------:R-:W-:-:S03]  /*17260*/  IMAD.MOV.U32 R222, RZ, RZ, R248 ;  /* 0x000000ffffde7224 */ /* 0x000fc600078e00f8 */
[----:B------:R-:W4:Y:S01]  /*17270*/  LDL.LU R240, [R1+0x238] ;  /* 0x0002380001f07983 */ /* 0x000f220000300800 */
[----:B------:R-:W-:-:S03]  /*17280*/  IMAD.MOV.U32 R225, RZ, RZ, R249 ;  /* 0x000000ffffe17224 */ /* 0x000fc600078e00f9 */
[----:B------:R-:W4:Y:S01]  /*17290*/  LDL.LU R241, [R1+0x234] ;  /* 0x0002340001f17983 */ /* 0x000f220000300800 */
[----:B------:R-:W-:-:S03]  /*172a0*/  IMAD.MOV.U32 R223, RZ, RZ, R250 ;  /* 0x000000ffffdf7224 */ /* 0x000fc600078e00fa */
[----:B------:R-:W4:Y:S04]  /*172b0*/  LDL.LU R242, [R1+0x230] ;  /* 0x0002300001f27983 */ /* 0x000f280000300800 */
[----:B------:R-:W4:Y:S04]  /*172c0*/  LDL.LU R243, [R1+0x22c] ;  /* 0x00022c0001f37983 */ /* 0x000f280000300800 */
[----:B------:R-:W4:Y:S04]  /*172d0*/  LDL.LU R248, [R1+0x228] ;  /* 0x0002280001f87983 */ /* 0x000f280000300800 */
[----:B------:R-:W4:Y:S04]  /*172e0*/  LDL.LU R249, [R1+0x224] ;  /* 0x0002240001f97983 */ /* 0x000f280000300800 */
[----:B------:R-:W4:Y:S01]  /*172f0*/  LDL.LU R250, [R1+0x220] ;  /* 0x0002200001fa7983 */ /* 0x000f220000300800 */
[----:B------:R-:W-:-:S02]  /*17300*/  IMAD.MOV.U32 R224, RZ, RZ, R251 ;  /* 0x000000ffffe07224 */ /* 0x000fc400078e00fb */
[----:B------:R-:W-:Y:S01]  /*17310*/  IMAD.MOV.U32 R218, RZ, RZ, R252 ;  /* 0x000000ffffda7224 */ /* 0x000fe200078e00fc */
[----:B------:R-:W4:Y:S01]  /*17320*/  LDL.LU R251, [R1+0x21c] ;  /* 0x00021c0001fb7983 */ /* 0x000f220000300800 */
[----:B------:R-:W-:Y:S02]  /*17330*/  IMAD.MOV.U32 R221, RZ, RZ, R13 ;  /* 0x000000ffffdd7224 */ /* 0x000fe400078e000d */
[----:B------:R-:W-:Y:S01]  /*17340*/  IMAD.MOV.U32 R220, RZ, RZ, R0 ;  /* 0x000000ffffdc7224 */ /* 0x000fe200078e0000 */
[----:B------:R-:W4:Y:S01]  /*17350*/  LDL.LU R252, [R1+0x218] ;  /* 0x0002180001fc7983 */ /* 0x000f220000300800 */
[----:B------:R-:W-:-:S03]  /*17360*/  IMAD.MOV.U32 R214, RZ, RZ, R2 ;  /* 0x000000ffffd67224 */ /* 0x000fc600078e0002 */
[----:B------:R-:W4:Y:S01]  /*17370*/  LDL.LU R13, [R1+0x214] ;  /* 0x00021400010d7983 */ /* 0x000f220000300800 */
[----:B------:R-:W-:Y:S02]  /*17380*/  IMAD.MOV.U32 R229, RZ, RZ, R245 ;  /* 0x000000ffffe57224 */ /* 0x000fe400078e00f5 */
[----:B------:R-:W-:Y:S01]  /*17390*/  IMAD.MOV.U32 R217, RZ, RZ, R6 ;  /* 0x000000ffffd97224 */ /* 0x000fe200078e0006 */
[----:B------:R-:W4:Y:S01]  /*173a0*/  LDL.LU R0, [R1+0x210] ;  /* 0x0002100001007983 */ /* 0x000f220000300800 */
[----:B------:R-:W-:-:S03]  /*173b0*/  IMAD.MOV.U32 R230, RZ, RZ, R238 ;  /* 0x000000ffffe67224 */ /* 0x000fc600078e00ee */
[----:B------:R-:W4:Y:S04]  /*173c0*/  LDL.LU R2, [R1+0x20c] ;  /* 0x00020c0001027983 */ /* 0x000f280000300800 */
[----:B------:R-:W4:Y:S01]  /*173d0*/  LDL.LU R6, [R1+0x208] ;  /* 0x0002080001067983 */ /* 0x000f220000300800 */
[----:B--2---:R-:W-:-:S03]  /*173e0*/  IMAD.MOV.U32 R245, RZ, RZ, R5 ;  /* 0x000000fffff57224 */ /* 0x004fc600078e0005 */
[----:B------:R-:W2:Y:S01]  /*173f0*/  LDL.LU R5, [R1+0x204] ;  /* 0x0002040001057983 */ /* 0x000ea20000300800 */
[----:B---3--:R-:W-:-:S03]  /*17400*/  IMAD.MOV.U32 R238, RZ, RZ, R9 ;  /* 0x000000ffffee7224 */ /* 0x008fc600078e0009 */
[----:B------:R-:W2:Y:S01]  /*17410*/  LDL.LU R9, [R1+0x200] ;  /* 0x0002000001097983 */ /* 0x000ea20000300800 */
[----:B------:R-:W-:Y:S01]  /*17420*/  IMAD.MOV.U32 R228, RZ, RZ, R247 ;  /* 0x000000ffffe47224 */ /* 0x000fe200078e00f7 */
[----:B------:R-:W-:Y:S01]  /*17430*/  F2FP.F16.F32.PACK_AB R247, R135, R134 ;  /* 0x0000008687f7723e */ /* 0x000fe200000000ff */
[----:B------:R-:W-:Y:S01]  /*17440*/  IMAD.MOV.U32 R227, RZ, RZ, R246 ;  /* 0x000000ffffe37224 */ /* 0x000fe200078e00f6 */
[----:B------:R-:W-:Y:S02]  /*17450*/  F2FP.F16.F32.PACK_AB R246, R133, R132 ;  /* 0x0000008485f6723e */ /* 0x000fe400000000ff */
[----:B------:R-:W-:Y:S02]  /*17460*/  F2FP.F16.F32.PACK_AB R245, R238, R245 ;  /* 0x000000f5eef5723e */ /* 0x000fe400000000ff */
[----:B------:R-:W-:Y:S01]  /*17470*/  F2FP.F16.F32.PACK_AB R244, R239, R244 ;  /* 0x000000f4eff4723e */ /* 0x000fe200000000ff */
[----:B------:R-:W-:Y:S01]  /*17480*/  STL [R1+0xb84], R247 ;  /* 0x000b84f701007387 */ /* 0x000fe20000100800 */
[----:B------:R-:W-:-:S02]  /*17490*/  F2FP.F16.F32.PACK_AB R239, R131, R130 ;  /* 0x0000008283ef723e */ /* 0x000fc400000000ff */
[----:B------:R-:W-:Y:S01]  /*174a0*/  F2FP.F16.F32.PACK_AB R238, R129, R128 ;  /* 0x0000008081ee723e */ /* 0x000fe200000000ff */
[----:B------:R-:W-:Y:S01]  /*174b0*/  STL [R1+0xb88], R246 ;  /* 0x000b88f601007387 */ /* 0x000fe20000100800 */
[----:B------:R-:W-:Y:S02]  /*174c0*/  F2FP.F16.F32.PACK_AB R237, R234, R237 ;  /* 0x000000edeaed723e */ /* 0x000fe400000000ff */
[----:B------:R-:W-:Y:S01]  /*174d0*/  F2FP.F16.F32.PACK_AB R236, R235, R236 ;  /* 0x000000ecebec723e */ /* 0x000fe200000000ff */
[----:B------:R-:W-:Y:S01]  /*174e0*/  STL [R1+0xb8c], R245 ;  /* 0x000b8cf501007387 */ /* 0x000fe20000100800 */
[----:B------:R-:W-:Y:S02]  /*174f0*/  F2FP.F16.F32.PACK_AB R235, R127, R126 ;  /* 0x0000007e7feb723e */ /* 0x000fe400000000ff */
[----:B------:R-:W-:Y:S01]  /*17500*/  F2FP.F16.F32.PACK_AB R234, R125, R124 ;  /* 0x0000007c7dea723e */ /* 0x000fe200000000ff */
[----:B------:R-:W-:Y:S01]  /*17510*/  STL [R1+0xb90], R244 ;  /* 0x000b90f401007387 */ /* 0x000fe20000100800 */
[----:B------:R-:W-:-:S03]  /*17520*/  F2FP.F16.F32.PACK_AB R233, R230, R233 ;  /* 0x000000e9e6e9723e */ /* 0x000fc600000000ff */
        /* <DEDUP_REMOVED lines=33> */
[----:B----4-:R-:W-:-:S03]  /*17740*/  F2FP.F16.F32.PACK_AB R216, R215, R216 ;  /* 0x000000d8d7d8723e */ /* 0x010fc600000000ff */
        /* <DEDUP_REMOVED lines=156> */
[----:B------:R-:W-:Y:S04]  /*18110*/  STL [R1+0xd38], R144 ;  /* 0x000d389001007387 */ /* 0x000fe80000100800 */
[----:B------:R-:W-:Y:S04]  /*18120*/  STL [R1+0xd3c], R143 ;  /* 0x000d3c8f01007387 */ /* 0x000fe80000100800 */
[----:B------:R-:W-:Y:S04]  /*18130*/  STL [R1+0xd40], R142 ;  /* 0x000d408e01007387 */ /* 0x000fe80000100800 */
[----:B------:R-:W-:Y:S04]  /*18140*/  STL [R1+0xd44], R141 ;  /* 0x000d448d01007387 */ /* 0x000fe80000100800 */
[----:B------:R-:W-:Y:S04]  /*18150*/  STL [R1+0xd48], R140 ;  /* 0x000d488c01007387 */ /* 0x000fe80000100800 */
[----:B------:R0:W-:Y:S04]  /*18160*/  STL [R1+0xd4c], R139 ;  /* 0x000d4c8b01007387 */ /* 0x0001e80000100800 */
[----:B------:R1:W-:Y:S04]  /*18170*/  STL [R1+0xd50], R138 ;  /* 0x000d508a01007387 */ /* 0x0003e80000100800 */
[----:B0-----:R-:W3:Y:S04]  /*18180*/  LDL.LU R139, [R1+0x1f4] ;  /* 0x0001f400018b7983 */ /* 0x001ee80000300800 */
[----:B------:R-:W3:Y:S04]  /*18190*/  LDL.LU R130, [R1+0x1f0] ;  /* 0x0001f00001827983 */ /* 0x000ee80000300800 */
        /* <DEDUP_REMOVED lines=16> */
[----:B------:R-:W4:Y:S01]  /*182a0*/  LDL.LU R148, [R1+0x5dc] ;  /* 0x0005dc0001947983 */ /* 0x000f220000300800 */
[----:B-1----:R-:W-:-:S03]  /*182b0*/  IMAD.MOV.U32 R138, RZ, RZ, R11 ;  /* 0x000000ffff8a7224 */ /* 0x002fc600078e000b */
[----:B------:R-:W4:Y:S04]  /*182c0*/  LDL.LU R113, [R1+0x5d8] ;  /* 0x0005d80001717983 */ /* 0x000f280000300800 */
[----:B------:R-:W4:Y:S01]  /*182d0*/  LDL.LU R149, [R1+0x5d4] ;  /* 0x0005d40001957983 */ /* 0x000f220000300800 */
[----:B------:R-:W-:-:S03]  /*182e0*/  IMAD.MOV.U32 R131, RZ, RZ, R10 ;  /* 0x000000ffff837224 */ /* 0x000fc600078e000a */
[----:B------:R-:W4:Y:S04]  /*182f0*/  LDL.LU R112, [R1+0x5d0] ;  /* 0x0005d00001707983 */ /* 0x000f280000300800 */
[----:B------:R-:W4:Y:S01]  /*18300*/  LDL.LU R150, [R1+0x1cc] ;  /* 0x0001cc0001967983 */ /* 0x000f220000300800 */
[----:B--2---:R-:W-:-:S03]  /*18310*/  F2FP.F16.F32.PACK_AB R132, R5, R9 ;  /* 0x000000090584723e */ /* 0x004fc600000000ff */
[----:B------:R-:W2:Y:S04]  /*18320*/  LDL.LU R11, [R1+0x1c8] ;  /* 0x0001c800010b7983 */ /* 0x000ea80000300800 */
[----:B------:R-:W2:Y:S04]  /*18330*/  LDL.LU R151, [R1+0x1c4] ;  /* 0x0001c40001977983 */ /* 0x000ea80000300800 */
[----:B------:R-:W2:Y:S04]  /*18340*/  LDL.LU R10, [R1+0x1c0] ;  /* 0x0001c000010a7983 */ /* 0x000ea80000300800 */
[----:B------:R-:W2:Y:S04]  /*18350*/  LDL.LU R152, [R1+0x5cc] ;  /* 0x0005cc0001987983 */ /* 0x000ea80000300800 */
[----:B------:R-:W2:Y:S04]  /*18360*/  LDL.LU R9, [R1+0x5c8] ;  /* 0x0005c80001097983 */ /* 0x000ea80000300800 */
[----:B------:R-:W2:Y:S04]  /*18370*/  LDL.LU R15, [R1+0x5c4] ;  /* 0x0005c400010f7983 */ /* 0x000ea80000300800 */
[----:B------:R-:W2:Y:S01]  /*18380*/  LDL.LU R8, [R1+0x5c0] ;  /* 0x0005c00001087983 */ /* 0x000ea20000300800 */
[----:B------:R-:W-:-:S03]  /*18390*/  F2FP.F16.F32.PACK_AB R136, R13, R0 ;  /* 0x000000000d88723e */ /* 0x000fc600000000ff */
[----:B------:R-:W2:Y:S04]  /*183a0*/  LDL.LU R14, [R1+0x1bc] ;  /* 0x0001bc00010e7983 */ /* 0x000ea80000300800 */
        /* <DEDUP_REMOVED lines=208> */
[----:B------:R-:W2:Y:S01]  /*190b0*/  LDL.LU R249, [R1+0xc] ;  /* 0x00000c0001f97983 */ /* 0x000ea20000300800 */
[----:B------:R-:W-:-:S03]  /*190c0*/  F2FP.F16.F32.PACK_AB R133, R2, R6 ;  /* 0x000000060285723e */ /* 0x000fc600000000ff */
[----:B------:R-:W2:Y:S04]  /*190d0*/  LDL.LU R250, [R1+0x8] ;  /* 0x0000080001fa7983 */ /* 0x000ea80000300800 */
[----:B------:R-:W2:Y:S04]  /*190e0*/  LDL.LU R251, [R1+0x4] ;  /* 0x0000040001fb7983 */ /* 0x000ea80000300800 */
[----:B------:R-:W2:Y:S01]  /*190f0*/  LDL.LU R252, [R1] ;  /* 0x0000000001fc7983 */ /* 0x000ea20000300800 */
[----:B------:R-:W-:-:S03]  /*19100*/  F2FP.F16.F32.PACK_AB R131, R138, R131 ;  /* 0x000000838a83723e */ /* 0x000fc600000000ff */
[----:B------:R-:W2:Y:S01]  /*19110*/  LDL.LU R0, [R1+0x40c] ;  /* 0x00040c0001007983 */ /* 0x000ea20000300800 */
[----:B---3--:R-:W-:-:S03]  /*19120*/  F2FP.F16.F32.PACK_AB R130, R139, R130 ;  /* 0x000000828b82723e */ /* 0x008fc600000000ff */
[----:B------:R-:W3:Y:S01]  /*19130*/  LDL.LU R2, [R1+0x408] ;  /* 0x0004080001027983 */ /* 0x000ee20000300800 */
[----:B----4-:R-:W-:-:S03]  /*19140*/  F2FP.F16.F32.PACK_AB R129, R140, R129 ;  /* 0x000000818c81723e */ /* 0x010fc600000000ff */
[----:B------:R-:W4:Y:S01]  /*19150*/  LDL.LU R6, [R1+0x404] ;  /* 0x0004040001067983 */ /* 0x000f220000300800 */
[----:B------:R-:W-:-:S03]  /*19160*/  F2FP.F16.F32.PACK_AB R128, R141, R128 ;  /* 0x000000808d80723e */ /* 0x000fc600000000ff */
[----:B------:R-:W4:Y:S01]  /*19170*/  LDL.LU R5, [R1+0x400] ;  /* 0x0004000001057983 */ /* 0x000f220000300800 */
[----:B------:R-:W-:-:S03]  /*19180*/  F2FP.F16.F32.PACK_AB R123, R142, R123 ;  /* 0x0000007b8e7b723e */ /* 0x000fc600000000ff */
[----:B------:R0:W5:Y:S01]  /*19190*/  LDL.LU R138, [R1+0xd50] ;  /* 0x000d5000018a7983 */ /* 0x0001620000300800 */
        /* <DEDUP_REMOVED lines=14> */
[----:B--2---:R-:W-:-:S03]  /*19280*/  F2FP.F16.F32.PACK_AB R11, R150, R11 ;  /* 0x0000000b960b723e */ /* 0x004fc600000000ff */
[----:B------:R0:W5:Y:S01]  /*19290*/  LDL.LU R146, [R1+0xd30] ;  /* 0x000d300001927983 */ /* 0x0001620000300800 */
[----:B------:R-:W-:-:S03]  /*192a0*/  F2FP.F16.F32.PACK_AB R10, R151, R10 ;  /* 0x0000000a970a723e */ /* 0x000fc600000000ff */
[----:B------:R0:W5:Y:S01]  /*192b0*/  LDL.LU R147, [R1+0xd2c] ;  /* 0x000d2c0001937983 */ /* 0x0001620000300800 */
[----:B------:R-:W-:-:S03]  /*192c0*/  F2FP.F16.F32.PACK_AB R9, R152, R9 ;  /* 0x000000099809723e */ /* 0x000fc600000000ff */
[----:B------:R0:W5:Y:S01]  /*192d0*/  LDL.LU R148, [R1+0xd28] ;  /* 0x000d280001947983 */ /* 0x0001620000300800 */
[----:B------:R-:W-:-:S03]  /*192e0*/  F2FP.F16.F32.PACK_AB R8, R15, R8 ;  /* 0x000000080f08723e */ /* 0x000fc600000000ff */
[----:B------:R0:W5:Y:S04]  /*192f0*/  LDL.LU R149, [R1+0xd24] ;  /* 0x000d240001957983 */ /* 0x0001680000300800 */
[----:B------:R0:W5:Y:S04]  /*19300*/  LDL.LU R150, [R1+0xd20] ;  /* 0x000d200001967983 */ /* 0x0001680000300800 */
[----:B------:R0:W5:Y:S04]  /*19310*/  LDL.LU R151, [R1+0xd1c] ;  /* 0x000d1c0001977983 */ /* 0x0001680000300800 */
[----:B------:R0:W5:Y:S04]  /*19320*/  LDL.LU R152, [R1+0xd18] ;  /* 0x000d180001987983 */ /* 0x0001680000300800 */
[----:B------:R-:W2:Y:S02]  /*19330*/  LDL.LU R15, [R1+0xd14] ;  /* 0x000d1400010f7983 */ /* 0x000ea40000300800 */
[----:B--2---:R-:W-:-:S02]  /*19340*/  F2FP.F16.F32.PACK_AB R15, R14, R15 ;  /* 0x0000000f0e0f723e */ /* 0x004fc400000000ff */
[----:B------:R-:W2:Y:S01]  /*19350*/  LDL.LU R14, [R1+0xd10] ;  /* 0x000d1000010e7983 */ /* 0x000ea20000300800 */
[----:B------:R-:W-:Y:S02]  /*19360*/  F2FP.F16.F32.PACK_AB R13, R154, R13 ;  /* 0x0000000d9a0d723e */ /* 0x000fe400000000ff */
[----:B------:R-:W-:Y:S02]  /*19370*/  F2FP.F16.F32.PACK_AB R12, R19, R12 ;  /* 0x0000000c130c723e */ /* 0x000fe400000000ff */
[----:B--2---:R-:W-:Y:S02]  /*19380*/  F2FP.F16.F32.PACK_AB R14, R153, R14 ;  /* 0x0000000e990e723e */ /* 0x004fe400000000ff */
[----:B------:R0:W5:Y:S04]  /*19390*/  LDL.LU R153, [R1+0xd0c] ;  /* 0x000d0c0001997983 */ /* 0x0001680000300800 */
[----:B------:R0:W5:Y:S04]  /*193a0*/  LDL.LU R154, [R1+0xd08] ;  /* 0x000d0800019a7983 */ /* 0x0001680000300800 */
[----:B------:R-:W2:Y:S02]  /*193b0*/  LDL.LU R19, [R1+0xd04] ;  /* 0x000d040001137983 */ /* 0x000ea40000300800 */
[----:B--2---:R-:W-:-:S02]  /*193c0*/  F2FP.F16.F32.PACK_AB R19, R18, R19 ;  /* 0x000000131213723e */ /* 0x004fc400000000ff */
[----:B------:R-:W2:Y:S02]  /*193d0*/  LDL.LU R18, [R1+0xd00] ;  /* 0x000d000001127983 */ /* 0x000ea40000300800 */
[----:B--2---:R-:W-:Y:S02]  /*193e0*/  F2FP.F16.F32.PACK_AB R18, R17, R18 ;  /* 0x000000121112723e */ /* 0x004fe400000000ff */
[----:B------:R-:W2:Y:S02]  /*193f0*/  LDL.LU R17, [R1+0xcfc] ;  /* 0x000cfc0001117983 */ /* 0x000ea40000300800 */
[----:B--2---:R-:W-:Y:S02]  /*19400*/  F2FP.F16.F32.PACK_AB R17, R16, R17 ;  /* 0x000000111011723e */ /* 0x004fe400000000ff */
        /* <DEDUP_REMOVED lines=8> */
[----:B------:R-:W2:Y:S01]  /*19490*/  LDL.LU R20, [R1+0xce8] ;  /* 0x000ce80001147983 */ /* 0x000ea20000300800 */
[----:B------:R-:W-:Y:S02]  /*194a0*/  F2FP.F16.F32.PACK_AB R27, R156, R27 ;  /* 0x0000001b9c1b723e */ /* 0x000fe400000000ff */
[----:B------:R-:W-:Y:S02]  /*194b0*/  F2FP.F16.F32.PACK_AB R26, R157, R26 ;  /* 0x0000001a9d1a723e */ /* 0x000fe400000000ff */
[----:B------:R-:W-:Y:S02]  /*194c0*/  F2FP.F16.F32.PACK_AB R25, R158, R25 ;  /* 0x000000199e19723e */ /* 0x000fe400000000ff */
[----:B------:R-:W-:Y:S02]  /*194d0*/  F2FP.F16.F32.PACK_AB R24, R159, R24 ;  /* 0x000000189f18723e */ /* 0x000fe400000000ff */
[----:B------:R-:W-:Y:S02]  /*194e0*/  F2FP.F16.F32.PACK_AB R31, R160, R31 ;  /* 0x0000001fa01f723e */ /* 0x000fe400000000ff */
[----:B------:R-:W-:-:S02]  /*194f0*/  F2FP.F16.F32.PACK_AB R30, R161, R30 ;  /* 0x0000001ea11e723e */ /* 0x000fc400000000ff */
        /* <DEDUP_REMOVED lines=83> */
[----:B--2---:R-:W-:-:S02]  /*19a30*/  F2FP.F16.F32.PACK_AB R20, R155, R20 ;  /* 0x000000149b14723e */ /* 0x004fc400000000ff */
[----:B------:R0:W5:Y:S04]  /*19a40*/  LDL.LU R155, [R1+0xce4] ;  /* 0x000ce400019b7983 */ /* 0x0001680000300800 */
        /* <DEDUP_REMOVED lines=88> */
[----:B------:R0:W5:Y:S01]  /*19fd0*/  LDL.LU R7, [R1+0xb80] ;  /* 0x000b800001077983 */ /* 0x0001620000300800 */
        /* <DEDUP_REMOVED lines=9> */
[----:B---3--:R-:W-:Y:S02]  /*1a070*/  F2FP.F16.F32.PACK_AB R241, R0, R2 ;  /* 0x0000000200f1723e */ /* 0x008fe400000000ff */
[----:B0---4-:R-:W-:-:S07]  /*1a080*/  F2FP.F16.F32.PACK_AB R240, R6, R5 ;  /* 0x0000000506f0723e */ /* 0x011fce00000000ff */
.L_x_0:
[----:B------:R-:W2:Y:S01]  /*1a090*/  LDL.LU R6, [R1+0x950] ;  /* 0x0009500001067983 */ /* 0x000ea20000300800 */
[----:B------:R-:W-:Y:S01]  /*1a0a0*/  ULDC.64 UR4, c[0x0][0x228] ;  /* 0x00008a0000047ab9 */ /* 0x000fe20000000a00 */
[----:B-----5:R-:W-:Y:S01]  /*1a0b0*/  VIADD R0, R7, 0x1 ;  /* 0x0000000107007836 */ /* 0x020fe20000000000 */
[----:B------:R-:W-:Y:S01]  /*1a0c0*/  ULDC.64 UR6, c[0x0][0x220] ;  /* 0x0000880000067ab9 */ /* 0x000fe20000000a00 */
[----:B------:R-:W0:Y:S01]  /*1a0d0*/  S2R R2, SR_TID.X ;  /* 0x0000000000027919 */ /* 0x000e220000002100 */
[----:B------:R-:W-:Y:S01]  /*1a0e0*/  ULDC UR9, c[0x0][0x248] ;  /* 0x0000920000097ab9 */ /* 0x000fe20000000800 */
        /* <DEDUP_REMOVED lines=30> */
[C---:B0-----:R-:W-:Y:S01]  /*1a2d0*/  IMAD.SHL.U32 R4, R2.reuse, 0x10, RZ ;  /* 0x0000001002047824 */ /* 0x041fe200078e00ff */
[----:B------:R-:W-:Y:S01]  /*1a2e0*/  ULDC UR33, c[0x0][0x248] ;  /* 0x0000920000217ab9 */ /* 0x000fe20000000800 */
[C---:B------:R-:W-:Y:S01]  /*1a2f0*/  IMAD.SHL.U32 R3, R2.reuse, 0x40, RZ ;  /* 0x0000004002037824 */ /* 0x040fe200078e00ff */
[----:B------:R-:W-:Y:S01]  /*1a300*/  ULDC UR52, c[0x0][0x248] ;  /* 0x0000920000347ab9 */ /* 0x000fe20000000800 */
[----:B------:R-:W-:Y:S01]  /*1a310*/  IMAD.SHL.U32 R5, R2, 0x8, RZ ;  /* 0x0000000802057824 */ /* 0x000fe200078e00ff */
[----:B------:R-:W-:Y:S01]  /*1a320*/  LOP3.LUT R4, R4, 0xf0, RZ, 0xc0, !PT ;  /* 0x000000f004047812 */ /* 0x000fe200078ec0ff */
[----:B------:R-:W-:Y:S01]  /*1a330*/  ULDC UR51, c[0x0][0x248] ;  /* 0x0000920000337ab9 */ /* 0x000fe20000000800 */
[----:B------:R-:W-:Y:S01]  /*1a340*/  LOP3.LUT R3, R3, 0x400, RZ, 0xc0, !PT ;  /* 0x0000040003037812 */ /* 0x000fe200078ec0ff */
[----:B------:R-:W-:Y:S01]  /*1a350*/  ULDC UR32, c[0x0][0x248] ;  /* 0x0000920000207ab9 */ /* 0x000fe20000000800 */
[----:B------:R-:W-:Y:S01]  /*1a360*/  ULDC UR50, c[0x0][0x248] ;  /* 0x0000920000327ab9 */ /* 0x000fe20000000800 */
[----:B------:R-:W-:Y:S01]  /*1a370*/  ULDC UR31, c[0x0][0x248] ;  /* 0x00009200001f7ab9 */ /* 0x000fe20000000800 */
[----:B------:R-:W-:Y:S01]  /*1a380*/  IADD3 R3, R3, UR8, R4 ;  /* 0x0000000803037c10 */ /* 0x000fe2000fffe004 */
[----:B------:R-:W-:Y:S01]  /*1a390*/  ULDC UR49, c[0x0][0x248] ;  /* 0x0000920000317ab9 */ /* 0x000fe20000000800 */
[----:B------:R-:W-:Y:S01]  /*1a3a0*/  LOP3.LUT R4, R5, 0x300, RZ, 0xc0, !PT ;  /* 0x0000030005047812 */ /* 0x000fe200078ec0ff */
[----:B------:R-:W-:Y:S01]  /*1a3b0*/  ULDC UR48, c[0x0][0x248] ;  /* 0x0000920000307ab9 */ /* 0x000fe20000000800 */
[----:B------:R-:W-:Y:S01]  /*1a3c0*/  LOP3.LUT R5, R2, 0x7f, RZ, 0xc0, !PT ;  /* 0x0000007f02057812 */ /* 0x000fe200078ec0ff */
[----:B------:R-:W-:Y:S01]  /*1a3d0*/  VIADD R2, R7, 0x4 ;  /* 0x0000000407027836 */ /* 0x000fe20000000000 */
[----:B------:R-:W-:Y:S01]  /*1a3e0*/  ULDC UR30, c[0x0][0x248] ;  /* 0x00009200001e7ab9 */ /* 0x000fe20000000800 */
[----:B------:R-:W-:Y:S01]  /*1a3f0*/  ULDC UR47, c[0x0][0x248] ;  /* 0x00009200002f7ab9 */ /* 0x000fe20000000800 */
[----:B------:R-:W-:Y:S01]  /*1a400*/  LEA R252, R5, UR8, 0x4 ;  /* 0x0000000805fc7c11 */ /* 0x000fe2000f8e20ff */
[----:B------:R-:W-:Y:S06]  /*1a410*/  BAR.SYNC.DEFER_BLOCKING 0x0 ;  /* 0x0000000000007b1d */ /* 0x000fec0000010000 */
[----:B------:R-:W-:Y:S01]  /*1a420*/  ULDC UR8, c[0x0][0x248] ;  /* 0x0000920000087ab9 */ /* 0x000fe20000000800 */
[----:B------:R-:W-:Y:S01]  /*1a430*/  ULDC UR29, c[0x0][0x248] ;  /* 0x00009200001d7ab9 */ /* 0x000fe20000000800 */
[----:B------:R-:W-:Y:S01]  /*1a440*/  STL [R1+0xa88], R252 ;  /* 0x000a88fc01007387 */ /* 0x000fe20000100800 */
        /* <DEDUP_REMOVED lines=8> */
[----:B--2---:R-:W-:Y:S01]  /*1a4d0*/  ISETP.GE.AND P0, PT, R6, UR4, PT ;  /* 0x0000000406007c0c */ /* 0x004fe2000bf06270 */
[----:B------:R-:W-:-:S03]  /*1a4e0*/  ULDC UR4, c[0x0][0x22c] ;  /* 0x00008b0000047ab9 */ /* 0x000fc60000000800 */
[----:B------:R-:W-:Y:S01]  /*1a4f0*/  ISETP.LT.AND P1, PT, R0, UR4, !P0 ;  /* 0x0000000400007c0c */ /* 0x000fe2000c721270 */
[----:B------:R-:W-:Y:S01]  /*1a500*/  VIADD R0, R7, 0x2 ;  /* 0x0000000207007836 */ /* 0x000fe20000000000 */
[----:B------:R-:W-:-:S04]  /*1a510*/  ULDC UR4, c[0x0][0x22c] ;  /* 0x00008b0000047ab9 */ /* 0x000fc80000000800 */
[----:B------:R-:W-:Y:S01]  /*1a520*/  ISETP.LT.AND P4, PT, R0, UR4, !P0 ;  /* 0x0000000400007c0c */ /* 0x000fe2000c781270 */
[----:B------:R-:W-:Y:S01]  /*1a530*/  VIADD R0, R7, 0x3 ;  /* 0x0000000307007836 */ /* 0x000fe20000000000 */
[----:B------:R-:W-:-:S04]  /*1a540*/  ULDC UR4, c[0x0][0x22c] ;  /* 0x00008b0000047ab9 */ /* 0x000fc80000000800 */
[----:B------:R-:W-:Y:S01]  /*1a550*/  ISETP.LT.AND P3, PT, R0, UR4, !P0 ;  /* 0x0000000400007c0c */ /* 0x000fe2000c761270 */
[----:B------:R-:W-:Y:S01]  /*1a560*/  IMAD.IADD R0, R3, 0x1, R4 ;  /* 0x0000000103007824 */ /* 0x000fe200078e0204 */
[----:B------:R-:W-:Y:S02]  /*1a570*/  ULDC UR4, c[0x0][0x22c] ;  /* 0x00008b0000047ab9 */ /* 0x000fe40000000800 */
[----:B------:R-:W-:Y:S01]  /*1a580*/  ISETP.LT.AND P6, PT, R2, UR4, !P0 ;  /* 0x0000000402007c0c */ /* 0x000fe2000c7c1270 */
[----:B------:R-:W-:Y:S01]  /*1a590*/  ULDC UR4, c[0x0][0x244] ;  /* 0x0000910000047ab9 */ /* 0x000fe20000000800 */
[----:B------:R-:W-:Y:S01]  /*1a5a0*/  STSM.16.M88.4 [R0], R240 ;  /* 0x000000f000007844 */ /* 0x000fe20000000200 */
[----:B------:R-:W-:Y:S06]  /*1a5b0*/  BAR.SYNC.DEFER_BLOCKING 0x0 ;  /* 0x0000000000007b1d */ /* 0x000fec0000010000 */
[----:B-1----:R-:W-:Y:S02]  /*1a5c0*/  LDS.128 R248, [R252] ;  /* 0x00000000fcf87984 */ /* 0x002fe40000000c00 */
[----:B------:R-:W-:Y:S06]  /*1a5d0*/  BAR.SYNC.DEFER_BLOCKING 0x0 ;  /* 0x0000000000007b1d */ /* 0x000fec0000010000 */
[----:B------:R-:W-:Y:S02]  /*1a5e0*/  STSM.16.M88.4 [R0], R104 ;  /* 0x0000006800007844 */ /* 0x000fe40000000200 */
[----:B------:R-:W-:Y:S06]  /*1a5f0*/  BAR.SYNC.DEFER_BLOCKING 0x0 ;  /* 0x0000000000007b1d */ /* 0x000fec0000010000 */
[----:B------:R-:W-:Y:S02]  /*1a600*/  LDS.128 R104, [R252] ;  /* 0x00000000fc687984 */ /* 0x000fe40000000c00 */
        /* <DEDUP_REMOVED lines=51> */
[----:B------:R-:W0:Y:S02]  /*1a940*/  LDS.128 R124, [R252] ;  /* 0x00000000fc7c7984 */ /* 0x000e240000000c00 */
[----:B------:R-:W-:Y:S06]  /*1a950*/  BAR.SYNC.DEFER_BLOCKING 0x0 ;  /* 0x0000000000007b1d */ /* 0x000fec0000010000 */
[----:B------:R-:W-:Y:S02]  /*1a960*/  STSM.16.M88.4 [R0], R116 ;  /* 0x0000007400007844 */ /* 0x000fe40000000200 */
[----:B------:R-:W-:Y:S06]  /*1a970*/  BAR.SYNC.DEFER_BLOCKING 0x0 ;  /* 0x0000000000007b1d */ /* 0x000fec0000010000 */
[----:B0-----:R-:W-:Y:S04]  /*1a980*/  STL.64 [R1+0x3c0], R124 ;  /* 0x0003c07c01007387 */ /* 0x001fe80000100a00 */
[----:B------:R-:W-:Y:S04]  /*1a990*/  STL.64 [R1+0x3c8], R126 ;  /* 0x0003c87e01007387 */ /* 0x000fe80000100a00 */
[----:B------:R-:W0:Y:S01]  /*1a9a0*/  LDS.128 R116, [R252] ;  /* 0x00000000fc747984 */ /* 0x000e220000000c00 */
        /* <DEDUP_REMOVED lines=9> */
[----:B0-----:R0:W-:Y:S04]  /*1aa40*/  STL.64 [R1+0xe90], R60 ;  /* 0x000e903c01007387 */ /* 0x0011e80000100a00 */
[----:B------:R1:W-:Y:S04]  /*1aa50*/  STL.64 [R1+0xe80], R62 ;  /* 0x000e803e01007387 */ /* 0x0003e80000100a00 */
[----:B0-----:R-:W2:Y:S04]  /*1aa60*/  LDL.LU R60, [R1+0x600] ;  /* 0x00060000013c7983 */ /* 0x001ea80000300800 */
[----:B------:R-:W0:Y:S01]  /*1aa70*/  LDS.128 R52, [R252] ;  /* 0x00000000fc347984 */ /* 0x000e220000000c00 */
[----:B------:R-:W-:Y:S06]  /*1aa80*/  BAR.SYNC.DEFER_BLOCKING 0x0 ;  /* 0x0000000000007b1d */ /* 0x000fec0000010000 */
[----:B------:R-:W2:Y:S04]  /*1aa90*/  LDL.LU R61, [R1+0x604] ;  /* 0x00060400013d7983 */ /* 0x000ea80000300800 */
[----:B-1----:R-:W2:Y:S04]  /*1aaa0*/  LDL.LU R62, [R1+0x608] ;  /* 0x00060800013e7983 */ /* 0x002ea80000300800 */
[----:B------:R-:W2:Y:S04]  /*1aab0*/  LDL.LU R63, [R1+0x60c] ;  /* 0x00060c00013f7983 */ /* 0x000ea80000300800 */
[----:B------:R-:W-:Y:S01]  /*1aac0*/  STSM.16.M88.4 [R0], R48 ;  /* 0x0000003000007844 */ /* 0x000fe20000000200 */
[----:B------:R-:W-:Y:S06]  /*1aad0*/  BAR.SYNC.DEFER_BLOCKING 0x0 ;  /* 0x0000000000007b1d */ /* 0x000fec0000010000 */
[----:B0-----:R0:W-:Y:S04]  /*1aae0*/  STL.64 [R1+0xe78], R52 ;  /* 0x000e783401007387 */ /* 0x0011e80000100a00 */
[----:B------:R1:W-:Y:S04]  /*1aaf0*/  STL.64 [R1+0xe70], R54 ;  /* 0x000e703601007387 */ /* 0x0003e80000100a00 */
[----:B0-----:R-:W3:Y:S04]  /*1ab00*/  LDL.LU R52, [R1+0x3f0] ;  /* 0x0003f00001347983 */ /* 0x001ee80000300800 */
[----:B------:R-:W0:Y:S01]  /*1ab10*/  LDS.128 R48, [R252] ;  /* 0x00000000fc307984 */ /* 0x000e220000000c00 */
[----:B------:R-:W-:Y:S06]  /*1ab20*/  BAR.SYNC.DEFER_BLOCKING 0x0 ;  /* 0x0000000000007b1d */ /* 0x000fec0000010000 */
[----:B------:R-:W3:Y:S04]  /*1ab30*/  LDL.LU R53, [R1+0x3f4] ;  /* 0x0003f40001357983 */ /* 0x000ee80000300800 */
[----:B-1----:R-:W3:Y:S04]  /*1ab40*/  LDL.LU R54, [R1+0x3f8] ;  /* 0x0003f80001367983 */ /* 0x002ee80000300800 */
[----:B------:R-:W3:Y:S04]  /*1ab50*/  LDL.LU R55, [R1+0x3fc] ;  /* 0x0003fc0001377983 */ /* 0x000ee80000300800 */
[----:B------:R-:W4:Y:S04]  /*1ab60*/  LDL.LU R240, [R1+0x3e0] ;  /* 0x0003e00001f07983 */ /* 0x000f280000300800 */
[----:B------:R-:W-:Y:S01]  /*1ab70*/  STSM.16.M88.4 [R0], R44 ;  /* 0x0000002c00007844 */ /* 0x000fe20000000200 */
[----:B------:R-:W-:Y:S06]  /*1ab80*/  BAR.SYNC.DEFER_BLOCKING 0x0 ;  /* 0x0000000000007b1d */ /* 0x000fec0000010000 */
[----:B------:R-:W4:Y:S04]  /*1ab90*/  LDL.LU R241, [R1+0x3e4] ;  /* 0x0003e40001f17983 */ /* 0x000f280000300800 */
[----:B------:R-:W4:Y:S04]  /*1aba0*/  LDL.LU R242, [R1+0x3e8] ;  /* 0x0003e80001f27983 */ /* 0x000f280000300800 */
[----:B------:R-:W4:Y:S04]  /*1abb0*/  LDL.LU R243, [R1+0x3ec] ;  /* 0x0003ec0001f37983 */ /* 0x000f280000300800 */
[----:B0-----:R0:W-:Y:S04]  /*1abc0*/  STL.64 [R1+0xe68], R48 ;  /* 0x000e683001007387 */ /* 0x0011e80000100a00 */
[----:B------:R-:W1:Y:S01]  /*1abd0*/  LDS.128 R44, [R252] ;  /* 0x00000000fc2c7984 */ /* 0x000e620000000c00 */
[----:B------:R-:W-:Y:S06]  /*1abe0*/  BAR.SYNC.DEFER_BLOCKING 0x0 ;  /* 0x0000000000007b1d */ /* 0x000fec0000010000 */
[----:B------:R0:W-:Y:S04]  /*1abf0*/  STL.64 [R1+0xe60], R50 ;  /* 0x000e603201007387 */ /* 0x0001e80000100a00 */
[----:B0-----:R-:W2:Y:S04]  /*1ac00*/  LDL.LU R48, [R1+0x3d0] ;  /* 0x0003d00001307983 */ /* 0x001ea80000300800 */
[----:B------:R-:W2:Y:S04]  /*1ac10*/  LDL.LU R49, [R1+0x3d4] ;  /* 0x0003d40001317983 */ /* 0x000ea80000300800 */
[----:B------:R-:W2:Y:S04]  /*1ac20*/  LDL.LU R50, [R1+0x3d8] ;  /* 0x0003d80001327983 */ /* 0x000ea80000300800 */
[----:B------:R-:W-:Y:S01]  /*1ac30*/  STSM.16.M88.4 [R0], R40 ;  /* 0x0000002800007844 */ /* 0x000fe20000000200 */
[----:B------:R-:W-:Y:S06]  /*1ac40*/  BAR.SYNC.DEFER_BLOCKING 0x0 ;  /* 0x0000000000007b1d */ /* 0x000fec0000010000 */
[----:B------:R-:W2:Y:S01]  /*1ac50*/  LDL.LU R51, [R1+0x3dc] ;  /* 0x0003dc0001337983 */ /* 0x000ea20000300800 */
[----:B------:R-:W-:Y:S01]  /*1ac60*/  IMAD R3, R6, UR4, RZ ;  /* 0x0000000406037c24 */ /* 0x000fe2000f8e02ff */
[----:B------:R-:W-:-:S02]  /*1ac70*/  ULDC UR4, c[0x0][0x248] ;  /* 0x0000920000047ab9 */ /* 0x000fc40000000800 */
[----:B-1----:R-:W-:Y:S01]  /*1ac80*/  STL.64 [R1+0xe58], R44 ;  /* 0x000e582c01007387 */ /* 0x002fe20000100a00 */
[----:B------:R-:W-:Y:S01]  /*1ac90*/  IMAD R5, R7, UR4, RZ ;  /* 0x0000000407057c24 */ /* 0x000fe2000f8e02ff */
[C---:B------:R-:W-:Y:S01]  /*1aca0*/  LEA R2, P2, R3.reuse, UR6, 0x1 ;  /* 0x0000000603027c11 */ /* 0x040fe2000f8408ff */
[----:B------:R-:W-:Y:S01]  /*1acb0*/  ULDC UR6, c[0x0][0x22c] ;  /* 0x00008b0000067ab9 */ /* 0x000fe20000000800 */
[----:B------:R-:W-:Y:S01]  /*1acc0*/  STL.64 [R1+0xe50], R46 ;  /* 0x000e502e01007387 */ /* 0x000fe20000100a00 */
[----:B------:R-:W-:Y:S01]  /*1acd0*/  ULDC UR4, c[0x0][0x248] ;  /* 0x0000920000047ab9 */ /* 0x000fe20000000800 */
[----:B------:R-:W-:Y:S01]  /*1ace0*/  LEA.HI.X.SX32 R3, R3, UR7, 0x1, P2 ;  /* 0x0000000703037c11 */ /* 0x000fe200090f0eff */
[----:B------:R-:W-:Y:S01]  /*1acf0*/  VIADD R6, R5, UR4 ;  /* 0x0000000405067c36 */ /* 0x000fe20008000000 */
[----:B------:R-:W-:Y:S01]  /*1ad00*/  ISETP.LT.AND P2, PT, R7, UR6, !P0 ;  /* 0x0000000607007c0c */ /* 0x000fe2000c741270 */
[----:B------:R-:W-:Y:S01]  /*1ad10*/  ULDC UR4, c[0x0][0x248] ;  /* 0x0000920000047ab9 */ /* 0x000fe20000000800 */
[CC--:B------:R-:W-:Y:S01]  /*1ad20*/  LEA R4, P5, R5.reuse, R2.reuse, 0x1 ;  /* 0x0000000205047211 */ /* 0x0c0fe200078a08ff */
[----:B------:R-:W-:Y:S01]  /*1ad30*/  ULDC UR6, c[0x0][0x22c] ;  /* 0x00008b0000067ab9 */ /* 0x000fe20000000800 */
[----:B------:R-:W0:Y:S01]  /*1ad40*/  LDS.128 R40, [R252] ;  /* 0x00000000fc287984 */ /* 0x000e220000000c00 */
[----:B------:R-:W-:Y:S01]  /*1ad50*/  ULDC UR7, c[0x0][0x22c] ;  /* 0x00008b0000077ab9 */ /* 0x000fe20000000800 */
[----:B------:R-:W-:Y:S01]  /*1ad60*/  LEA.HI.X.SX32 R5, R5, R3, 0x1, P5 ;  /* 0x0000000305057211 */ /* 0x000fe200028f0eff */
        /* <DEDUP_REMOVED lines=52> */
[----:B------:R-:W-:Y:S01]  /*1b0b0*/  STL.64 [R1+0xda0], R10 ;  /* 0x000da00a01007387 */ /* 0x000fe20000100a00 */
[----:B0-----:R-:W-:-:S03]  /*1b0c0*/  LEA R8, P5, R6, R2, 0x1 ;  /* 0x0000000206087211 */ /* 0x001fc600078a08ff */
[----:B------:R-:W0:Y:S01]  /*1b0d0*/  LDS.128 R112, [R252] ;  /* 0x00000000fc707984 */ /* 0x000e220000000c00 */
        /* <DEDUP_REMOVED lines=182> */
[----:B--2---:R-:W-:Y:S02]  /*1bc40*/  STSM.16.M88.4 [R0], R48 ;  /* 0x0000003000007844 */ /* 0x004fe40000000200 */
[----:B------:R-:W-:Y:S06]  /*1bc50*/  BAR.SYNC.DEFER_BLOCKING 0x0 ;  /* 0x0000000000007b1d */ /* 0x000fec0000010000 */
[----:B0-----:R-:W-:Y:S04]  /*1bc60*/  STL.64 [R1+0xbb8], R232 ;  /* 0x000bb8e801007387 */ /* 0x001fe80000100a00 */
[----:B------:R-:W-:Y:S04]  /*1bc70*/  STL.64 [R1+0xbb0], R234 ;  /* 0x000bb0ea01007387 */ /* 0x000fe80000100a00 */
[----:B------:R-:W0:Y:S01]  /*1bc80*/  LDS.128 R236, [R252] ;  /* 0x00000000fcec7984 */ /* 0x000e220000000c00 */
[----:B------:R-:W-:Y:S06]  /*1bc90*/  BAR.SYNC.DEFER_BLOCKING 0x0 ;  /* 0x0000000000007b1d */ /* 0x000fec0000010000 */
[----:B----4-:R-:W-:Y:S02]  /*1bca0*/  STSM.16.M88.4 [R0], R240 ;  /* 0x000000f000007844 */ /* 0x010fe40000000200 */
[----:B------:R-:W-:Y:S06]  /*1bcb0*/  BAR.SYNC.DEFER_BLOCKING 0x0 ;  /* 0x0000000000007b1d */ /* 0x000fec0000010000 */
[----:B0-----:R-:W-:Y:S04]  /*1bcc0*/  STL.64 [R1+0xba0], R236 ;  /* 0x000ba0ec01007387 */ /* 0x001fe80000100a00 */
[----:B------:R-:W-:Y:S04]  /*1bcd0*/  STL.64 [R1+0xb80], R238 ;  /* 0x000b80ee01007387 */ /* 0x000fe80000100a00 */
[----:B------:R-:W0:Y:S01]  /*1bce0*/  LDS.128 R240, [R252] ;  /* 0x00000000fcf07984 */ /* 0x000e220000000c00 */
[----:B------:R-:W-:Y:S06]  /*1bcf0*/  BAR.SYNC.DEFER_BLOCKING 0x0 ;  /* 0x0000000000007b1d */ /* 0x000fec0000010000 */
[----:B---3--:R-:W-:Y:S02]  /*1bd00*/  STSM.16.M88.4 [R0], R52 ;  /* 0x0000003400007844 */ /* 0x008fe40000000200 */
[----:B------:R-:W-:Y:S06]  /*1bd10*/  BAR.SYNC.DEFER_BLOCKING 0x0 ;  /* 0x0000000000007b1d */ /* 0x000fec0000010000 */
[----:B0-----:R-:W-:Y:S04]  /*1bd20*/  STL.64 [R1+0xb90], R240 ;  /* 0x000b90f001007387 */ /* 0x001fe80000100a00 */
[----:B------:R-:W-:Y:S04]  /*1bd30*/  STL.64 [R1+0xb88], R242 ;  /* 0x000b88f201007387 */ /* 0x000fe80000100a00 */
[----:B------:R0:W1:Y:S01]  /*1bd40*/  LDS.128 R244, [R252] ;  /* 0x00000000fcf47984 */ /* 0x0000620000000c00 */
[----:B------:R-:W-:Y:S01]  /*1bd50*/  BAR.SYNC.DEFER_BLOCKING 0x0 ;  /* 0x0000000000007b1d */ /* 0x000fe20000010000 */
[----:B0-----:R-:W-:-:S05]  /*1bd60*/  VIADD R252, R7, 0x5 ;  /* 0x0000000507fc7836 */ /* 0x001fca0000000000 */
[----:B------:R0:W-:Y:S02]  /*1bd70*/  STSM.16.M88.4 [R0], R60 ;  /* 0x0000003c00007844 */ /* 0x0001e40000000200 */
[----:B------:R-:W-:Y:S06]  /*1bd80*/  BAR.SYNC.DEFER_BLOCKING 0x0 ;  /* 0x0000000000007b1d */ /* 0x000fec0000010000 */
[----:B-1----:R-:W-:Y:S01]  /*1bd90*/  STL.64 [R1+0xba8], R244 ;  /* 0x000ba8f401007387 */ /* 0x002fe20000100a00 */
[----:B0-----:R-:W-:Y:S01]  /*1bda0*/  VIADD R0, R6, UR4 ;  /* 0x0000000406007c36 */ /* 0x001fe20008000000 */
[----:B------:R-:W-:Y:S01]  /*1bdb0*/  PRMT R6, R248, 0x7632, R6 ;  /* 0x00007632f8067816 */ /* 0x000fe20000000006 */
[----:B------:R-:W-:Y:S01]  /*1bdc0*/  ULDC UR4, c[0x0][0x248] ;  /* 0x0000920000047ab9 */ /* 0x000fe20000000800 */
[----:B------:R-:W-:Y:S04]  /*1bdd0*/  STL.64 [R1+0xb98], R246 ;  /* 0x000b98f601007387 */ /* 0x000fe80000100a00 */
[----:B------:R-:W2:Y:S04]  /*1bde0*/  LDL.LU R113, [R1+0x3c0] ;  /* 0x0003c00001717983 */ /* 0x000ea80000300800 */
[----:B------:R-:W3:Y:S04]  /*1bdf0*/  LDL.LU R115, [R1+0x3c4] ;  /* 0x0003c40001737983 */ /* 0x000ee80000300800 */
[----:B------:R0:W-:Y:S01]  /*1be00*/  @P2 STG.E.U16 desc[UR10][R4.64], R248 ;  /* 0x000000f804002986 */ /* 0x0001e2000c10150a */
[----:B------:R-:W-:Y:S01]  /*1be10*/  ISETP.LT.AND P2, PT, R252, UR6, !P0 ;  /* 0x00000006fc007c0c */ /* 0x000fe2000c741270 */
[----:B------:R-:W-:-:S02]  /*1be20*/  ULDC UR6, c[0x0][0x22c] ;  /* 0x00008b0000067ab9 */ /* 0x000fc40000000800 */
[----:B------:R1:W-:Y:S04]  /*1be30*/  @P1 STG.E.U16 desc[UR10][R8.64], R6 ;  /* 0x0000000608001986 */ /* 0x0003e8000c10150a */
[----:B------:R-:W4:Y:S01]  /*1be40*/  LDL.LU R117, [R1+0x3c8] ;  /* 0x0003c80001757983 */ /* 0x000f220000300800 */
[----:B0-----:R-:W-:-:S04]  /*1be50*/  LEA R4, P5, R0, R2, 0x1 ;  /* 0x0000000200047211 */ /* 0x001fc800078a08ff */
[CC--:B------:R-:W-:Y:S01]  /*1be60*/  LEA.HI.X.SX32 R5, R0.reuse, R3.reuse, 0x1, P5 ;  /* 0x0000000300057211 */ /* 0x0c0fe200028f0eff */
[----:B------:R-:W-:Y:S01]  /*1be70*/  VIADD R0, R0, UR4 ;  /* 0x0000000400007c36 */ /* 0x000fe20008000000 */
[----:B------:R-:W-:Y:S01]  /*1be80*/  ULDC UR4, c[0x0][0x248] ;  /* 0x0000920000047ab9 */ /* 0x000fe20000000800 */
[C---:B-1----:R-:W-:Y:S02]  /*1be90*/  VIADD R6, R7.reuse, 0x6 ;  /* 0x0000000607067836 */ /* 0x042fe40000000000 */
[----:B------:R0:W-:Y:S01]  /*1bea0*/  @P4 STG.E.U16 desc[UR10][R4.64], R249 ;  /* 0x000000f904004986 */ /* 0x0001e2000c10150a */
[----:B------:R-:W-:Y:S02]  /*1beb0*/  LEA R8, P5, R0, R2, 0x1 ;  /* 0x0000000200087211 */ /* 0x000fe400078a08ff */
[----:B------:R-:W-:Y:S01]  /*1bec0*/  ISETP.LT.AND P1, PT, R6, UR6, !P0 ;  /* 0x0000000606007c0c */ /* 0x000fe2000c721270 */
[C---:B------:R-:W-:Y:S01]  /*1bed0*/  VIADD R6, R0.reuse, UR4 ;  /* 0x0000000400067c36 */ /* 0x040fe20008000000 */
[----:B------:R-:W-:Y:S01]  /*1bee0*/  LEA.HI.X.SX32 R9, R0, R3, 0x1, P5 ;  /* 0x0000000300097211 */ /* 0x000fe200028f0eff */
[----:B------:R-:W-:Y:S01]  /*1bef0*/  VIADD R0, R7, 0x8 ;  /* 0x0000000807007836 */ /* 0x000fe20000000000 */
[----:B------:R-:W-:Y:S01]  /*1bf00*/  ULDC UR6, c[0x0][0x22c] ;  /* 0x00008b0000067ab9 */ /* 0x000fe20000000800 */
[----:B------:R-:W-:Y:S01]  /*1bf10*/  ULDC UR4, c[0x0][0x22c] ;  /* 0x00008b0000047ab9 */ /* 0x000fe20000000800 */
[----:B0-----:R-:W-:Y:S01]  /*1bf20*/  PRMT R249, R249, 0x7632, R249 ;  /* 0x00007632f9f97816 */ /* 0x001fe200000000f9 */
[----:B------:R-:W-:-:S04]  /*1bf30*/  VIADD R4, R7, 0x7 ;  /* 0x0000000707047836 */ /* 0x000fc80000000000 */
[----:B------:R0:W-:Y:S01]  /*1bf40*/  @P3 STG.E.U16 desc[UR10][R8.64], R249 ;  /* 0x000000f908003986 */ /* 0x0001e2000c10150a */
[----:B------:R-:W-:Y:S01]  /*1bf50*/  ISETP.LT.AND P4, PT, R4, UR6, !P0 ;  /* 0x0000000604007c0c */ /* 0x000fe2000c781270 */
[----:B------:R-:W-:Y:S01]  /*1bf60*/  ULDC UR6, c[0x0][0x22c] ;  /* 0x00008b0000067ab9 */ /* 0x000fe20000000800 */
[----:B------:R-:W-:Y:S01]  /*1bf70*/  ISETP.LT.AND P3, PT, R0, UR4, !P0 ;  /* 0x0000000400007c0c */ /* 0x000fe2000c761270 */
[----:B------:R-:W-:Y:S01]  /*1bf80*/  VIADD R0, R7, 0x9 ;  /* 0x0000000907007836 */ /* 0x000fe20000000000 */
[----:B------:R-:W-:Y:S01]  /*1bf90*/  LEA R4, P5, R6, R2, 0x1 ;  /* 0x0000000206047211 */ /* 0x000fe200078a08ff */
[----:B------:R-:W-:-:S03]  /*1bfa0*/  ULDC UR4, c[0x0][0x248] ;  /* 0x0000920000047ab9 */ /* 0x000fc60000000800 */
[----:B------:R-:W-:Y:S02]  /*1bfb0*/  LEA.HI.X.SX32 R5, R6, R3, 0x1, P5 ;  /* 0x0000000306057211 */ /* 0x000fe400028f0eff */
[----:B------:R-:W-:Y:S01]  /*1bfc0*/  ISETP.LT.AND P5, PT, R0, UR6, !P0 ;  /* 0x0000000600007c0c */ /* 0x000fe2000c7a1270 */
[----:B------:R-:W-:Y:S01]  /*1bfd0*/  VIADD R0, R6, UR4 ;  /* 0x0000000406007c36 */ /* 0x000fe20008000000 */
[----:B------:R-:W-:Y:S01]  /*1bfe0*/  ULDC UR4, c[0x0][0x248] ;  /* 0x0000920000047ab9 */ /* 0x000fe20000000800 */
[----:B------:R1:W-:Y:S01]  /*1bff0*/  @P6 STG.E.U16 desc[UR10][R4.64], R250 ;  /* 0x000000fa04006986 */ /* 0x0003e2000c10150a */
[----:B0-----:R-:W-:Y:S01]  /*1c000*/  VIADD R249, R7, 0xa ;  /* 0x0000000a07f97836 */ /* 0x001fe20000000000 */
[----:B------:R-:W-:Y:S01]  /*1c010*/  ULDC UR6, c[0x0][0x248] ;  /* 0x0000920000067ab9 */ /* 0x000fe20000000800 */
[C---:B------:R-:W-:Y:S01]  /*1c020*/  VIADD R6, R0.reuse, UR4 ;  /* 0x0000000400067c36 */ /* 0x040fe20008000000 */
[----:B------:R-:W-:Y:S01]  /*1c030*/  ULDC UR4, c[0x0][0x22c] ;  /* 0x00008b0000047ab9 */ /* 0x000fe20000000800 */
[----:B-1----:R-:W-:-:S02]  /*1c040*/  LEA R4, P6, R0, R2, 0x1 ;  /* 0x0000000200047211 */ /* 0x002fc400078c08ff */
[----:B------:R-:W-:Y:S02]  /*1c050*/  PRMT R250, R250, 0x7632, R250 ;  /* 0x00007632fafa7816 */ /* 0x000fe400000000fa */
[-C--:B------:R-:W-:Y:S02]  /*1c060*/  LEA.HI.X.SX32 R5, R0, R3.reuse, 0x1, P6 ;  /* 0x0000000300057211 */ /* 0x080fe400030f0eff */
[C---:B------:R-:W-:Y:S01]  /*1c070*/  LEA R248, P6, R6.reuse, R2, 0x1 ;  /* 0x0000000206f87211 */ /* 0x040fe200078c08ff */
[C---:B------:R-:W-:Y:S01]  /*1c080*/  VIADD R0, R6.reuse, UR6 ;  /* 0x0000000606007c36 */ /* 0x040fe20008000000 */
[----:B------:R-:W-:Y:S01]  /*1c090*/  ULDC UR6, c[0x0][0x22c] ;  /* 0x00008b0000067ab9 */ /* 0x000fe20000000800 */
[----:B------:R0:W-:Y:S01]  /*1c0a0*/  @P2 STG.E.U16 desc[UR10][R4.64], R250 ;  /* 0x000000fa04002986 */ /* 0x0001e2000c10150a */
[----:B------:R-:W-:Y:S01]  /*1c0b0*/  ISETP.LT.AND P2, PT, R249, UR4, !P0 ;  /* 0x00000004f9007c0c */ /* 0x000fe2000c741270 */
[----:B------:R-:W-:Y:S01]  /*1c0c0*/  ULDC UR4, c[0x0][0x22c] ;  /* 0x00008b0000047ab9 */ /* 0x000fe20000000800 */
[----:B------:R-:W-:Y:S01]  /*1c0d0*/  LEA.HI.X.SX32 R249, R6, R3, 0x1, P6 ;  /* 0x0000000306f97211 */ /* 0x000fe200030f0eff */
[----:B------:R-:W-:-:S04]  /*1c0e0*/  VIADD R6, R7, 0xb ;  /* 0x0000000b07067836 */ /* 0x000fc80000000000 */
[----:B------:R1:W-:Y:S01]  /*1c0f0*/  @P1 STG.E.U16 desc[UR10][R248.64], R251 ;  /* 0x000000fbf8001986 */ /* 0x0003e2000c10150a */
[----:B------:R-:W-:Y:S01]  /*1c100*/  ISETP.LT.AND P1, PT, R6, UR4, !P0 ;  /* 0x0000000406007c0c */ /* 0x000fe2000c721270 */
[----:B------:R-:W-:Y:S01]  /*1c110*/  ULDC UR4, c[0x0][0x248] ;  /* 0x0000920000047ab9 */ /* 0x000fe20000000800 */
[C---:B0-----:R-:W-:Y:S02]  /*1c120*/  LEA R4, P6, R0.reuse, R2, 0x1 ;  /* 0x0000000200047211 */ /* 0x041fe400078c08ff */
[----:B------:R-:W-:Y:S02]  /*1c130*/  PRMT R250, R251, 0x7632, R250 ;  /* 0x00007632fbfa7816 */ /* 0x000fe400000000fa */
[C---:B------:R-:W-:Y:S01]  /*1c140*/  LEA.HI.X.SX32 R5, R0.reuse, R3, 0x1, P6 ;  /* 0x0000000300057211 */ /* 0x040fe200030f0eff */
[----:B------:R-:W-:Y:S01]  /*1c150*/  VIADD R0, R0, UR4 ;  /* 0x0000000400007c36 */ /* 0x000fe20008000000 */
[----:B------:R-:W-:-:S03]  /*1c160*/  ULDC UR4, c[0x0][0x248] ;  /* 0x0000920000047ab9 */ /* 0x000fc60000000800 */
[----:B------:R0:W-:Y:S01]  /*1c170*/  @P4 STG.E.U16 desc[UR10][R4.64], R250 ;  /* 0x000000fa04004986 */ /* 0x0001e2000c10150a */
[----:B-1----:R-:W-:-:S04]  /*1c180*/  LEA R248, P6, R0, R2, 0x1 ;  /* 0x0000000200f87211 */ /* 0x002fc800078c08ff */
[CC--:B------:R-:W-:Y:S01]  /*1c190*/  LEA.HI.X.SX32 R249, R0.reuse, R3.reuse, 0x1, P6 ;  /* 0x0000000300f97211 */ /* 0x0c0fe200030f0eff */
[----:B0-----:R-:W-:Y:S02]  /*1c1a0*/  VIADD R4, R7, 0xc ;  /* 0x0000000c07047836 */ /* 0x001fe40000000000 */
[----:B------:R-:W-:Y:S01]  /*1c1b0*/  VIADD R5, R0, UR4 ;  /* 0x0000000400057c36 */ /* 0x000fe20008000000 */
[----:B------:R-:W-:Y:S02]  /*1c1c0*/  ULDC UR4, c[0x0][0x248] ;  /* 0x0000920000047ab9 */ /* 0x000fe40000000800 */
[----:B------:R-:W-:Y:S01]  /*1c1d0*/  ISETP.LT.AND P4, PT, R4, UR6, !P0 ;  /* 0x0000000604007c0c */ /* 0x000fe2000c781270 */
[C---:B------:R-:W-:Y:S01]  /*1c1e0*/  VIADD R0, R5.reuse, UR4 ;  /* 0x0000000405007c36 */ /* 0x040fe20008000000 */
[----:B------:R-:W-:Y:S01]  /*1c1f0*/  LEA R4, P6, R5, R2, 0x1 ;  /* 0x0000000205047211 */ /* 0x000fe200078c08ff */
[----:B------:R0:W-:Y:S01]  /*1c200*/  @P3 STG.E.U16 desc[UR10][R248.64], R104 ;  /* 0x00000068f8003986 */ /* 0x0001e2000c10150a */
[----:B------:R-:W-:Y:S01]  /*1c210*/  PRMT R250, R104, 0x7632, R250 ;  /* 0x0000763268fa7816 */ /* 0x000fe200000000fa */
[----:B------:R-:W-:Y:S01]  /*1c220*/  VIADD R6, R7, 0xd ;  /* 0x0000000d07067836 */ /* 0x000fe20000000000 */
[----:B------:R-:W-:Y:S01]  /*1c230*/  LEA.HI.X.SX32 R5, R5, R3, 0x1, P6 ;  /* 0x0000000305057211 */ /* 0x000fe200030f0eff */
[----:B------:R-:W-:Y:S01]  /*1c240*/  ULDC UR4, c[0x0][0x248] ;  /* 0x0000920000047ab9 */ /* 0x000fe20000000800 */
[----:B------:R-:W-:-:S03]  /*1c250*/  ULDC UR6, c[0x0][0x22c] ;  /* 0x00008b0000067ab9 */ /* 0x000fc60000000800 */
[----:B------:R1:W-:Y:S01]  /*1c260*/  @P5 STG.E.U16 desc[UR10][R4.64], R250 ;  /* 0x000000fa04005986 */ /* 0x0003e2000c10150a */
[-C--:B0-----:R-:W-:Y:S02]  /*1c270*/  LEA R248, P6, R0, R2.reuse, 0x1 ;  /* 0x0000000200f87211 */ /* 0x081fe400078c08ff */
[----:B------:R-:W-:Y:S01]  /*1c280*/  ISETP.LT.AND P3, PT, R6, UR6, !P0 ;  /* 0x0000000606007c0c */ /* 0x000fe2000c761270 */
[----:B------:R-:W-:Y:S01]  /*1c290*/  ULDC UR6, c[0x0][0x22c] ;  /* 0x00008b0000067ab9 */ /* 0x000fe20000000800 */
[CC--:B------:R-:W-:Y:S01]  /*1c2a0*/  LEA.HI.X.SX32 R249, R0.reuse, R3.reuse, 0x1, P6 ;  /* 0x0000000300f97211 */ /* 0x0c0fe200030f0eff */
[C---:B-1----:R-:W-:Y:S02]  /*1c2b0*/  VIADD R4, R7.reuse, 0xe ;  /* 0x0000000e07047836 */ /* 0x042fe40000000000 */
[----:B------:R-:W-:Y:S02]  /*1c2c0*/  VIADD R5, R0, UR4 ;  /* 0x0000000400057c36 */ /* 0x000fe40008000000 */
[----:B------:R0:W-:Y:S01]  /*1c2d0*/  @P2 STG.E.U16 desc[UR10][R248.64], R105 ;  /* 0x00000069f8002986 */ /* 0x0001e2000c10150a */
[----:B------:R-:W-:Y:S01]  /*1c2e0*/  VIADD R6, R7, 0xf ;  /* 0x0000000f07067836 */ /* 0x000fe20000000000 */
[----:B------:R-:W-:Y:S01]  /*1c2f0*/  ISETP.LT.AND P5, PT, R4, UR6, !P0 ;  /* 0x0000000604007c0c */ /* 0x000fe2000c7a1270 */
[----:B------:R-:W-:Y:S01]  /*1c300*/  ULDC UR4, c[0x0][0x248] ;  /* 0x0000920000047ab9 */ /* 0x000fe20000000800 */
[C---:B------:R-:W-:Y:S01]  /*1c310*/  LEA R4, P2, R5.reuse, R2, 0x1 ;  /* 0x0000000205047211 */ /* 0x040fe200078408ff */
[----:B------:R-:W-:Y:S01]  /*1c320*/  ULDC UR6, c[0x0][0x22c] ;  /* 0x00008b0000067ab9 */ /* 0x000fe20000000800 */
[C---:B------:R-:W-:Y:S01]  /*1c330*/  VIADD R0, R5.reuse, UR4 ;  /* 0x0000000405007c36 */ /* 0x040fe20008000000 */
[----:B------:R-:W-:Y:S01]  /*1c340*/  ULDC UR4, c[0x0][0x22c] ;  /* 0x00008b0000047ab9 */ /* 0x000fe20000000800 */
[----:B------:R-:W-:-:S02]  /*1c350*/  LEA.HI.X.SX32 R5, R5, R3, 0x1, P2 ;  /* 0x0000000305057211 */ /* 0x000fc400010f0eff */
[----:B------:R-:W-:Y:S01]  /*1c360*/  ISETP.LT.AND P2, PT, R6, UR6, !P0 ;  /* 0x0000000606007c0c */ /* 0x000fe2000c741270 */
[----:B------:R-:W-:Y:S01]  /*1c370*/  VIADD R6, R7, 0x10 ;  /* 0x0000001007067836 */ /* 0x000fe20000000000 */
[----:B0-----:R-:W-:Y:S01]  /*1c380*/  PRMT R105, R105, 0x7632, R105 ;  /* 0x0000763269697816 */ /* 0x001fe20000000069 */
[----:B------:R-:W-:Y:S01]  /*1c390*/  ULDC UR6, c[0x0][0x22c] ;  /* 0x00008b0000067ab9 */ /* 0x000fe20000000800 */
[----:B------:R-:W-:-:S03]  /*1c3a0*/  LEA R104, P6, R0, R2, 0x1 ;  /* 0x0000000200687211 */ /* 0x000fc600078c08ff */
[----:B------:R0:W-:Y:S01]  /*1c3b0*/  @P1 STG.E.U16 desc[UR10][R4.64], R105 ;  /* 0x0000006904001986 */ /* 0x0001e2000c10150a */
[----:B------:R-:W-:Y:S01]  /*1c3c0*/  ISETP.LT.AND P1, PT, R6, UR4, !P0 ;  /* 0x0000000406007c0c */ /* 0x000fe2000c721270 */
[----:B------:R-:W-:Y:S01]  /*1c3d0*/  ULDC UR4, c[0x0][0x248] ;  /* 0x0000920000047ab9 */ /* 0x000fe20000000800 */
[CC--:B0-----:R-:W-:Y:S01]  /*1c3e0*/  LEA.HI.X.SX32 R105, R0.reuse, R3.reuse, 0x1, P6 ;  /* 0x0000000300697211 */ /* 0x0c1fe200030f0eff */
[----:B------:R-:W-:Y:S01]  /*1c3f0*/  VIADD R0, R0, UR4 ;  /* 0x0000000400007c36 */ /* 0x000fe20008000000 */
[----:B------:R-:W-:Y:S01]  /*1c400*/  ULDC UR4, c[0x0][0x22c] ;  /* 0x00008b0000047ab9 */ /* 0x000fe20000000800 */
[----:B------:R-:W-:Y:S02]  /*1c410*/  VIADD R5, R7, 0x11 ;  /* 0x0000001107057836 */ /* 0x000fe40000000000 */
[----:B------:R0:W-:Y:S01]  /*1c420*/  @P4 STG.E.U16 desc[UR10][R104.64], R106 ;  /* 0x0000006a68004986 */ /* 0x0001e2000c10150a */
[C---:B------:R-:W-:Y:S02]  /*1c430*/  LEA R4, P6, R0.reuse, R2, 0x1 ;  /* 0x0000000200047211 */ /* 0x040fe400078c08ff */
[----:B------:R-:W-:Y:S01]  /*1c440*/  ISETP.LT.AND P4, PT, R5, UR4, !P0 ;  /* 0x0000000405007c0c */ /* 0x000fe2000c781270 */
[----:B------:R-:W-:Y:S01]  /*1c450*/  ULDC UR4, c[0x0][0x248] ;  /* 0x0000920000047ab9 */ /* 0x000fe20000000800 */
[----:B------:R-:W-:Y:S01]  /*1c460*/  VIADD R6, R7, 0x12 ;  /* 0x0000001207067836 */ /* 0x000fe20000000000 */
[C---:B------:R-:W-:Y:S01]  /*1c470*/  LEA.HI.X.SX32 R5, R0.reuse, R3, 0x1, P6 ;  /* 0x0000000300057211 */ /* 0x040fe200030f0eff */
[----:B------:R-:W-:Y:S01]  /*1c480*/  VIADD R0, R0, UR4 ;  /* 0x0000000400007c36 */ /* 0x000fe20008000000 */
[----:B------:R-:W-:Y:S01]  /*1c490*/  ULDC UR4, c[0x0][0x248] ;  /* 0x0000920000047ab9 */ /* 0x000fe20000000800 */
[----:B0-----:R-:W-:-:S02]  /*1c4a0*/  PRMT R106, R106, 0x7632, R106 ;  /* 0x000076326a6a7816 */ /* 0x001fc4000000006a */
[----:B------:R-:W-:Y:S01]  /*1c4b0*/  ISETP.LT.AND P6, PT, R6, UR6, !P0 ;  /* 0x0000000606007c0c */ /* 0x000fe2000c7c1270 */
[C---:B------:R-:W-:Y:S01]  /*1c4c0*/  VIADD R6, R0.reuse, UR4 ;  /* 0x0000000400067c36 */ /* 0x040fe20008000000 */
[----:B------:R-:W-:Y:S01]  /*1c4d0*/  ULDC UR6, c[0x0][0x248] ;  /* 0x0000920000067ab9 */ /* 0x000fe20000000800 */
[----:B------:R0:W-:Y:S01]  /*1c4e0*/  @P3 STG.E.U16 desc[UR10][R4.64], R106 ;  /* 0x0000006a04003986 */ /* 0x0001e2000c10150a */
[----:B------:R-:W-:Y:S01]  /*1c4f0*/  ULDC UR4, c[0x0][0x22c] ;  /* 0x00008b0000047ab9 */ /* 0x000fe20000000800 */
[----:B0-----:R-:W-:Y:S01]  /*1c500*/  LEA R4, P3, R0, R2, 0x1 ;  /* 0x0000000200047211 */ /* 0x001fe200078608ff */
[----:B------:R-:W-:-:S03]  /*1c510*/  VIADD R106, R7, 0x13 ;  /* 0x00000013076a7836 */ /* 0x000fc60000000000 */
[-C--:B------:R-:W-:Y:S01]  /*1c520*/  LEA.HI.X.SX32 R5, R0, R3.reuse, 0x1, P3 ;  /* 0x0000000300057211 */ /* 0x080fe200018f0eff */
[C---:B------:R-:W-:Y:S01]  /*1c530*/  VIADD R0, R6.reuse, UR6 ;  /* 0x0000000606007c36 */ /* 0x040fe20008000000 */
[C---:B------:R-:W-:Y:S01]  /*1c540*/  LEA R104, P3, R6.reuse, R2, 0x1 ;  /* 0x0000000206687211 */ /* 0x040fe200078608ff */
[----:B------:R-:W-:Y:S02]  /*1c550*/  ULDC UR6, c[0x0][0x22c] ;  /* 0x00008b0000067ab9 */ /* 0x000fe40000000800 */
[----:B------:R0:W-:Y:S01]  /*1c560*/  @P5 STG.E.U16 desc[UR10][R4.64], R107 ;  /* 0x0000006b04005986 */ /* 0x0001e2000c10150a */
[----:B------:R-:W-:Y:S01]  /*1c570*/  LEA.HI.X.SX32 R105, R6, R3, 0x1, P3 ;  /* 0x0000000306697211 */ /* 0x000fe200018f0eff */
[----:B------:R-:W-:Y:S01]  /*1c580*/  VIADD R6, R7, 0x14 ;  /* 0x0000001407067836 */ /* 0x000fe20000000000 */
[----:B------:R-:W-:Y:S01]  /*1c590*/  ISETP.LT.AND P5, PT, R106, UR4, !P0 ;  /* 0x000000046a007c0c */ /* 0x000fe2000c7a1270 */
[----:B------:R-:W-:Y:S01]  /*1c5a0*/  ULDC UR4, c[0x0][0x22c] ;  /* 0x00008b0000047ab9 */ /* 0x000fe20000000800 */
[----:B------:R-:W-:-:S02]  /*1c5b0*/  PRMT R248, R107, 0x7632, R248 ;  /* 0x000076326bf87816 */ /* 0x000fc400000000f8 */
[----:B0-----:R-:W-:-:S04]  /*1c5c0*/  LEA R4, P3, R0, R2, 0x1 ;  /* 0x0000000200047211 */ /* 0x001fc800078608ff */
[----:B------:R-:W-:Y:S02]  /*1c5d0*/  LEA.HI.X.SX32 R5, R0, R3, 0x1, P3 ;  /* 0x0000000300057211 */ /* 0x000fe400018f0eff */
[----:B------:R-:W-:Y:S01]  /*1c5e0*/  ISETP.LT.AND P3, PT, R6, UR4, !P0 ;  /* 0x0000000406007c0c */ /* 0x000fe2000c761270 */
[----:B------:R-:W-:Y:S02]  /*1c5f0*/  ULDC UR4, c[0x0][0x248] ;  /* 0x0000920000047ab9 */ /* 0x000fe40000000800 */
[----:B------:R-:W-:Y:S01]  /*1c600*/  VIADD R0, R0, UR4 ;  /* 0x0000000400007c36 */ /* 0x000fe20008000000 */
[----:B------:R-:W-:Y:S01]  /*1c610*/  @P2 STG.E.U16 desc[UR10][R104.64], R248 ;  /* 0x000000f868002986 */ /* 0x000fe2000c10150a */
[----:B------:R-:W-:Y:S01]  /*1c620*/  VIADD R6, R7, 0x15 ;  /* 0x0000001507067836 */ /* 0x000fe20000000000 */
[----:B------:R-:W-:Y:S02]  /*1c630*/  ULDC UR4, c[0x0][0x22c] ;  /* 0x00008b0000047ab9 */ /* 0x000fe40000000800 */
[----:B------:R0:W-:Y:S02]  /*1c640*/  @P1 STG.E.U16 desc[UR10][R4.64], R108 ;  /* 0x0000006c04001986 */ /* 0x0001e4000c10150a */
[----:B------:R-:W-:Y:S01]  /*1c650*/  ISETP.LT.AND P2, PT, R6, UR4, !P0 ;  /* 0x0000000406007c0c */ /* 0x000fe2000c741270 */
[----:B------:R-:W-:Y:S01]  /*1c660*/  ULDC UR4, c[0x0][0x248] ;  /* 0x0000920000047ab9 */ /* 0x000fe20000000800 */
[----:B0-----:R-:W-:-:S02]  /*1c670*/  LEA R4, P1, R0, R2, 0x1 ;  /* 0x0000000200047211 */ /* 0x001fc400078208ff */
[----:B------:R-:W-:Y:S02]  /*1c680*/  PRMT R108, R108, 0x7632, R108 ;  /* 0x000076326c6c7816 */ /* 0x000fe4000000006c */
[CC--:B------:R-:W-:Y:S01]  /*1c690*/  LEA.HI.X.SX32 R5, R0.reuse, R3.reuse, 0x1, P1 ;  /* 0x0000000300057211 */ /* 0x0c0fe200008f0eff */
[----:B------:R-:W-:Y:S01]  /*1c6a0*/  VIADD R0, R0, UR4 ;  /* 0x0000000400007c36 */ /* 0x000fe20008000000 */
[----:B------:R-:W-:Y:S01]  /*1c6b0*/  ULDC UR4, c[0x0][0x248] ;  /* 0x0000920000047ab9 */ /* 0x000fe20000000800 */
[C---:B------:R-:W-:Y:S02]  /*1c6c0*/  VIADD R6, R7.reuse, 0x16 ;  /* 0x0000001607067836 */ /* 0x040fe40000000000 */
[----:B------:R0:W-:Y:S01]  /*1c6d0*/  @P4 STG.E.U16 desc[UR10][R4.64], R108 ;  /* 0x0000006c04004986 */ /* 0x0001e2000c10150a */
[----:B------:R-:W-:Y:S02]  /*1c6e0*/  LEA R104, P4, R0, R2, 0x1 ;  /* 0x0000000200687211 */ /* 0x000fe400078808ff */
[----:B------:R-:W-:Y:S01]  /*1c6f0*/  ISETP.LT.AND P1, PT, R6, UR6, !P0 ;  /* 0x0000000606007c0c */ /* 0x000fe2000c721270 */
[----:B------:R-:W-:Y:S01]  /*1c700*/  VIADD R6, R7, 0x17 ;  /* 0x0000001707067836 */ /* 0x000fe20000000000 */
[C---:B------:R-:W-:Y:S01]  /*1c710*/  LEA.HI.X.SX32 R105, R0.reuse, R3, 0x1, P4 ;  /* 0x0000000300697211 */ /* 0x040fe200020f0eff */
[----:B------:R-:W-:Y:S01]  /*1c720*/  ULDC UR6, c[0x0][0x22c] ;  /* 0x00008b0000067ab9 */ /* 0x000fe20000000800 */
[----:B0-----:R-:W-:Y:S01]  /*1c730*/  VIADD R5, R0, UR4 ;  /* 0x0000000400057c36 */ /* 0x001fe20008000000 */
[----:B------:R-:W-:-:S03]  /*1c740*/  ULDC UR4, c[0x0][0x248] ;  /* 0x0000920000047ab9 */ /* 0x000fc60000000800 */
[C---:B------:R-:W-:Y:S01]  /*1c750*/  VIADD R0, R5.reuse, UR4 ;  /* 0x0000000405007c36 */ /* 0x040fe20008000000 */
[-C--:B------:R-:W-:Y:S01]  /*1c760*/  LEA R4, P4, R5, R2.reuse, 0x1 ;  /* 0x0000000205047211 */ /* 0x080fe200078808ff */
[----:B------:R0:W-:Y:S01]  /*1c770*/  @P6 STG.E.U16 desc[UR10][R104.64], R109 ;  /* 0x0000006d68006986 */ /* 0x0001e2000c10150a */
[----:B------:R-:W-:Y:S01]  /*1c780*/  PRMT R106, R109, 0x7632, R106 ;  /* 0x000076326d6a7816 */ /* 0x000fe2000000006a */
[----:B------:R-:W-:Y:S01]  /*1c790*/  ULDC UR4, c[0x0][0x248] ;  /* 0x0000920000047ab9 */ /* 0x000fe20000000800 */
[----:B------:R-:W-:Y:S02]  /*1c7a0*/  LEA.HI.X.SX32 R5, R5, R3, 0x1, P4 ;  /* 0x0000000305057211 */ /* 0x000fe400020f0eff */
[----:B------:R-:W-:Y:S01]  /*1c7b0*/  ISETP.LT.AND P4, PT, R6, UR6, !P0 ;  /* 0x0000000606007c0c */ /* 0x000fe2000c781270 */
[----:B------:R-:W-:Y:S01]  /*1c7c0*/  VIADD R6, R7, 0x18 ;  /* 0x0000001807067836 */ /* 0x000fe20000000000 */
[----:B------:R-:W-:Y:S01]  /*1c7d0*/  ULDC UR6, c[0x0][0x22c] ;  /* 0x00008b0000067ab9 */ /* 0x000fe20000000800 */
[----:B0-----:R-:W-:-:S04]  /*1c7e0*/  LEA R104, P6, R0, R2, 0x1 ;  /* 0x0000000200687211 */ /* 0x001fc800078c08ff */
[----:B------:R-:W-:Y:S02]  /*1c7f0*/  LEA.HI.X.SX32 R105, R0, R3, 0x1, P6 ;  /* 0x0000000300697211 */ /* 0x000fe400030f0eff */
[----:B------:R-:W-:Y:S01]  /*1c800*/  ISETP.LT.AND P6, PT, R6, UR6, !P0 ;  /* 0x0000000606007c0c */ /* 0x000fe2000c7c1270 */
[----:B------:R-:W-:Y:S01]  /*1c810*/  VIADD R6, R0, UR4 ;  /* 0x0000000400067c36 */ /* 0x000fe20008000000 */
[----:B------:R0:W-:Y:S01]  /*1c820*/  @P5 STG.E.U16 desc[UR10][R4.64], R106 ;  /* 0x0000006a04005986 */ /* 0x0001e2000c10150a */
[----:B------:R-:W-:Y:S01]  /*1c830*/  ULDC UR4, c[0x0][0x248] ;  /* 0x0000920000047ab9 */ /* 0x000fe20000000800 */
[----:B------:R-:W-:Y:S02]  /*1c840*/  ULDC UR6, c[0x0][0x22c] ;  /* 0x00008b0000067ab9 */ /* 0x000fe40000000800 */
[----:B------:R1:W-:Y:S01]  /*1c850*/  @P3 STG.E.U16 desc[UR10][R104.64], R110 ;  /* 0x0000006e68003986 */ /* 0x0003e2000c10150a */
[C---:B------:R-:W-:Y:S01]  /*1c860*/  VIADD R0, R6.reuse, UR4 ;  /* 0x0000000406007c36 */ /* 0x040fe20008000000 */
[----:B------:R-:W-:Y:S01]  /*1c870*/  ULDC UR4, c[0x0][0x22c] ;  /* 0x00008b0000047ab9 */ /* 0x000fe20000000800 */
[----:B0-----:R-:W-:Y:S01]  /*1c880*/  LEA R4, P3, R6, R2, 0x1 ;  /* 0x0000000206047211 */ /* 0x001fe200078608ff */
[----:B------:R-:W-:-:S03]  /*1c890*/  VIADD R106, R7, 0x19 ;  /* 0x00000019076a7836 */ /* 0x000fc60000000000 */
[-C--:B------:R-:W-:Y:S02]  /*1c8a0*/  LEA.HI.X.SX32 R5, R6, R3.reuse, 0x1, P3 ;  /* 0x0000000306057211 */ /* 0x080fe400018f0eff */
[----:B------:R-:W-:Y:S02]  /*1c8b0*/  PRMT R6, R110, 0x7632, R6 ;  /* 0x000076326e067816 */ /* 0x000fe40000000006 */
[----:B------:R-:W-:Y:S01]  /*1c8c0*/  ISETP.LT.AND P5, PT, R106, UR6, !P0 ;  /* 0x000000066a007c0c */ /* 0x000fe2000c7a1270 */
[C---:B------:R-:W-:Y:S01]  /*1c8d0*/  VIADD R106, R7.reuse, 0x1a ;  /* 0x0000001a076a7836 */ /* 0x040fe20000000000 */
[----:B-1----:R-:W-:Y:S01]  /*1c8e0*/  LEA R104, P3, R0, R2, 0x1 ;  /* 0x0000000200687211 */ /* 0x002fe200078608ff */
[----:B------:R0:W-:Y:S01]  /*1c8f0*/  @P2 STG.E.U16 desc[UR10][R4.64], R6 ;  /* 0x0000000604002986 */ /* 0x0001e2000c10150a */
[----:B------:R-:W-:Y:S02]  /*1c900*/  ULDC UR6, c[0x0][0x22c] ;  /* 0x00008b0000067ab9 */ /* 0x000fe40000000800 */
[----:B------:R-:W-:Y:S01]  /*1c910*/  ISETP.LT.AND P2, PT, R106, UR4, !P0 ;  /* 0x000000046a007c0c */ /* 0x000fe2000c741270 */
[----:B------:R-:W-:Y:S01]  /*1c920*/  ULDC UR4, c[0x0][0x248] ;  /* 0x0000920000047ab9 */ /* 0x000fe20000000800 */
[C---:B------:R-:W-:Y:S01]  /*1c930*/  LEA.HI.X.SX32 R105, R0.reuse, R3, 0x1, P3 ;  /* 0x0000000300697211 */ /* 0x040fe200018f0eff */
[----:B------:R-:W-:Y:S01]  /*1c940*/  VIADD R0, R0, UR4 ;  /* 0x0000000400007c36 */ /* 0x000fe20008000000 */
[----:B------:R-:W-:Y:S01]  /*1c950*/  ULDC UR4, c[0x0][0x22c] ;  /* 0x00008b0000047ab9 */ /* 0x000fe20000000800 */
[----:B------:R-:W-:-:S02]  /*1c960*/  VIADD R106, R7, 0x1b ;  /* 0x0000001b076a7836 */ /* 0x000fc40000000000 */
[----:B------:R1:W-:Y:S01]  /*1c970*/  @P1 STG.E.U16 desc[UR10][R104.64], R111 ;  /* 0x0000006f68001986 */ /* 0x0003e2000c10150a */
[-C--:B0-----:R-:W-:Y:S02]  /*1c980*/  LEA R4, P3, R0, R2.reuse, 0x1 ;  /* 0x0000000200047211 */ /* 0x081fe400078608ff */
[----:B------:R-:W-:Y:S01]  /*1c990*/  ISETP.LT.AND P1, PT, R106, UR4, !P0 ;  /* 0x000000046a007c0c */ /* 0x000fe2000c721270 */
[----:B------:R-:W-:Y:S01]  /*1c9a0*/  ULDC UR4, c[0x0][0x248] ;  /* 0x0000920000047ab9 */ /* 0x000fe20000000800 */
[C---:B------:R-:W-:Y:S01]  /*1c9b0*/  LEA.HI.X.SX32 R5, R0.reuse, R3, 0x1, P3 ;  /* 0x0000000300057211 */ /* 0x040fe200018f0eff */
[----:B------:R-:W-:Y:S01]  /*1c9c0*/  VIADD R0, R0, UR4 ;  /* 0x0000000400007c36 */ /* 0x000fe20008000000 */
[----:B------:R-:W-:Y:S01]  /*1c9d0*/  ULDC UR4, c[0x0][0x248] ;  /* 0x0000920000047ab9 */ /* 0x000fe20000000800 */
[----:B-1----:R-:W-:Y:S01]  /*1c9e0*/  PRMT R105, R111, 0x7632, R105 ;  /* 0x000076326f697816 */ /* 0x002fe20000000069 */
[----:B------:R-:W-:Y:S02]  /*1c9f0*/  VIADD R6, R7, 0x1c ;  /* 0x0000001c07067836 */ /* 0x000fe40000000000 */
[C---:B------:R-:W-:Y:S01]  /*1ca00*/  VIADD R106, R0.reuse, UR4 ;  /* 0x00000004006a7c36 */ /* 0x040fe20008000000 */
[----:B------:R-:W-:Y:S01]  /*1ca10*/  ULDC UR4, c[0x0][0x248] ;  /* 0x0000920000047ab9 */ /* 0x000fe20000000800 */
[----:B------:R0:W-:Y:S01]  /*1ca20*/  @P4 STG.E.U16 desc[UR10][R4.64], R105 ;  /* 0x0000006904004986 */ /* 0x0001e2000c10150a */
[----:B------:R-:W-:-:S02]  /*1ca30*/  LEA R104, P4, R0, R2, 0x1 ;  /* 0x0000000200687211 */ /* 0x000fc400078808ff */
[----:B------:R-:W-:Y:S01]  /*1ca40*/  ISETP.LT.AND P3, PT, R6, UR6, !P0 ;  /* 0x0000000606007c0c */ /* 0x000fe2000c761270 */
[----:B------:R-:W-:Y:S01]  /*1ca50*/  VIADD R6, R106, UR4 ;  /* 0x000000046a067c36 */ /* 0x000fe20008000000 */
[----:B------:R-:W-:Y:S01]  /*1ca60*/  ULDC UR4, c[0x0][0x248] ;  /* 0x0000920000047ab9 */ /* 0x000fe20000000800 */
[----:B------:R-:W-:Y:S01]  /*1ca70*/  VIADD R107, R7, 0x1d ;  /* 0x0000001d076b7836 */ /* 0x000fe20000000000 */
[----:B------:R-:W-:Y:S01]  /*1ca80*/  ULDC UR6, c[0x0][0x22c] ;  /* 0x00008b0000067ab9 */ /* 0x000fe20000000800 */
[----:B0-----:R-:W-:Y:S02]  /*1ca90*/  LEA.HI.X.SX32 R105, R0, R3, 0x1, P4 ;  /* 0x0000000300697211 */ /* 0x001fe400020f0eff */
[----:B------:R-:W-:-:S03]  /*1caa0*/  LEA R4, P4, R106, R2, 0x1 ;  /* 0x000000026a047211 */ /* 0x000fc600078808ff */
[----:B------:R0:W-:Y:S01]  /*1cab0*/  @P6 STG.E.U16 desc[UR10][R104.64], R96 ;  /* 0x0000006068006986 */ /* 0x0001e2000c10150a */
[----:B------:R-:W-:Y:S02]  /*1cac0*/  PRMT R0, R96, 0x7632, R0 ;  /* 0x0000763260007816 */ /* 0x000fe40000000000 */
[----:B------:R-:W-:Y:S01]  /*1cad0*/  LEA.HI.X.SX32 R5, R106, R3, 0x1, P4 ;  /* 0x000000036a057211 */ /* 0x000fe200020f0eff */
[----:B------:R-:W-:Y:S01]  /*1cae0*/  VIADD R106, R7, 0x1e ;  /* 0x0000001e076a7836 */ /* 0x000fe20000000000 */
[----:B------:R-:W-:Y:S01]  /*1caf0*/  ISETP.LT.AND P4, PT, R107, UR6, !P0 ;  /* 0x000000066b007c0c */ /* 0x000fe2000c781270 */
[----:B------:R-:W-:Y:S01]  /*1cb00*/  ULDC UR6, c[0x0][0x22c] ;  /* 0x00008b0000067ab9 */ /* 0x000fe20000000800 */
[----:B0-----:R-:W-:-:S04]  /*1cb10*/  LEA R104, P6, R6, R2, 0x1 ;  /* 0x0000000206687211 */ /* 0x001fc800078c08ff */
[C---:B------:R-:W-:Y:S01]  /*1cb20*/  LEA.HI.X.SX32 R105, R6.reuse, R3, 0x1, P6 ;  /* 0x0000000306697211 */ /* 0x040fe200030f0eff */
[----:B------:R-:W-:Y:S01]  /*1cb30*/  VIADD R6, R6, UR4 ;  /* 0x0000000406067c36 */ /* 0x000fe20008000000 */
[----:B------:R0:W-:Y:S01]  /*1cb40*/  @P5 STG.E.U16 desc[UR10][R4.64], R0 ;  /* 0x0000000004005986 */ /* 0x0001e2000c10150a */
[----:B------:R-:W-:Y:S01]  /*1cb50*/  ISETP.LT.AND P5, PT, R106, UR6, !P0 ;  /* 0x000000066a007c0c */ /* 0x000fe2000c7a1270 */
[----:B------:R-:W-:Y:S01]  /*1cb60*/  ULDC UR4, c[0x0][0x248] ;  /* 0x0000920000047ab9 */ /* 0x000fe20000000800 */
[----:B------:R-:W-:Y:S01]  /*1cb70*/  ULDC UR6, c[0x0][0x22c] ;  /* 0x00008b0000067ab9 */ /* 0x000fe20000000800 */
[----:B------:R-:W-:Y:S01]  /*1cb80*/  @P2 STG.E.U16 desc[UR10][R104.64], R97 ;  /* 0x0000006168002986 */ /* 0x000fe2000c10150a */
[----:B------:R-:W-:-:S04]  /*1cb90*/  LEA R106, P2, R6, R2, 0x1 ;  /* 0x00000002066a7211 */ /* 0x000fc800078408ff */
[CC--:B------:R-:W-:Y:S01]  /*1cba0*/  LEA.HI.X.SX32 R107, R6.reuse, R3.reuse, 0x1, P2 ;  /* 0x00000003066b7211 */ /* 0x0c0fe200010f0eff */
[----:B0-----:R-:W-:Y:S01]  /*1cbb0*/  VIADD R4, R7, 0x1f ;  /* 0x0000001f07047836 */ /* 0x001fe20000000000 */
[----:B------:R-:W-:Y:S01]  /*1cbc0*/  PRMT R5, R97, 0x7632, R5 ;  /* 0x0000763261057816 */ /* 0x000fe20000000005 */
[----:B------:R-:W-:Y:S01]  /*1cbd0*/  VIADD R0, R6, UR4 ;  /* 0x0000000406007c36 */ /* 0x000fe20008000000 */
[----:B------:R-:W-:Y:S01]  /*1cbe0*/  ULDC UR4, c[0x0][0x22c] ;  /* 0x00008b0000047ab9 */ /* 0x000fe20000000800 */
[C---:B------:R-:W-:Y:S01]  /*1cbf0*/  VIADD R6, R7.reuse, 0x20 ;  /* 0x0000002007067836 */ /* 0x040fe20000000000 */
[----:B------:R-:W-:Y:S01]  /*1cc00*/  ISETP.LT.AND P2, PT, R4, UR6, !P0 ;  /* 0x0000000604007c0c */ /* 0x000fe2000c741270 */
[----:B------:R0:W-:Y:S01]  /*1cc10*/  @P1 STG.E.U16 desc[UR10][R106.64], R5 ;  /* 0x000000056a001986 */ /* 0x0001e2000c10150a */
[----:B------:R-:W-:Y:S01]  /*1cc20*/  LEA R4, P6, R0, R2, 0x1 ;  /* 0x0000000200047211 */ /* 0x000fe200078c08ff */
[----:B------:R-:W-:Y:S01]  /*1cc30*/  ULDC UR6, c[0x0][0x22c] ;  /* 0x00008b0000067ab9 */ /* 0x000fe20000000800 */
[----:B------:R-:W-:Y:S01]  /*1cc40*/  ISETP.LT.AND P1, PT, R6, UR4, !P0 ;  /* 0x0000000406007c0c */ /* 0x000fe2000c721270 */
[----:B------:R-:W-:Y:S01]  /*1cc50*/  ULDC UR4, c[0x0][0x248] ;  /* 0x0000920000047ab9 */ /* 0x000fe20000000800 */
[----:B------:R-:W-:Y:S01]  /*1cc60*/  VIADD R6, R7, 0x21 ;  /* 0x0000002107067836 */ /* 0x000fe20000000000 */
[C---:B0-----:R-:W-:Y:S01]  /*1cc70*/  LEA.HI.X.SX32 R5, R0.reuse, R3, 0x1, P6 ;  /* 0x0000000300057211 */ /* 0x041fe200030f0eff */
[----:B------:R-:W-:Y:S01]  /*1cc80*/  VIADD R0, R0, UR4 ;  /* 0x0000000400007c36 */ /* 0x000fe20008000000 */
[----:B------:R-:W-:-:S03]  /*1cc90*/  ULDC UR4, c[0x0][0x22c] ;  /* 0x00008b0000047ab9 */ /* 0x000fc60000000800 */
[----:B------:R0:W-:Y:S01]  /*1cca0*/  @P3 STG.E.U16 desc[UR10][R4.64], R98 ;  /* 0x0000006204003986 */ /* 0x0001e2000c10150a */
[----:B------:R-:W-:Y:S02]  /*1ccb0*/  LEA R104, P6, R0, R2, 0x1 ;  /* 0x0000000200687211 */ /* 0x000fe400078c08ff */
[----:B------:R-:W-:Y:S01]  /*1ccc0*/  ISETP.LT.AND P3, PT, R6, UR4, !P0 ;  /* 0x0000000406007c0c */ /* 0x000fe2000c761270 */
[----:B------:R-:W-:Y:S01]  /*1ccd0*/  ULDC UR4, c[0x0][0x248] ;  /* 0x0000920000047ab9 */ /* 0x000fe20000000800 */
[----:B------:R-:W-:Y:S02]  /*1cce0*/  PRMT R97, R98, 0x7632, R97 ;  /* 0x0000763262617816 */ /* 0x000fe40000000061 */
[C---:B------:R-:W-:Y:S01]  /*1ccf0*/  LEA.HI.X.SX32 R105, R0.reuse, R3, 0x1, P6 ;  /* 0x0000000300697211 */ /* 0x040fe200030f0eff */
[----:B------:R-:W-:Y:S01]  /*1cd00*/  VIADD R0, R0, UR4 ;  /* 0x0000000400007c36 */ /* 0x000fe20008000000 */
[----:B------:R-:W-:Y:S01]  /*1cd10*/  ULDC UR4, c[0x0][0x248] ;  /* 0x0000920000047ab9 */ /* 0x000fe20000000800 */
[----:B------:R-:W-:-:S02]  /*1cd20*/  VIADD R6, R7, 0x22 ;  /* 0x0000002207067836 */ /* 0x000fc40000000000 */
[----:B------:R1:W-:Y:S01]  /*1cd30*/  @P4 STG.E.U16 desc[UR10][R104.64], R97 ;  /* 0x0000006168004986 */ /* 0x0003e2000c10150a */
[CC--:B------:R-:W-:Y:S01]  /*1cd40*/  LEA R96, P4, R0.reuse, R2.reuse, 0x1 ;  /* 0x0000000200607211 */ /* 0x0c0fe200078808ff */
[----:B0-----:R-:W-:Y:S01]  /*1cd50*/  VIADD R5, R0, UR4 ;  /* 0x0000000400057c36 */ /* 0x001fe20008000000 */
[----:B------:R-:W-:Y:S01]  /*1cd60*/  ISETP.LT.AND P6, PT, R6, UR6, !P0 ;  /* 0x0000000606007c0c */ /* 0x000fe2000c7c1270 */
[----:B------:R-:W-:Y:S01]  /*1cd70*/  ULDC UR6, c[0x0][0x248] ;  /* 0x0000920000067ab9 */ /* 0x000fe20000000800 */
[----:B------:R-:W-:Y:S01]  /*1cd80*/  VIADD R98, R7, 0x23 ;  /* 0x0000002307627836 */ /* 0x000fe20000000000 */
[----:B------:R-:W-:Y:S01]  /*1cd90*/  ULDC UR4, c[0x0][0x22c] ;  /* 0x00008b0000047ab9 */ /* 0x000fe20000000800 */
[C---:B------:R-:W-:Y:S01]  /*1cda0*/  VIADD R6, R5.reuse, UR6 ;  /* 0x0000000605067c36 */ /* 0x040fe20008000000 */
[----:B------:R-:W-:Y:S01]  /*1cdb0*/  ULDC UR6, c[0x0][0x22c] ;  /* 0x00008b0000067ab9 */ /* 0x000fe20000000800 */
[----:B-1----:R-:W-:Y:S02]  /*1cdc0*/  LEA.HI.X.SX32 R97, R0, R3, 0x1, P4 ;  /* 0x0000000300617211 */ /* 0x002fe400020f0eff */
[----:B------:R-:W-:-:S03]  /*1cdd0*/  LEA R4, P4, R5, R2, 0x1 ;  /* 0x0000000205047211 */ /* 0x000fc600078808ff */
[----:B------:R0:W-:Y:S01]  /*1cde0*/  @P5 STG.E.U16 desc[UR10][R96.64], R99 ;  /* 0x0000006360005986 */ /* 0x0001e2000c10150a */
[-C--:B------:R-:W-:Y:S02]  /*1cdf0*/  LEA.HI.X.SX32 R5, R5, R3.reuse, 0x1, P4 ;  /* 0x0000000305057211 */ /* 0x080fe400020f0eff */
[----:B------:R-:W-:Y:S01]  /*1ce00*/  ISETP.LT.AND P5, PT, R98, UR4, !P0 ;  /* 0x0000000462007c0c */ /* 0x000fe2000c7a1270 */
[----:B------:R-:W-:Y:S01]  /*1ce10*/  VIADD R98, R7, 0x24 ;  /* 0x0000002407627836 */ /* 0x000fe20000000000 */
[C---:B------:R-:W-:Y:S01]  /*1ce20*/  LEA R104, P4, R6.reuse, R2, 0x1 ;  /* 0x0000000206687211 */ /* 0x040fe200078808ff */
[----:B------:R-:W-:Y:S01]  /*1ce30*/  ULDC UR4, c[0x0][0x22c] ;  /* 0x00008b0000047ab9 */ /* 0x000fe20000000800 */
[----:B------:R-:W-:Y:S02]  /*1ce40*/  PRMT R0, R99, 0x7632, R0 ;  /* 0x0000763263007816 */ /* 0x000fe40000000000 */
[----:B------:R-:W-:Y:S02]  /*1ce50*/  LEA.HI.X.SX32 R105, R6, R3, 0x1, P4 ;  /* 0x0000000306697211 */ /* 0x000fe400020f0eff */
[----:B------:R-:W-:Y:S01]  /*1ce60*/  ISETP.LT.AND P4, PT, R98, UR4, !P0 ;  /* 0x0000000462007c0c */ /* 0x000fe2000c781270 */
[----:B------:R-:W-:-:S02]  /*1ce70*/  ULDC UR4, c[0x0][0x248] ;  /* 0x0000920000047ab9 */ /* 0x000fc40000000800 */
[----:B------:R-:W-:Y:S01]  /*1ce80*/  VIADD R6, R6, UR4 ;  /* 0x0000000406067c36 */ /* 0x000fe20008000000 */
[----:B------:R1:W-:Y:S01]  /*1ce90*/  @P2 STG.E.U16 desc[UR10][R4.64], R0 ;  /* 0x0000000004002986 */ /* 0x0003e2000c10150a */
[C---:B------:R-:W-:Y:S01]  /*1cea0*/  VIADD R106, R7.reuse, 0x25 ;  /* 0x00000025076a7836 */ /* 0x040fe20000000000 */
[----:B------:R-:W-:Y:S02]  /*1ceb0*/  ULDC UR4, c[0x0][0x22c] ;  /* 0x00008b0000047ab9 */ /* 0x000fe40000000800 */
[----:B------:R2:W-:Y:S01]  /*1cec0*/  @P1 STG.E.U16 desc[UR10][R104.64], R100 ;  /* 0x0000006468001986 */ /* 0x0005e2000c10150a */
[----:B------:R-:W-:Y:S02]  /*1ced0*/  LEA R98, P1, R6, R2, 0x1 ;  /* 0x0000000206627211 */ /* 0x000fe400078208ff */
[----:B------:R-:W-:Y:S01]  /*1cee0*/  ISETP.LT.AND P2, PT, R106, UR4, !P0 ;  /* 0x000000046a007c0c */ /* 0x000fe2000c741270 */
[----:B------:R-:W-:Y:S01]  /*1cef0*/  ULDC UR4, c[0x0][0x248] ;  /* 0x0000920000047ab9 */ /* 0x000fe20000000800 */
[C---:B0-----:R-:W-:Y:S01]  /*1cf00*/  LEA.HI.X.SX32 R99, R6.reuse, R3, 0x1, P1 ;  /* 0x0000000306637211 */ /* 0x041fe200008f0eff */
[----:B------:R-:W-:Y:S01]  /*1cf10*/  VIADD R6, R6, UR4 ;  /* 0x0000000406067c36 */ /* 0x000fe20008000000 */
[----:B------:R-:W-:Y:S01]  /*1cf20*/  ULDC UR4, c[0x0][0x248] ;  /* 0x0000920000047ab9 */ /* 0x000fe20000000800 */
[----:B-1----:R-:W-:Y:S01]  /*1cf30*/  PRMT R5, R100, 0x7632, R5 ;  /* 0x0000763264057816 */ /* 0x002fe20000000005 */
[----:B------:R-:W-:-:S04]  /*1cf40*/  VIADD R0, R7, 0x26 ;  /* 0x0000002607007836 */ /* 0x000fc80000000000 */
[----:B------:R0:W-:Y:S01]  /*1cf50*/  @P3 STG.E.U16 desc[UR10][R98.64], R5 ;  /* 0x0000000562003986 */ /* 0x0001e2000c10150a */
[----:B------:R-:W-:Y:S01]  /*1cf60*/  ISETP.LT.AND P1, PT, R0, UR6, !P0 ;  /* 0x0000000600007c0c */ /* 0x000fe2000c721270 */
[C---:B------:R-:W-:Y:S01]  /*1cf70*/  VIADD R0, R6.reuse, UR4 ;  /* 0x0000000406007c36 */ /* 0x040fe20008000000 */
[CC--:B------:R-:W-:Y:S01]  /*1cf80*/  LEA R4, P3, R6.reuse, R2.reuse, 0x1 ;  /* 0x0000000206047211 */ /* 0x0c0fe200078608ff */
[----:B------:R-:W-:Y:S01]  /*1cf90*/  ULDC UR4, c[0x0][0x248] ;  /* 0x0000920000047ab9 */ /* 0x000fe20000000800 */
[----:B--2---:R-:W-:Y:S01]  /*1cfa0*/  VIADD R100, R7, 0x27 ;  /* 0x0000002707647836 */ /* 0x004fe20000000000 */
[----:B------:R-:W-:Y:S01]  /*1cfb0*/  ULDC UR6, c[0x0][0x22c] ;  /* 0x00008b0000067ab9 */ /* 0x000fe20000000800 */
[-C--:B0-----:R-:W-:Y:S01]  /*1cfc0*/  LEA.HI.X.SX32 R5, R6, R3.reuse, 0x1, P3 ;  /* 0x0000000306057211 */ /* 0x081fe200018f0eff */
[C---:B------:R-:W-:Y:S01]  /*1cfd0*/  VIADD R6, R0.reuse, UR4 ;  /* 0x0000000400067c36 */ /* 0x040fe20008000000 */
[C---:B------:R-:W-:Y:S01]  /*1cfe0*/  LEA R96, P3, R0.reuse, R2, 0x1 ;  /* 0x0000000200607211 */ /* 0x040fe200078608ff */
[----:B------:R-:W-:Y:S01]  /*1cff0*/  ULDC UR4, c[0x0][0x248] ;  /* 0x0000920000047ab9 */ /* 0x000fe20000000800 */
[----:B------:R-:W-:Y:S01]  /*1d000*/  PRMT R99, R101, 0x7632, R99 ;  /* 0x0000763265637816 */ /* 0x000fe20000000063 */
[----:B------:R-:W-:Y:S01]  /*1d010*/  @P6 STG.E.U16 desc[UR10][R4.64], R101 ;  /* 0x0000006504006986 */ /* 0x000fe2000c10150a */
[----:B------:R-:W-:-:S02]  /*1d020*/  LEA.HI.X.SX32 R97, R0, R3, 0x1, P3 ;  /* 0x0000000300617211 */ /* 0x000fc400018f0eff */
[----:B------:R-:W-:-:S03]  /*1d030*/  LEA R98, P6, R6, R2, 0x1 ;  /* 0x0000000206627211 */ /* 0x000fc600078c08ff */
[----:B------:R0:W-:Y:S01]  /*1d040*/  @P5 STG.E.U16 desc[UR10][R96.64], R99 ;  /* 0x0000006360005986 */ /* 0x0001e2000c10150a */
[----:B------:R-:W-:Y:S01]  /*1d050*/  VIADD R0, R7, 0x28 ;  /* 0x0000002807007836 */ /* 0x000fe20000000000 */
[----:B------:R-:W-:Y:S01]  /*1d060*/  ISETP.LT.AND P3, PT, R100, UR6, !P0 ;  /* 0x0000000664007c0c */ /* 0x000fe2000c761270 */
[----:B------:R-:W-:Y:S01]  /*1d070*/  ULDC UR6, c[0x0][0x22c] ;  /* 0x00008b0000067ab9 */ /* 0x000fe20000000800 */
[C---:B0-----:R-:W-:Y:S01]  /*1d080*/  LEA.HI.X.SX32 R99, R6.reuse, R3, 0x1, P6 ;  /* 0x0000000306637211 */ /* 0x041fe200030f0eff */
[----:B------:R-:W-:Y:S01]  /*1d090*/  VIADD R6, R6, UR4 ;  /* 0x0000000406067c36 */ /* 0x000fe20008000000 */
[----:B------:R-:W-:-:S03]  /*1d0a0*/  ULDC UR4, c[0x0][0x248] ;  /* 0x0000920000047ab9 */ /* 0x000fc60000000800 */
[----:B------:R-:W-:Y:S01]  /*1d0b0*/  @P4 STG.E.U16 desc[UR10][R98.64], R102 ;  /* 0x0000006662004986 */ /* 0x000fe2000c10150a */
[-C--:B------:R-:W-:Y:S01]  /*1d0c0*/  LEA R100, P4, R6, R2.reuse, 0x1 ;  /* 0x0000000206647211 */ /* 0x080fe200078808ff */
[C---:B------:R-:W-:Y:S01]  /*1d0d0*/  VIADD R4, R7.reuse, 0x29 ;  /* 0x0000002907047836 */ /* 0x040fe20000000000 */
[----:B------:R-:W-:Y:S01]  /*1d0e0*/  ISETP.LT.AND P6, PT, R0, UR6, !P0 ;  /* 0x0000000600007c0c */ /* 0x000fe2000c7c1270 */
[C---:B------:R-:W-:Y:S01]  /*1d0f0*/  VIADD R0, R6.reuse, UR4 ;  /* 0x0000000406007c36 */ /* 0x040fe20008000000 */
[-C--:B------:R-:W-:Y:S01]  /*1d100*/  LEA.HI.X.SX32 R101, R6, R3.reuse, 0x1, P4 ;  /* 0x0000000306657211 */ /* 0x080fe200020f0eff */
[----:B------:R-:W-:Y:S01]  /*1d110*/  ULDC UR6, c[0x0][0x22c] ;  /* 0x00008b0000067ab9 */ /* 0x000fe20000000800 */
[----:B------:R-:W-:Y:S01]  /*1d120*/  PRMT R5, R102, 0x7632, R5 ;  /* 0x0000763266057816 */ /* 0x000fe20000000005 */
[C---:B------:R-:W-:Y:S01]  /*1d130*/  VIADD R6, R7.reuse, 0x2a ;  /* 0x0000002a07067836 */ /* 0x040fe20000000000 */
[----:B------:R-:W-:Y:S01]  /*1d140*/  ISETP.LT.AND P5, PT, R4, UR6, !P0 ;  /* 0x0000000604007c0c */ /* 0x000fe2000c7a1270 */
[----:B------:R-:W-:Y:S01]  /*1d150*/  ULDC UR4, c[0x0][0x22c] ;  /* 0x00008b0000047ab9 */ /* 0x000fe20000000800 */
[----:B------:R-:W-:Y:S01]  /*1d160*/  LEA R4, P4, R0, R2, 0x1 ;  /* 0x0000000200047211 */ /* 0x000fe200078808ff */
[----:B------:R0:W-:Y:S01]  /*1d170*/  @P2 STG.E.U16 desc[UR10][R100.64], R5 ;  /* 0x0000000564002986 */ /* 0x0001e2000c10150a */
[----:B------:R-:W-:Y:S01]  /*1d180*/  ISETP.LT.AND P2, PT, R6, UR4, !P0 ;  /* 0x0000000406007c0c */ /* 0x000fe2000c741270 */
[----:B------:R-:W-:Y:S01]  /*1d190*/  ULDC UR4, c[0x0][0x248] ;  /* 0x0000920000047ab9 */ /* 0x000fe20000000800 */
[----:B------:R-:W-:Y:S01]  /*1d1a0*/  VIADD R6, R7, 0x2b ;  /* 0x0000002b07067836 */ /* 0x000fe20000000000 */
[----:B------:R-:W-:Y:S01]  /*1d1b0*/  ULDC UR6, c[0x0][0x22c] ;  /* 0x00008b0000067ab9 */ /* 0x000fe20000000800 */
[C---:B0-----:R-:W-:Y:S01]  /*1d1c0*/  LEA.HI.X.SX32 R5, R0.reuse, R3, 0x1, P4 ;  /* 0x0000000300057211 */ /* 0x041fe200020f0eff */
[----:B------:R-:W-:Y:S01]  /*1d1d0*/  VIADD R0, R0, UR4 ;  /* 0x0000000400007c36 */ /* 0x000fe20008000000 */
[----:B------:R-:W-:-:S03]  /*1d1e0*/  ULDC UR4, c[0x0][0x22c] ;  /* 0x00008b0000047ab9 */ /* 0x000fc60000000800 */
[----:B------:R0:W-:Y:S01]  /*1d1f0*/  @P1 STG.E.U16 desc[UR10][R4.64], R103 ;  /* 0x0000006704001986 */ /* 0x0001e2000c10150a */
[-C--:B------:R-:W-:Y:S02]  /*1d200*/  LEA R98, P4, R0, R2.reuse, 0x1 ;  /* 0x0000000200627211 */ /* 0x080fe400078808ff */
[----:B------:R-:W-:Y:S01]  /*1d210*/  ISETP.LT.AND P1, PT, R6, UR4, !P0 ;  /* 0x0000000406007c0c */ /* 0x000fe2000c721270 */
[----:B------:R-:W-:Y:S01]  /*1d220*/  ULDC UR4, c[0x0][0x248] ;  /* 0x0000920000047ab9 */ /* 0x000fe20000000800 */
[----:B------:R-:W-:Y:S01]  /*1d230*/  VIADD R6, R7, 0x2c ;  /* 0x0000002c07067836 */ /* 0x000fe20000000000 */
[C---:B------:R-:W-:Y:S01]  /*1d240*/  LEA.HI.X.SX32 R99, R0.reuse, R3, 0x1, P4 ;  /* 0x0000000300637211 */ /* 0x040fe200020f0eff */
[----:B------:R-:W-:Y:S01]  /*1d250*/  VIADD R0, R0, UR4 ;  /* 0x0000000400007c36 */ /* 0x000fe20008000000 */
[----:B------:R-:W-:Y:S01]  /*1d260*/  ULDC UR4, c[0x0][0x248] ;  /* 0x0000920000047ab9 */ /* 0x000fe20000000800 */
[----:B0-----:R-:W-:Y:S02]  /*1d270*/  PRMT R5, R103, 0x7632, R5 ;  /* 0x0000763267057816 */ /* 0x001fe40000000005 */
[----:B------:R-:W-:Y:S01]  /*1d280*/  ISETP.LT.AND P4, PT, R6, UR6, !P0 ;  /* 0x0000000606007c0c */ /* 0x000fe2000c781270 */
[C---:B------:R-:W-:Y:S01]  /*1d290*/  VIADD R6, R0.reuse, UR4 ;  /* 0x0000000400067c36 */ /* 0x040fe20008000000 */
[----:B------:R-:W-:Y:S01]  /*1d2a0*/  ULDC UR4, c[0x0][0x248] ;  /* 0x0000920000047ab9 */ /* 0x000fe20000000800 */
[----:B------:R0:W-:Y:S01]  /*1d2b0*/  @P3 STG.E.U16 desc[UR10][R98.64], R5 ;  /* 0x0000000562003986 */ /* 0x0001e2000c10150a */
[----:B------:R-:W-:Y:S01]  /*1d2c0*/  LEA R4, P3, R0, R2, 0x1 ;  /* 0x0000000200047211 */ /* 0x000fe200078608ff */
[----:B------:R-:W-:Y:S01]  /*1d2d0*/  VIADD R100, R7, 0x2d ;  /* 0x0000002d07647836 */ /* 0x000fe20000000000 */
[----:B------:R-:W-:-:S02]  /*1d2e0*/  ULDC UR6, c[0x0][0x22c] ;  /* 0x00008b0000067ab9 */ /* 0x000fc40000000800 */
[-C--:B0-----:R-:W-:Y:S01]  /*1d2f0*/  LEA.HI.X.SX32 R5, R0, R3.reuse, 0x1, P3 ;  /* 0x0000000300057211 */ /* 0x081fe200018f0eff */
[C---:B------:R-:W-:Y:S01]  /*1d300*/  VIADD R0, R6.reuse, UR4 ;  /* 0x0000000406007c36 */ /* 0x040fe20008000000 */
[-C--:B------:R-:W-:Y:S01]  /*1d310*/  LEA R96, P3, R6, R2.reuse, 0x1 ;  /* 0x0000000206607211 */ /* 0x080fe200078608ff */
[----:B------:R-:W-:Y:S01]  /*1d320*/  ULDC UR4, c[0x0][0x248] ;  /* 0x0000920000047ab9 */ /* 0x000fe20000000800 */
[----:B------:R-:W-:Y:S01]  /*1d330*/  PRMT R99, R88, 0x7632, R99 ;  /* 0x0000763258637816 */ /* 0x000fe20000000063 */
[----:B------:R-:W-:Y:S01]  /*1d340*/  @P6 STG.E.U16 desc[UR10][R4.64], R88 ;  /* 0x0000005804006986 */ /* 0x000fe2000c10150a */
[----:B------:R-:W-:Y:S02]  /*1d350*/  LEA.HI.X.SX32 R97, R6, R3, 0x1, P3 ;  /* 0x0000000306617211 */ /* 0x000fe400018f0eff */
        /* <DEDUP_REMOVED lines=9> */
[-C--:B------:R-:W-:Y:S02]  /*1d3f0*/  LEA R4, P2, R0, R2.reuse, 0x1 ;  /* 0x0000000200047211 */ /* 0x080fe400078408ff */
[----:B------:R-:W-:Y:S01]  /*1d400*/  ISETP.LT.AND P5, PT, R6, UR6, !P0 ;  /* 0x0000000606007c0c */ /* 0x000fe2000c7a1270 */
[C---:B------:R-:W-:Y:S01]  /*1d410*/  VIADD R6, R0.reuse, UR4 ;  /* 0x0000000400067c36 */ /* 0x040fe20008000000 */
[-C--:B------:R-:W-:Y:S01]  /*1d420*/  LEA.HI.X.SX32 R5, R0, R3.reuse, 0x1, P2 ;  /* 0x0000000300057211 */ /* 0x080fe200010f0eff */
[----:B------:R-:W-:Y:S01]  /*1d430*/  VIADD R0, R7, 0x30 ;  /* 0x0000003007007836 */ /* 0x000fe20000000000 */
[----:B------:R-:W-:Y:S01]  /*1d440*/  PRMT R97, R89, 0x7632, R97 ;  /* 0x0000763259617816 */ /* 0x000fe20000000061 */
[----:B------:R-:W-:Y:S01]  /*1d450*/  ULDC UR4, c[0x0][0x22c] ;  /* 0x00008b0000047ab9 */ /* 0x000fe20000000800 */
[----:B------:R-:W-:Y:S01]  /*1d460*/  LEA R96, P6, R6, R2, 0x1 ;  /* 0x0000000206607211 */ /* 0x000fe200078c08ff */
[C---:B------:R-:W-:Y:S01]  /*1d470*/  VIADD R88, R7.reuse, 0x2f ;  /* 0x0000002f07587836 */ /* 0x040fe20000000000 */
[----:B------:R-:W-:Y:S01]  /*1d480*/  ULDC UR6, c[0x0][0x22c] ;  /* 0x00008b0000067ab9 */ /* 0x000fe20000000800 */
[----:B------:R0:W-:Y:S01]  /*1d490*/  @P1 STG.E.U16 desc[UR10][R4.64], R97 ;  /* 0x0000006104001986 */ /* 0x0001e2000c10150a */
[----:B------:R-:W-:Y:S01]  /*1d4a0*/  ISETP.LT.AND P1, PT, R0, UR4, !P0 ;  /* 0x0000000400007c0c */ /* 0x000fe2000c721270 */
[----:B------:R-:W-:Y:S01]  /*1d4b0*/  ULDC UR4, c[0x0][0x248] ;  /* 0x0000920000047ab9 */ /* 0x000fe20000000800 */
[----:B------:R-:W-:Y:S01]  /*1d4c0*/  VIADD R0, R7, 0x31 ;  /* 0x0000003107007836 */ /* 0x000fe20000000000 */
[C---:B0-----:R-:W-:Y:S01]  /*1d4d0*/  LEA.HI.X.SX32 R97, R6.reuse, R3, 0x1, P6 ;  /* 0x0000000306617211 */ /* 0x041fe200030f0eff */
[----:B------:R-:W-:Y:S01]  /*1d4e0*/  VIADD R6, R6, UR4 ;  /* 0x0000000406067c36 */ /* 0x000fe20008000000 */
[----:B------:R-:W-:-:S03]  /*1d4f0*/  ULDC UR4, c[0x0][0x22c] ;  /* 0x00008b0000047ab9 */ /* 0x000fc60000000800 */
[----:B------:R0:W-:Y:S01]  /*1d500*/  @P4 STG.E.U16 desc[UR10][R96.64], R90 ;  /* 0x0000005a60004986 */ /* 0x0001e2000c10150a */
[-C--:B------:R-:W-:Y:S02]  /*1d510*/  LEA R98, P6, R6, R2.reuse, 0x1 ;  /* 0x0000000206627211 */ /* 0x080fe400078c08ff */
[----:B------:R-:W-:Y:S01]  /*1d520*/  ISETP.LT.AND P4, PT, R0, UR4, !P0 ;  /* 0x0000000400007c0c */ /* 0x000fe2000c781270 */
[----:B------:R-:W-:Y:S01]  /*1d530*/  ULDC UR4, c[0x0][0x248] ;  /* 0x0000920000047ab9 */ /* 0x000fe20000000800 */
[----:B------:R-:W-:Y:S01]  /*1d540*/  PRMT R5, R90, 0x7632, R5 ;  /* 0x000076325a057816 */ /* 0x000fe20000000005 */
[C---:B------:R-:W-:Y:S01]  /*1d550*/  VIADD R0, R7.reuse, 0x32 ;  /* 0x0000003207007836 */ /* 0x040fe20000000000 */
[CC--:B------:R-:W-:Y:S01]  /*1d560*/  LEA.HI.X.SX32 R99, R6.reuse, R3.reuse, 0x1, P6 ;  /* 0x0000000306637211 */ /* 0x0c0fe200030f0eff */
[----:B------:R-:W-:Y:S01]  /*1d570*/  VIADD R6, R6, UR4 ;  /* 0x0000000406067c36 */ /* 0x000fe20008000000 */
[----:B------:R-:W-:Y:S01]  /*1d580*/  ISETP.LT.AND P2, PT, R88, UR6, !P0 ;  /* 0x0000000658007c0c */ /* 0x000fe2000c741270 */
[----:B------:R-:W-:Y:S01]  /*1d590*/  ULDC UR6, c[0x0][0x22c] ;  /* 0x00008b0000067ab9 */ /* 0x000fe20000000800 */
[----:B------:R-:W-:Y:S01]  /*1d5a0*/  ULDC UR4, c[0x0][0x248] ;  /* 0x0000920000047ab9 */ /* 0x000fe20000000800 */
[----:B------:R-:W-:Y:S01]  /*1d5b0*/  ISETP.LT.AND P6, PT, R0, UR6, !P0 ;  /* 0x0000000600007c0c */ /* 0x000fe2000c7c1270 */
[----:B------:R1:W-:Y:S01]  /*1d5c0*/  @P3 STG.E.U16 desc[UR10][R98.64], R5 ;  /* 0x0000000562003986 */ /* 0x0003e2000c10150a */
[CC--:B------:R-:W-:Y:S01]  /*1d5d0*/  LEA R88, P3, R6.reuse, R2.reuse, 0x1 ;  /* 0x0000000206587211 */ /* 0x0c0fe200078608ff */
[C---:B------:R-:W-:Y:S01]  /*1d5e0*/  VIADD R0, R6.reuse, UR4 ;  /* 0x0000000406007c36 */ /* 0x040fe20008000000 */
[----:B------:R-:W-:Y:S01]  /*1d5f0*/  ULDC UR6, c[0x0][0x248] ;  /* 0x0000920000067ab9 */ /* 0x000fe20000000800 */
[----:B0-----:R-:W-:Y:S01]  /*1d600*/  VIADD R90, R7, 0x33 ;  /* 0x00000033075a7836 */ /* 0x001fe20000000000 */
[-C--:B------:R-:W-:Y:S01]  /*1d610*/  LEA.HI.X.SX32 R89, R6, R3.reuse, 0x1, P3 ;  /* 0x0000000306597211 */ /* 0x080fe200018f0eff */
[C---:B------:R-:W-:Y:S01]  /*1d620*/  VIADD R6, R0.reuse, UR6 ;  /* 0x0000000600067c36 */ /* 0x040fe20008000000 */
[CC--:B------:R-:W-:Y:S01]  /*1d630*/  LEA R4, P3, R0.reuse, R2.reuse, 0x1 ;  /* 0x0000000200047211 */ /* 0x0c0fe200078608ff */
[----:B------:R-:W-:Y:S01]  /*1d640*/  ULDC UR4, c[0x0][0x22c] ;  /* 0x00008b0000047ab9 */ /* 0x000fe20000000800 */
[----:B------:R-:W-:Y:S01]  /*1d650*/  PRMT R97, R91, 0x7632, R97 ;  /* 0x000076325b617816 */ /* 0x000fe20000000061 */
[----:B------:R-:W-:Y:S01]  /*1d660*/  @P5 STG.E.U16 desc[UR10][R88.64], R91 ;  /* 0x0000005b58005986 */ /* 0x000fe2000c10150a */
[----:B------:R-:W-:Y:S01]  /*1d670*/  ULDC UR6, c[0x0][0x22c] ;  /* 0x00008b0000067ab9 */ /* 0x000fe20000000800 */
[----:B-1----:R-:W-:Y:S01]  /*1d680*/  LEA.HI.X.SX32 R5, R0, R3, 0x1, P3 ;  /* 0x0000000300057211 */ /* 0x002fe200018f0eff */
[----:B------:R-:W-:Y:S01]  /*1d690*/  VIADD R0, R7, 0x34 ;  /* 0x0000003407007836 */ /* 0x000fe20000000000 */
[----:B------:R-:W-:-:S02]  /*1d6a0*/  LEA R96, P3, R6, R2, 0x1 ;  /* 0x0000000206607211 */ /* 0x000fc400078608ff */
[----:B------:R-:W-:Y:S01]  /*1d6b0*/  ISETP.LT.AND P5, PT, R90, UR4, !P0 ;  /* 0x000000045a007c0c */ /* 0x000fe2000c7a1270 */
[----:B------:R0:W-:Y:S01]  /*1d6c0*/  @P2 STG.E.U16 desc[UR10][R4.64], R97 ;  /* 0x0000006104002986 */ /* 0x0001e2000c10150a */
[----:B------:R-:W-:Y:S01]  /*1d6d0*/  ULDC UR4, c[0x0][0x22c] ;  /* 0x00008b0000047ab9 */ /* 0x000fe20000000800 */
[----:B0-----:R-:W-:Y:S02]  /*1d6e0*/  LEA.HI.X.SX32 R97, R6, R3, 0x1, P3 ;  /* 0x0000000306617211 */ /* 0x001fe400018f0eff */
[----:B------:R-:W-:Y:S01]  /*1d6f0*/  ISETP.LT.AND P3, PT, R0, UR4, !P0 ;  /* 0x0000000400007c0c */ /* 0x000fe2000c761270 */
[----:B------:R-:W-:Y:S02]  /*1d700*/  ULDC UR4, c[0x0][0x248] ;  /* 0x0000920000047ab9 */ /* 0x000fe40000000800 */
[----:B------:R-:W-:Y:S01]  /*1d710*/  VIADD R6, R6, UR4 ;  /* 0x0000000406067c36 */ /* 0x000fe20008000000 */
[----:B------:R-:W-:Y:S01]  /*1d720*/  ULDC UR4, c[0x0][0x22c] ;  /* 0x00008b0000047ab9 */ /* 0x000fe20000000800 */
[----:B------:R-:W-:Y:S01]  /*1d730*/  VIADD R0, R7, 0x35 ;  /* 0x0000003507007836 */ /* 0x000fe20000000000 */
[----:B------:R0:W-:Y:S02]  /*1d740*/  @P1 STG.E.U16 desc[UR10][R96.64], R92 ;  /* 0x0000005c60001986 */ /* 0x0001e4000c10150a */
[----:B------:R-:W-:-:S02]  /*1d750*/  LEA R88, P2, R6, R2, 0x1 ;  /* 0x0000000206587211 */ /* 0x000fc400078408ff */
[----:B------:R-:W-:Y:S01]  /*1d760*/  ISETP.LT.AND P1, PT, R0, UR4, !P0 ;  /* 0x0000000400007c0c */ /* 0x000fe2000c721270 */
[----:B------:R-:W-:Y:S01]  /*1d770*/  ULDC UR4, c[0x0][0x248] ;  /* 0x0000920000047ab9 */ /* 0x000fe20000000800 */
[----:B------:R-:W-:Y:S01]  /*1d780*/  PRMT R5, R92, 0x7632, R5 ;  /* 0x000076325c057816 */ /* 0x000fe20000000005 */
[C---:B------:R-:W-:Y:S01]  /*1d790*/  VIADD R0, R7.reuse, 0x36 ;  /* 0x0000003607007836 */ /* 0x040fe20000000000 */
[CC--:B------:R-:W-:Y:S01]  /*1d7a0*/  LEA.HI.X.SX32 R89, R6.reuse, R3.reuse, 0x1, P2 ;  /* 0x0000000306597211 */ /* 0x0c0fe200010f0eff */
[----:B------:R-:W-:Y:S01]  /*1d7b0*/  VIADD R6, R6, UR4 ;  /* 0x0000000406067c36 */ /* 0x000fe20008000000 */
[----:B------:R-:W-:Y:S02]  /*1d7c0*/  ULDC UR4, c[0x0][0x248] ;  /* 0x0000920000047ab9 */ /* 0x000fe40000000800 */
[----:B------:R-:W-:Y:S01]  /*1d7d0*/  ISETP.LT.AND P2, PT, R0, UR6, !P0 ;  /* 0x0000000600007c0c */ /* 0x000fe2000c741270 */
[----:B------:R1:W-:Y:S01]  /*1d7e0*/  @P4 STG.E.U16 desc[UR10][R88.64], R5 ;  /* 0x0000000558004986 */ /* 0x0003e2000c10150a */
[CC--:B------:R-:W-:Y:S01]  /*1d7f0*/  LEA R4, P4, R6.reuse, R2.reuse, 0x1 ;  /* 0x0000000206047211 */ /* 0x0c0fe200078808ff */
[C---:B------:R-:W-:Y:S01]  /*1d800*/  VIADD R0, R6.reuse, UR4 ;  /* 0x0000000406007c36 */ /* 0x040fe20008000000 */
[----:B------:R-:W-:Y:S01]  /*1d810*/  ULDC UR4, c[0x0][0x248] ;  /* 0x0000920000047ab9 */ /* 0x000fe20000000800 */
[----:B0-----:R-:W-:Y:S01]  /*1d820*/  VIADD R92, R7, 0x37 ;  /* 0x00000037075c7836 */ /* 0x001fe20000000000 */
[----:B------:R-:W-:Y:S01]  /*1d830*/  ULDC UR6, c[0x0][0x22c] ;  /* 0x00008b0000067ab9 */ /* 0x000fe20000000800 */
[-C--:B-1----:R-:W-:Y:S01]  /*1d840*/  LEA.HI.X.SX32 R5, R6, R3.reuse, 0x1, P4 ;  /* 0x0000000306057211 */ /* 0x082fe200020f0eff */
        /* <DEDUP_REMOVED lines=14> */
[----:B------:R0:W-:Y:S01]  /*1d930*/  @P3 STG.E.U16 desc[UR10][R88.64], R94 ;  /* 0x0000005e58003986 */ /* 0x0001e2000c10150a */
[-C--:B------:R-:W-:Y:S01]  /*1d940*/  LEA R4, P3, R6, R2.reuse, 0x1 ;  /* 0x0000000206047211 */ /* 0x080fe200078608ff */
[C---:B------:R-:W-:Y:S01]  /*1d950*/  VIADD R90, R7.reuse, 0x39 ;  /* 0x00000039075a7836 */ /* 0x040fe20000000000 */
[----:B------:R-:W-:Y:S01]  /*1d960*/  ISETP.LT.AND P6, PT, R0, UR6, !P0 ;  /* 0x0000000600007c0c */ /* 0x000fe2000c7c1270 */
[C---:B------:R-:W-:Y:S01]  /*1d970*/  VIADD R0, R6.reuse, UR4 ;  /* 0x0000000406007c36 */ /* 0x040fe20008000000 */
[----:B------:R-:W-:Y:S01]  /*1d980*/  LEA.HI.X.SX32 R5, R6, R3, 0x1, P3 ;  /* 0x0000000306057211 */ /* 0x000fe200018f0eff */
[----:B------:R-:W-:Y:S01]  /*1d990*/  ULDC UR6, c[0x0][0x22c] ;  /* 0x00008b0000067ab9 */ /* 0x000fe20000000800 */
[----:B------:R-:W-:Y:S01]  /*1d9a0*/  VIADD R6, R7, 0x3a ;  /* 0x0000003a07067836 */ /* 0x000fe20000000000 */
[----:B------:R-:W-:Y:S01]  /*1d9b0*/  ISETP.LT.AND P5, PT, R90, UR6, !P0 ;  /* 0x000000065a007c0c */ /* 0x000fe2000c7a1270 */
[----:B------:R-:W-:Y:S01]  /*1d9c0*/  ULDC UR4, c[0x0][0x22c] ;  /* 0x00008b0000047ab9 */ /* 0x000fe20000000800 */
[----:B0-----:R-:W-:Y:S01]  /*1d9d0*/  PRMT R89, R94, 0x7632, R89 ;  /* 0x000076325e597816 */ /* 0x001fe20000000059 */
[----:B------:R-:W-:Y:S01]  /*1d9e0*/  ULDC UR6, c[0x0][0x22c] ;  /* 0x00008b0000067ab9 */ /* 0x000fe20000000800 */
[----:B------:R-:W-:-:S03]  /*1d9f0*/  LEA R90, P3, R0, R2, 0x1 ;  /* 0x00000002005a7211 */ /* 0x000fc600078608ff */
[----:B------:R0:W-:Y:S01]  /*1da00*/  @P1 STG.E.U16 desc[UR10][R4.64], R89 ;  /* 0x0000005904001986 */ /* 0x0001e2000c10150a */
[----:B------:R-:W-:Y:S01]  /*1da10*/  ISETP.LT.AND P1, PT, R6, UR4, !P0 ;  /* 0x0000000406007c0c */ /* 0x000fe2000c721270 */
[----:B------:R-:W-:Y:S01]  /*1da20*/  ULDC UR4, c[0x0][0x248] ;  /* 0x0000920000047ab9 */ /* 0x000fe20000000800 */
[CC--:B------:R-:W-:Y:S01]  /*1da30*/  LEA.HI.X.SX32 R91, R0.reuse, R3.reuse, 0x1, P3 ;  /* 0x00000003005b7211 */ /* 0x0c0fe200018f0eff */
[----:B------:R-:W-:Y:S01]  /*1da40*/  VIADD R0, R0, UR4 ;  /* 0x0000000400007c36 */ /* 0x000fe20008000000 */
[----:B------:R-:W-:Y:S01]  /*1da50*/  ULDC UR4, c[0x0][0x22c] ;  /* 0x00008b0000047ab9 */ /* 0x000fe20000000800 */
[----:B------:R-:W-:Y:S02]  /*1da60*/  VIADD R6, R7, 0x3b ;  /* 0x0000003b07067836 */ /* 0x000fe40000000000 */
[----:B------:R-:W-:Y:S01]  /*1da70*/  @P2 STG.E.U16 desc[UR10][R90.64], R95 ;  /* 0x0000005f5a002986 */ /* 0x000fe2000c10150a */
[----:B------:R-:W-:Y:S02]  /*1da80*/  LEA R88, P2, R0, R2, 0x1 ;  /* 0x0000000200587211 */ /* 0x000fe400078408ff */
[----:B------:R-:W-:Y:S01]  /*1da90*/  ISETP.LT.AND P3, PT, R6, UR4, !P0 ;  /* 0x0000000406007c0c */ /* 0x000fe2000c761270 */
[----:B------:R-:W-:Y:S01]  /*1daa0*/  ULDC UR4, c[0x0][0x248] ;  /* 0x0000920000047ab9 */ /* 0x000fe20000000800 */
[----:B0-----:R-:W-:Y:S01]  /*1dab0*/  PRMT R5, R95, 0x7632, R5 ;  /* 0x000076325f057816 */ /* 0x001fe20000000005 */
[----:B------:R-:W-:Y:S01]  /*1dac0*/  VIADD R4, R7, 0x3c ;  /* 0x0000003c07047836 */ /* 0x000fe20000000000 */
[C---:B------:R-:W-:Y:S01]  /*1dad0*/  LEA.HI.X.SX32 R89, R0.reuse, R3, 0x1, P2 ;  /* 0x0000000300597211 */ /* 0x040fe200010f0eff */
[----:B------:R-:W-:Y:S01]  /*1dae0*/  VIADD R0, R0, UR4 ;  /* 0x0000000400007c36 */ /* 0x000fe20008000000 */
[----:B------:R-:W-:-:S02]  /*1daf0*/  ULDC UR4, c[0x0][0x248] ;  /* 0x0000920000047ab9 */ /* 0x000fc40000000800 */
[----:B------:R-:W-:Y:S01]  /*1db00*/  ISETP.LT.AND P2, PT, R4, UR6, !P0 ;  /* 0x0000000604007c0c */ /* 0x000fe2000c741270 */
[----:B------:R0:W-:Y:S01]  /*1db10*/  @P4 STG.E.U16 desc[UR10][R88.64], R5 ;  /* 0x0000000558004986 */ /* 0x0001e2000c10150a */
[CC--:B------:R-:W-:Y:S01]  /*1db20*/  LEA R4, P4, R0.reuse, R2.reuse, 0x1 ;  /* 0x0000000200047211 */ /* 0x0c0fe200078808ff */
[C---:B------:R-:W-:Y:S01]  /*1db30*/  VIADD R6, R0.reuse, UR4 ;  /* 0x0000000400067c36 */ /* 0x040fe20008000000 */
[----:B------:R-:W-:Y:S01]  /*1db40*/  ULDC UR4, c[0x0][0x248] ;  /* 0x0000920000047ab9 */ /* 0x000fe20000000800 */
[----:B------:R-:W-:Y:S01]  /*1db50*/  VIADD R92, R7, 0x3d ;  /* 0x0000003d075c7836 */ /* 0x000fe20000000000 */
[----:B------:R-:W-:Y:S01]  /*1db60*/  ULDC UR6, c[0x0][0x22c] ;  /* 0x00008b0000067ab9 */ /* 0x000fe20000000800 */
[-C--:B0-----:R-:W-:Y:S01]  /*1db70*/  LEA.HI.X.SX32 R5, R0, R3.reuse, 0x1, P4 ;  /* 0x0000000300057211 */ /* 0x081fe200020f0eff */
[C---:B------:R-:W-:Y:S01]  /*1db80*/  VIADD R0, R6.reuse, UR4 ;  /* 0x0000000406007c36 */ /* 0x040fe20008000000 */
[----:B------:R-:W-:Y:S01]  /*1db90*/  LEA R90, P4, R6, R2, 0x1 ;  /* 0x00000002065a7211 */ /* 0x000fe200078808ff */
        /* <DEDUP_REMOVED lines=13> */
[-C--:B------:R-:W-:Y:S02]  /*1dc70*/  LEA R4, P1, R0, R2.reuse, 0x1 ;  /* 0x0000000200047211 */ /* 0x080fe400078208ff */
[----:B------:R-:W-:Y:S01]  /*1dc80*/  ISETP.LT.AND P5, PT, R6, UR6, !P0 ;  /* 0x0000000606007c0c */ /* 0x000fe2000c7a1270 */
[C---:B------:R-:W-:Y:S01]  /*1dc90*/  VIADD R6, R0.reuse, UR4 ;  /* 0x0000000400067c36 */ /* 0x040fe20008000000 */
[----:B------:R-:W-:Y:S01]  /*1dca0*/  LEA.HI.X.SX32 R5, R0, R3, 0x1, P1 ;  /* 0x0000000300057211 */ /* 0x000fe200008f0eff */
[C---:B------:R-:W-:Y:S01]  /*1dcb0*/  VIADD R0, R7.reuse, 0x40 ;  /* 0x0000004007007836 */ /* 0x040fe20000000000 */
[----:B------:R-:W-:Y:S01]  /*1dcc0*/  ULDC UR4, c[0x0][0x22c] ;  /* 0x00008b0000047ab9 */ /* 0x000fe20000000800 */
[----:B------:R-:W-:Y:S01]  /*1dcd0*/  VIADD R80, R7, 0x3f ;  /* 0x0000003f07507836 */ /* 0x000fe20000000000 */
        /* <DEDUP_REMOVED lines=8> */
[----:B------:R-:W-:Y:S01]  /*1dd60*/  ISETP.LT.AND P1, PT, R80, UR6, !P0 ;  /* 0x0000000650007c0c */ /* 0x000fe2000c721270 */
[C---:B------:R-:W-:Y:S01]  /*1dd70*/  VIADD R0, R7.reuse, 0x41 ;  /* 0x0000004107007836 */ /* 0x040fe20000000000 */
[----:B------:R-:W-:Y:S01]  /*1dd80*/  ULDC UR4, c[0x0][0x22c] ;  /* 0x00008b0000047ab9 */ /* 0x000fe20000000800 */
[----:B------:R1:W-:Y:S01]  /*1dd90*/  @P2 STG.E.U16 desc[UR10][R90.64], R82 ;  /* 0x000000525a002986 */ /* 0x0003e2000c10150a */
[----:B------:R-:W-:Y:S01]  /*1dda0*/  LEA R80, P6, R6, R2, 0x1 ;  /* 0x0000000206507211 */ /* 0x000fe200078c08ff */
[----:B------:R-:W-:Y:S01]  /*1ddb0*/  ULDC UR6, c[0x0][0x22c] ;  /* 0x00008b0000067ab9 */ /* 0x000fe20000000800 */
        /* <DEDUP_REMOVED lines=12> */
[----:B-1----:R-:W-:Y:S01]  /*1de80*/  VIADD R82, R7, 0x43 ;  /* 0x0000004307527836 */ /* 0x002fe20000000000 */
[----:B------:R-:W-:Y:S01]  /*1de90*/  ULDC UR4, c[0x0][0x22c] ;  /* 0x00008b0000047ab9 */ /* 0x000fe20000000800 */
[-C--:B0-----:R-:W-:Y:S02]  /*1dea0*/  LEA.HI.X.SX32 R5, R6, R3.reuse, 0x1, P4 ;  /* 0x0000000306057211 */ /* 0x081fe400020f0eff */
[CC--:B------:R-:W-:Y:S01]  /*1deb0*/  LEA R88, P4, R0.reuse, R2.reuse, 0x1 ;  /* 0x0000000200587211 */ /* 0x0c0fe200078808ff */
[C---:B------:R-:W-:Y:S01]  /*1dec0*/  VIADD R6, R0.reuse, UR6 ;  /* 0x0000000600067c36 */ /* 0x040fe20008000000 */
[----:B------:R-:W-:Y:S01]  /*1ded0*/  PRMT R81, R83, 0x7632, R81 ;  /* 0x0000763253517816 */ /* 0x000fe20000000051 */
[----:B------:R-:W-:Y:S01]  /*1dee0*/  @P5 STG.E.U16 desc[UR10][R4.64], R83 ;  /* 0x0000005304005986 */ /* 0x000fe2000c10150a */
[-C--:B------:R-:W-:Y:S01]  /*1def0*/  LEA.HI.X.SX32 R89, R0, R3.reuse, 0x1, P4 ;  /* 0x0000000300597211 */ /* 0x080fe200020f0eff */
        /* <DEDUP_REMOVED lines=16> */
[C---:B------:R-:W-:Y:S01]  /*1e000*/  VIADD R0, R7.reuse, 0x46 ;  /* 0x0000004607007836 */ /* 0x040fe20000000000 */
        /* <DEDUP_REMOVED lines=13> */
[CC--:B------:R-:W-:Y:S01]  /*1e0e0*/  LEA R82, P2, R0.reuse, R2.reuse, 0x1 ;  /* 0x0000000200527211 */ /* 0x0c0fe200078408ff */
[----:B------:R-:W-:Y:S01]  /*1e0f0*/  ULDC UR4, c[0x0][0x248] ;  /* 0x0000920000047ab9 */ /* 0x000fe20000000800 */
[----:B------:R-:W-:Y:S01]  /*1e100*/  PRMT R5, R85, 0x7632, R5 ;  /* 0x0000763255057816 */ /* 0x000fe20000000005 */
[----:B------:R-:W-:Y:S01]  /*1e110*/  @P6 STG.E.U16 desc[UR10][R80.64], R85 ;  /* 0x0000005550006986 */ /* 0x000fe2000c10150a */
[-C--:B------:R-:W-:Y:S02]  /*1e120*/  LEA.HI.X.SX32 R83, R0, R3.reuse, 0x1, P2 ;  /* 0x0000000300537211 */ /* 0x080fe400010f0eff */
[-C--:B------:R-:W-:Y:S01]  /*1e130*/  LEA R4, P6, R6, R2.reuse, 0x1 ;  /* 0x0000000206047211 */ /* 0x080fe200078c08ff */
[C---:B------:R-:W-:Y:S02]  /*1e140*/  VIADD R0, R7.reuse, 0x48 ;  /* 0x0000004807007836 */ /* 0x040fe40000000000 */
[----:B------:R0:W-:Y:S01]  /*1e150*/  @P5 STG.E.U16 desc[UR10][R82.64], R5 ;  /* 0x0000000552005986 */ /* 0x0001e2000c10150a */
[----:B------:R-:W-:Y:S01]  /*1e160*/  ISETP.LT.AND P2, PT, R84, UR6, !P0 ;  /* 0x0000000654007c0c */ /* 0x000fe2000c741270 */
[----:B------:R-:W-:Y:S01]  /*1e170*/  ULDC UR6, c[0x0][0x22c] ;  /* 0x00008b0000067ab9 */ /* 0x000fe20000000800 */
[CC--:B0-----:R-:W-:Y:S01]  /*1e180*/  LEA.HI.X.SX32 R5, R6.reuse, R3.reuse, 0x1, P6 ;  /* 0x0000000306057211 */ /* 0x0c1fe200030f0eff */
[----:B------:R-:W-:Y:S01]  /*1e190*/  VIADD R6, R6, UR4 ;  /* 0x0000000406067c36 */ /* 0x000fe20008000000 */
[----:B------:R-:W-:Y:S01]  /*1e1a0*/  ULDC UR4, c[0x0][0x248] ;  /* 0x0000920000047ab9 */ /* 0x000fe20000000800 */
[----:B------:R-:W-:Y:S01]  /*1e1b0*/  ISETP.LT.AND P6, PT, R0, UR6, !P0 ;  /* 0x0000000600007c0c */ /* 0x000fe2000c7c1270 */
[C---:B------:R-:W-:Y:S01]  /*1e1c0*/  VIADD R82, R7.reuse, 0x49 ;  /* 0x0000004907527836 */ /* 0x040fe20000000000 */
[----:B------:R0:W-:Y:S01]  /*1e1d0*/  @P1 STG.E.U16 desc[UR10][R4.64], R86 ;  /* 0x0000005604001986 */ /* 0x0001e2000c10150a */
[CC--:B------:R-:W-:Y:S01]  /*1e1e0*/  LEA R80, P1, R6.reuse, R2.reuse, 0x1 ;  /* 0x0000000206507211 */ /* 0x0c0fe200078208ff */
[----:B------:R-:W-:Y:S01]  /*1e1f0*/  VIADD R0, R6, UR4 ;  /* 0x0000000406007c36 */ /* 0x000fe20008000000 */
[----:B------:R-:W-:Y:S01]  /*1e200*/  ULDC UR6, c[0x0][0x22c] ;  /* 0x00008b0000067ab9 */ /* 0x000fe20000000800 */
[----:B------:R-:W-:Y:S01]  /*1e210*/  PRMT R83, R86, 0x7632, R83 ;  /* 0x0000763256537816 */ /* 0x000fe20000000053 */
[----:B------:R-:W-:Y:S01]  /*1e220*/  ULDC UR4, c[0x0][0x22c] ;  /* 0x00008b0000047ab9 */ /* 0x000fe20000000800 */
[----:B------:R-:W-:Y:S01]  /*1e230*/  LEA.HI.X.SX32 R81, R6, R3, 0x1, P1 ;  /* 0x0000000306517211 */ /* 0x000fe200008f0eff */
[C---:B------:R-:W-:Y:S01]  /*1e240*/  VIADD R6, R7.reuse, 0x4a ;  /* 0x0000004a07067836 */ /* 0x040fe20000000000 */
[----:B------:R-:W-:Y:S01]  /*1e250*/  ISETP.LT.AND P1, PT, R82, UR6, !P0 ;  /* 0x0000000652007c0c */ /* 0x000fe2000c721270 */
[----:B------:R-:W-:Y:S01]  /*1e260*/  ULDC UR6, c[0x0][0x22c] ;  /* 0x00008b0000067ab9 */ /* 0x000fe20000000800 */
[----:B------:R-:W-:Y:S01]  /*1e270*/  LEA R82, P5, R0, R2, 0x1 ;  /* 0x0000000200527211 */ /* 0x000fe200078a08ff */
[----:B------:R1:W-:Y:S01]  /*1e280*/  @P4 STG.E.U16 desc[UR10][R80.64], R83 ;  /* 0x0000005350004986 */ /* 0x0003e2000c10150a */
[----:B0-----:R-:W-:-:S02]  /*1e290*/  VIADD R5, R7, 0x4b ;  /* 0x0000004b07057836 */ /* 0x001fc40000000000 */
[----:B-1----:R-:W-:Y:S02]  /*1e2a0*/  LEA.HI.X.SX32 R83, R0, R3, 0x1, P5 ;  /* 0x0000000300537211 */ /* 0x002fe400028f0eff */
[----:B------:R-:W-:Y:S01]  /*1e2b0*/  ISETP.LT.AND P5, PT, R6, UR4, !P0 ;  /* 0x0000000406007c0c */ /* 0x000fe2000c7a1270 */
[----:B------:R-:W-:Y:S02]  /*1e2c0*/  ULDC UR4, c[0x0][0x248] ;  /* 0x0000920000047ab9 */ /* 0x000fe40000000800 */
[----:B------:R-:W-:Y:S01]  /*1e2d0*/  VIADD R0, R0, UR4 ;  /* 0x0000000400007c36 */ /* 0x000fe20008000000 */
[----:B------:R-:W-:Y:S01]  /*1e2e0*/  @P3 STG.E.U16 desc[UR10][R82.64], R87 ;  /* 0x0000005752003986 */ /* 0x000fe2000c10150a */
[----:B------:R-:W-:-:S03]  /*1e2f0*/  ULDC UR4, c[0x0][0x22c] ;  /* 0x00008b0000047ab9 */ /* 0x000fc60000000800 */
[CC--:B------:R-:W-:Y:S02]  /*1e300*/  LEA R4, P3, R0.reuse, R2.reuse, 0x1 ;  /* 0x0000000200047211 */ /* 0x0c0fe400078608ff */
        /* <DEDUP_REMOVED lines=21> */
[----:B------:R-:W-:Y:S01]  /*1e460*/  LEA R4, P6, R0, R2, 0x1 ;  /* 0x0000000200047211 */ /* 0x000fe200078c08ff */
[----:B------:R-:W-:Y:S02]  /*1e470*/  VIADD R6, R7, 0x4e ;  /* 0x0000004e07067836 */ /* 0x000fe40000000000 */
[----:B------:R0:W-:Y:S01]  /*1e480*/  @P1 STG.E.U16 desc[UR10][R82.64], R5 ;  /* 0x0000000552001986 */ /* 0x0001e2000c10150a */
[----:B------:R-:W-:Y:S01]  /*1e490*/  ISETP.LT.AND P2, PT, R84, UR6, !P0 ;  /* 0x0000000654007c0c */ /* 0x000fe2000c741270 */
[----:B------:R-:W-:Y:S02]  /*1e4a0*/  ULDC UR6, c[0x0][0x22c] ;  /* 0x00008b0000067ab9 */ /* 0x000fe40000000800 */
[----:B------:R-:W-:Y:S01]  /*1e4b0*/  ISETP.LT.AND P1, PT, R6, UR6, !P0 ;  /* 0x0000000606007c0c */ /* 0x000fe2000c721270 */
[----:B------:R-:W-:Y:S01]  /*1e4c0*/  ULDC UR6, c[0x0][0x22c] ;  /* 0x00008b0000067ab9 */ /* 0x000fe20000000800 */
[C---:B0-----:R-:W-:Y:S01]  /*1e4d0*/  LEA.HI.X.SX32 R5, R0.reuse, R3, 0x1, P6 ;  /* 0x0000000300057211 */ /* 0x041fe200030f0eff */
[----:B------:R-:W-:Y:S01]  /*1e4e0*/  VIADD R0, R0, UR4 ;  /* 0x0000000400007c36 */ /* 0x000fe20008000000 */
[----:B------:R-:W-:-:S03]  /*1e4f0*/  ULDC UR4, c[0x0][0x248] ;  /* 0x0000920000047ab9 */ /* 0x000fc60000000800 */
[----:B------:R0:W-:Y:S01]  /*1e500*/  @P5 STG.E.U16 desc[UR10][R4.64], R65 ;  /* 0x0000004104005986 */ /* 0x0001e2000c10150a */
[CC--:B------:R-:W-:Y:S01]  /*1e510*/  LEA R80, P5, R0.reuse, R2.reuse, 0x1 ;  /* 0x0000000200507211 */ /* 0x0c0fe200078a08ff */
[C---:B------:R-:W-:Y:S01]  /*1e520*/  VIADD R6, R0.reuse, UR4 ;  /* 0x0000000400067c36 */ /* 0x040fe20008000000 */
[----:B------:R-:W-:Y:S01]  /*1e530*/  ULDC UR4, c[0x0][0x248] ;  /* 0x0000920000047ab9 */ /* 0x000fe20000000800 */
[----:B------:R-:W-:Y:S01]  /*1e540*/  VIADD R64, R7, 0x4f ;  /* 0x0000004f07407836 */ /* 0x000fe20000000000 */
[----:B------:R-:W-:Y:S01]  /*1e550*/  LEA.HI.X.SX32 R81, R0, R3, 0x1, P5 ;  /* 0x0000000300517211 */ /* 0x000fe200028f0eff */
[----:B------:R-:W-:Y:S01]  /*1e560*/  VIADD R0, R6, UR4 ;  /* 0x0000000406007c36 */ /* 0x000fe20008000000 */
[----:B------:R-:W-:Y:S01]  /*1e570*/  ULDC UR4, c[0x0][0x248] ;  /* 0x0000920000047ab9 */ /* 0x000fe20000000800 */
[----:B------:R-:W-:Y:S02]  /*1e580*/  PRMT R84, R65, 0x7632, R84 ;  /* 0x0000763241547816 */ /* 0x000fe40000000054 */
[----:B------:R-:W-:Y:S01]  /*1e590*/  ISETP.LT.AND P5, PT, R64, UR6, !P0 ;  /* 0x0000000640007c0c */ /* 0x000fe2000c7a1270 */
[----:B------:R-:W-:Y:S01]  /*1e5a0*/  VIADD R64, R0, UR4 ;  /* 0x0000000400407c36 */ /* 0x000fe20008000000 */
[----:B------:R-:W-:Y:S01]  /*1e5b0*/  ULDC UR6, c[0x0][0x248] ;  /* 0x0000920000067ab9 */ /* 0x000fe20000000800 */
[----:B------:R1:W-:Y:S01]  /*1e5c0*/  @P4 STG.E.U16 desc[UR10][R80.64], R84 ;  /* 0x0000005450004986 */ /* 0x0003e2000c10150a */
[----:B0-----:R-:W-:Y:S01]  /*1e5d0*/  VIADD R65, R7, 0x50 ;  /* 0x0000005007417836 */ /* 0x001fe20000000000 */
[----:B------:R-:W-:Y:S01]  /*1e5e0*/  ULDC UR4, c[0x0][0x248] ;  /* 0x0000920000047ab9 */ /* 0x000fe20000000800 */
[----:B------:R-:W-:Y:S01]  /*1e5f0*/  VIADD R83, R64, UR6 ;  /* 0x0000000640537c36 */ /* 0x000fe20008000000 */
[----:B------:R-:W-:Y:S01]  /*1e600*/  LEA R4, P4, R6, R2, 0x1 ;  /* 0x0000000206047211 */ /* 0x000fe200078808ff */
[----:B------:R-:W-:-:S03]  /*1e610*/  ULDC UR6, c[0x0][0x22c] ;  /* 0x00008b0000067ab9 */ /* 0x000fc60000000800 */
[-C--:B------:R-:W-:Y:S01]  /*1e620*/  LEA.HI.X.SX32 R5, R6, R3.reuse, 0x1, P4 ;  /* 0x0000000306057211 */ /* 0x080fe200020f0eff */
[----:B-1----:R-:W-:Y:S01]  /*1e630*/  VIADD R80, R83, UR4 ;  /* 0x0000000453507c36 */ /* 0x002fe20008000000 */
[----:B------:R-:W-:Y:S01]  /*1e640*/  ULDC UR4, c[0x0][0x248] ;  /* 0x0000920000047ab9 */ /* 0x000fe20000000800 */
[----:B------:R-:W-:Y:S02]  /*1e650*/  ISETP.LT.AND P4, PT, R65, UR7, !P0 ;  /* 0x0000000741007c0c */ /* 0x000fe4000c781270 */
[----:B------:R0:W-:Y:S01]  /*1e660*/  @P3 STG.E.U16 desc[UR10][R4.64], R66 ;  /* 0x0000004204003986 */ /* 0x0001e2000c10150a */
[----:B------:R-:W-:Y:S01]  /*1e670*/  VIADD R65, R80, UR4 ;  /* 0x0000000450417c36 */ /* 0x000fe20008000000 */
[----:B------:R-:W-:Y:S01]  /*1e680*/  ULDC UR4, c[0x0][0x248] ;  /* 0x0000920000047ab9 */ /* 0x000fe20000000800 */
[-C--:B------:R-:W-:Y:S01]  /*1e690*/  LEA R84, P3, R0, R2.reuse, 0x1 ;  /* 0x0000000200547211 */ /* 0x080fe200078608ff */
[----:B------:R-:W-:Y:S01]  /*1e6a0*/  VIADD R6, R7, 0x51 ;  /* 0x0000005107067836 */ /* 0x000fe20000000000 */
[----:B------:R-:W-:Y:S01]  /*1e6b0*/  LEA R86, P6, R64, R2, 0x1 ;  /* 0x0000000240567211 */ /* 0x000fe200078c08ff */
[----:B------:R-:W-:Y:S01]  /*1e6c0*/  VIADD R81, R65, UR4 ;  /* 0x0000000441517c36 */ /* 0x000fe20008000000 */
[----:B------:R-:W-:Y:S01]  /*1e6d0*/  ULDC UR4, c[0x0][0x248] ;  /* 0x0000920000047ab9 */ /* 0x000fe20000000800 */
[----:B------:R-:W-:Y:S01]  /*1e6e0*/  LEA.HI.X.SX32 R85, R0, R3, 0x1, P3 ;  /* 0x0000000300557211 */ /* 0x000fe200018f0eff */
[----:B------:R-:W-:Y:S01]  /*1e6f0*/  ULDC UR7, c[0x0][0x248] ;  /* 0x0000920000077ab9 */ /* 0x000fe20000000800 */
[----:B------:R-:W-:Y:S01]  /*1e700*/  VIADD R82, R81, UR4 ;  /* 0x0000000451527c36 */ /* 0x000fe20008000000 */
[----:B------:R-:W-:Y:S01]  /*1e710*/  ULDC UR4, c[0x0][0x248] ;  /* 0x0000920000047ab9 */ /* 0x000fe20000000800 */
[----:B------:R-:W-:Y:S01]  /*1e720*/  ISETP.LT.AND P3, PT, R6, UR6, !P0 ;  /* 0x0000000606007c0c */ /* 0x000fe2000c761270 */
[----:B0-----:R-:W-:Y:S01]  /*1e730*/  VIADD R4, R7, 0x52 ;  /* 0x0000005207047836 */ /* 0x001fe20000000000 */
[----:B------:R-:W-:Y:S01]  /*1e740*/  PRMT R5, R66, 0x7632, R5 ;  /* 0x0000763242057816 */ /* 0x000fe20000000005 */
[----:B------:R-:W-:Y:S01]  /*1e750*/  VIADD R6, R82, UR4 ;  /* 0x0000000452067c36 */ /* 0x000fe20008000000 */
[----:B------:R-:W-:Y:S01]  /*1e760*/  ULDC UR4, c[0x0][0x248] ;  /* 0x0000920000047ab9 */ /* 0x000fe20000000800 */
[----:B------:R-:W-:-:S02]  /*1e770*/  ULDC UR6, c[0x0][0x22c] ;  /* 0x00008b0000067ab9 */ /* 0x000fc40000000800 */
[----:B------:R-:W-:Y:S01]  /*1e780*/  VIADD R0, R6, UR4 ;  /* 0x0000000406007c36 */ /* 0x000fe20008000000 */
[----:B------:R-:W-:-:S03]  /*1e790*/  ULDC UR4, c[0x0][0x248] ;  /* 0x0000920000047ab9 */ /* 0x000fc60000000800 */
[----:B------:R-:W-:Y:S01]  /*1e7a0*/  VIADD R102, R0, UR4 ;  /* 0x0000000400667c36 */ /* 0x000fe20008000000 */
[----:B------:R-:W-:-:S03]  /*1e7b0*/  ULDC UR4, c[0x0][0x248] ;  /* 0x0000920000047ab9 */ /* 0x000fc60000000800 */
[----:B------:R-:W-:Y:S01]  /*1e7c0*/  VIADD R101, R102, UR4 ;  /* 0x0000000466657c36 */ /* 0x000fe20008000000 */
[----:B------:R-:W-:Y:S01]  /*1e7d0*/  ULDC UR4, c[0x0][0x248] ;  /* 0x0000920000047ab9 */ /* 0x000fe20000000800 */
[----:B------:R0:W-:Y:S01]  /*1e7e0*/  @P2 STG.E.U16 desc[UR10][R84.64], R5 ;  /* 0x0000000554002986 */ /* 0x0001e2000c10150a */
[----:B------:R-:W-:Y:S01]  /*1e7f0*/  ISETP.LT.AND P2, PT, R4, UR6, !P0 ;  /* 0x0000000604007c0c */ /* 0x000fe2000c741270 */
[----:B------:R-:W-:Y:S01]  /*1e800*/  VIADD R100, R101, UR4 ;  /* 0x0000000465647c36 */ /* 0x000fe20008000000 */
[-C--:B------:R-:W-:Y:S01]  /*1e810*/  LEA.HI.X.SX32 R87, R64, R3.reuse, 0x1, P6 ;  /* 0x0000000340577211 */ /* 0x080fe200030f0eff */
[----:B------:R-:W-:Y:S01]  /*1e820*/  ULDC UR6, c[0x0][0x248] ;  /* 0x0000920000067ab9 */ /* 0x000fe20000000800 */
[----:B------:R-:W-:Y:S01]  /*1e830*/  ULDC UR4, c[0x0][0x248] ;  /* 0x0000920000047ab9 */ /* 0x000fe20000000800 */
[----:B------:R-:W-:Y:S01]  /*1e840*/  VIADD R99, R100, UR6 ;  /* 0x0000000664637c36 */ /* 0x000fe20008000000 */
[----:B------:R-:W-:Y:S01]  /*1e850*/  ULDC UR6, c[0x0][0x248] ;  /* 0x0000920000067ab9 */ /* 0x000fe20000000800 */
[----:B------:R1:W-:Y:S01]  /*1e860*/  @P1 STG.E.U16 desc[UR10][R86.64], R67 ;  /* 0x0000004356001986 */ /* 0x0003e2000c10150a */
[----:B------:R-:W-:Y:S01]  /*1e870*/  LEA R4, P1, R83, R2, 0x1 ;  /* 0x0000000253047211 */ /* 0x000fe200078208ff */
[----:B------:R-:W-:Y:S01]  /*1e880*/  VIADD R98, R99, UR4 ;  /* 0x0000000463627c36 */ /* 0x000fe20008000000 */
[----:B------:R-:W-:Y:S01]  /*1e890*/  ULDC UR4, c[0x0][0x22c] ;  /* 0x00008b0000047ab9 */ /* 0x000fe20000000800 */
[----:B------:R-:W-:Y:S01]  /*1e8a0*/  VIADD R64, R7, 0x53 ;  /* 0x0000005307407836 */ /* 0x000fe20000000000 */
[----:B0-----:R-:W-:Y:S01]  /*1e8b0*/  LEA.HI.X.SX32 R5, R83, R3, 0x1, P1 ;  /* 0x0000000353057211 */ /* 0x001fe200008f0eff */
[----:B------:R-:W-:Y:S01]  /*1e8c0*/  VIADD R97, R98, UR6 ;  /* 0x0000000662617c36 */ /* 0x000fe20008000000 */
[----:B------:R-:W-:Y:S01]  /*1e8d0*/  PRMT R84, R67, 0x7632, R84 ;  /* 0x0000763243547816 */ /* 0x000fe20000000054 */
[----:B------:R-:W-:Y:S01]  /*1e8e0*/  ULDC UR6, c[0x0][0x22c] ;  /* 0x00008b0000067ab9 */ /* 0x000fe20000000800 */
[----:B------:R-:W-:Y:S01]  /*1e8f0*/  ISETP.LT.AND P1, PT, R64, UR4, !P0 ;  /* 0x0000000440007c0c */ /* 0x000fe2000c721270 */
[----:B------:R-:W-:-:S02]  /*1e900*/  ULDC UR4, c[0x0][0x248] ;  /* 0x0000920000047ab9 */ /* 0x000fc40000000800 */
[----:B------:R-:W-:Y:S01]  /*1e910*/  VIADD R96, R97, UR4 ;  /* 0x0000000461607c36 */ /* 0x000fe20008000000 */
[----:B------:R-:W-:-:S03]  /*1e920*/  ULDC UR4, c[0x0][0x248] ;  /* 0x0000920000047ab9 */ /* 0x000fc60000000800 */
[----:B------:R-:W-:Y:S01]  /*1e930*/  VIADD R95, R96, UR4 ;  /* 0x00000004605f7c36 */ /* 0x000fe20008000000 */
[----:B------:R-:W-:-:S03]  /*1e940*/  ULDC UR4, c[0x0][0x248] ;  /* 0x0000920000047ab9 */ /* 0x000fc60000000800 */
[----:B------:R-:W-:Y:S01]  /*1e950*/  VIADD R94, R95, UR4 ;  /* 0x000000045f5e7c36 */ /* 0x000fe20008000000 */
[----:B------:R-:W-:-:S03]  /*1e960*/  ULDC UR4, c[0x0][0x248] ;  /* 0x0000920000047ab9 */ /* 0x000fc60000000800 */
[----:B------:R-:W-:Y:S01]  /*1e970*/  VIADD R92, R94, UR4 ;  /* 0x000000045e5c7c36 */ /* 0x000fe20008000000 */
[----:B------:R-:W-:Y:S01]  /*1e980*/  ULDC UR4, c[0x0][0x248] ;  /* 0x0000920000047ab9 */ /* 0x000fe20000000800 */
[----:B------:R0:W-:Y:S01]  /*1e990*/  @P5 STG.E.U16 desc[UR10][R4.64], R84 ;  /* 0x0000005404005986 */ /* 0x0001e2000c10150a */
[-C--:B------:R-:W-:Y:S01]  /*1e9a0*/  LEA R66, P5, R80, R2.reuse, 0x1 ;  /* 0x0000000250427211 */ /* 0x080fe200078a08ff */
[----:B------:R-:W-:Y:S01]  /*1e9b0*/  VIADD R93, R92, UR4 ;  /* 0x000000045c5d7c36 */ /* 0x000fe20008000000 */
[----:B------:R-:W-:Y:S01]  /*1e9c0*/  ULDC UR4, c[0x0][0x248] ;  /* 0x0000920000047ab9 */ /* 0x000fe20000000800 */
[----:B------:R-:W-:Y:S01]  /*1e9d0*/  VIADD R64, R7, 0x54 ;  /* 0x0000005407407836 */ /* 0x000fe20000000000 */
[-C--:B-1----:R-:W-:Y:S01]  /*1e9e0*/  LEA.HI.X.SX32 R67, R80, R3.reuse, 0x1, P5 ;  /* 0x0000000350437211 */ /* 0x082fe200028f0eff */
[----:B0-----:R-:W-:Y:S01]  /*1e9f0*/  VIADD R4, R93, UR4 ;  /* 0x000000045d047c36 */ /* 0x001fe20008000000 */
[----:B------:R-:W-:Y:S02]  /*1ea00*/  ULDC UR4, c[0x0][0x248] ;  /* 0x0000920000047ab9 */ /* 0x000fe40000000800 */
[----:B------:R-:W-:Y:S01]  /*1ea10*/  ISETP.LT.AND P5, PT, R64, UR6, !P0 ;  /* 0x0000000640007c0c */ /* 0x000fe2000c7a1270 */
[----:B------:R0:W-:Y:S01]  /*1ea20*/  @P4 STG.E.U16 desc[UR10][R66.64], R72 ;  /* 0x0000004842004986 */ /* 0x0001e2000c10150a */
[----:B------:R-:W-:Y:S01]  /*1ea30*/  VIADD R89, R4, UR4 ;  /* 0x0000000404597c36 */ /* 0x000fe20008000000 */
[----:B------:R-:W-:Y:S01]  /*1ea40*/  LEA R64, P4, R65, R2, 0x1 ;  /* 0x0000000241407211 */ /* 0x000fe200078808ff */
[----:B------:R-:W-:Y:S01]  /*1ea50*/  VIADD R5, R7, 0x55 ;  /* 0x0000005507057836 */ /* 0x000fe20000000000 */
[----:B------:R-:W-:Y:S01]  /*1ea60*/  ULDC UR4, c[0x0][0x248] ;  /* 0x0000920000047ab9 */ /* 0x000fe20000000800 */
[----:B------:R-:W-:Y:S01]  /*1ea70*/  ULDC UR6, c[0x0][0x22c] ;  /* 0x00008b0000067ab9 */ /* 0x000fe20000000800 */
[----:B------:R-:W-:Y:S01]  /*1ea80*/  VIADD R88, R89, UR4 ;  /* 0x0000000459587c36 */ /* 0x000fe20008000000 */
[----:B------:R-:W-:Y:S01]  /*1ea90*/  PRMT R83, R72, 0x7632, R83 ;  /* 0x0000763248537816 */ /* 0x000fe20000000053 */
[----:B------:R-:W-:Y:S01]  /*1eaa0*/  ULDC UR4, c[0x0][0x248] ;  /* 0x0000920000047ab9 */ /* 0x000fe20000000800 */
[----:B------:R-:W-:-:S02]  /*1eab0*/  LEA.HI.X.SX32 R65, R65, R3, 0x1, P4 ;  /* 0x0000000341417211 */ /* 0x000fc400020f0eff */
[----:B------:R-:W-:Y:S01]  /*1eac0*/  ISETP.LT.AND P4, PT, R5, UR6, !P0 ;  /* 0x0000000605007c0c */ /* 0x000fe2000c781270 */
[----:B------:R-:W-:Y:S01]  /*1ead0*/  VIADD R5, R88, UR4 ;  /* 0x0000000458057c36 */ /* 0x000fe20008000000 */
[----:B------:R-:W-:Y:S01]  /*1eae0*/  ULDC UR4, c[0x0][0x248] ;  /* 0x0000920000047ab9 */ /* 0x000fe20000000800 */
[----:B------:R1:W-:Y:S01]  /*1eaf0*/  @P3 STG.E.U16 desc[UR10][R64.64], R83 ;  /* 0x0000005340003986 */ /* 0x0003e2000c10150a */
[----:B------:R-:W-:Y:S01]  /*1eb00*/  LEA R80, P3, R81, R2, 0x1 ;  /* 0x0000000251507211 */ /* 0x000fe200078608ff */
[----:B0-----:R-:W-:Y:S01]  /*1eb10*/  VIADD R67, R7, 0x56 ;  /* 0x0000005607437836 */ /* 0x001fe20000000000 */
[----:B------:R-:W-:Y:S02]  /*1eb20*/  ULDC UR6, c[0x0][0x248] ;  /* 0x0000920000067ab9 */ /* 0x000fe40000000800 */
[----:B------:R-:W-:Y:S01]  /*1eb30*/  LEA.HI.X.SX32 R81, R81, R3, 0x1, P3 ;  /* 0x0000000351517211 */ /* 0x000fe200018f0eff */
[----:B-1----:R-:W-:Y:S01]  /*1eb40*/  VIADD R64, R5, UR4 ;  /* 0x0000000405407c36 */ /* 0x002fe20008000000 */
[----:B------:R-:W-:-:S02]  /*1eb50*/  ULDC UR4, c[0x0][0x22c] ;  /* 0x00008b0000047ab9 */ /* 0x000fc40000000800 */
[----:B------:R-:W-:Y:S01]  /*1eb60*/  ISETP.LT.AND P3, PT, R67, UR4, !P0 ;  /* 0x0000000443007c0c */ /* 0x000fe2000c761270 */
[----:B------:R-:W-:Y:S01]  /*1eb70*/  VIADD R66, R64, UR6 ;  /* 0x0000000640427c36 */ /* 0x000fe20008000000 */
[----:B------:R-:W-:Y:S01]  /*1eb80*/  ULDC UR4, c[0x0][0x248] ;  /* 0x0000920000047ab9 */ /* 0x000fe20000000800 */
[----:B------:R0:W-:Y:S01]  /*1eb90*/  @P2 STG.E.U16 desc[UR10][R80.64], R73 ;  /* 0x0000004950002986 */ /* 0x0001e2000c10150a */
[----:B------:R-:W-:Y:S01]  /*1eba0*/  VIADD R83, R7, 0x57 ;  /* 0x0000005707537836 */ /* 0x000fe20000000000 */
[----:B------:R-:W-:Y:S01]  /*1ebb0*/  ULDC UR6, c[0x0][0x248] ;  /* 0x0000920000067ab9 */ /* 0x000fe20000000800 */
[----:B------:R-:W-:Y:S01]  /*1ebc0*/  VIADD R65, R66, UR4 ;  /* 0x0000000442417c36 */ /* 0x000fe20008000000 */
[----:B------:R-:W-:-:S03]  /*1ebd0*/  ULDC UR4, c[0x0][0x248] ;  /* 0x0000920000047ab9 */ /* 0x000fc60000000800 */
[----:B------:R-:W-:Y:S01]  /*1ebe0*/  VIADD R67, R65, UR4 ;  /* 0x0000000441437c36 */ /* 0x000fe20008000000 */
[----:B------:R-:W-:Y:S01]  /*1ebf0*/  ULDC UR4, c[0x0][0x248] ;  /* 0x0000920000047ab9 */ /* 0x000fe20000000800 */
[C---:B------:R-:W-:Y:S02]  /*1ec00*/  LEA R72, P2, R82.reuse, R2, 0x1 ;  /* 0x0000000252487211 */ /* 0x040fe400078408ff */
[----:B------:R-:W-:Y:S01]  /*1ec10*/  VIADD R87, R67, UR4 ;  /* 0x0000000443577c36 */ /* 0x000fe20008000000 */
[----:B0-----:R-:W-:Y:S01]  /*1ec20*/  PRMT R81, R73, 0x7632, R81 ;  /* 0x0000763249517816 */ /* 0x001fe20000000051 */
[----:B------:R-:W-:Y:S01]  /*1ec30*/  ULDC UR4, c[0x0][0x22c] ;  /* 0x00008b0000047ab9 */ /* 0x000fe20000000800 */
[----:B------:R-:W-:Y:S01]  /*1ec40*/  LEA.HI.X.SX32 R73, R82, R3, 0x1, P2 ;  /* 0x0000000352497211 */ /* 0x000fe200010f0eff */
[----:B------:R-:W-:Y:S01]  /*1ec50*/  VIADD R86, R87, UR6 ;  /* 0x0000000657567c36 */ /* 0x000fe20008000000 */
[----:B------:R-:W-:Y:S01]  /*1ec60*/  ISETP.LT.AND P2, PT, R83, UR4, !P0 ;  /* 0x0000000453007c0c */ /* 0x000fe2000c741270 */
[----:B------:R-:W-:Y:S01]  /*1ec70*/  ULDC UR4, c[0x0][0x248] ;  /* 0x0000920000047ab9 */ /* 0x000fe20000000800 */
[----:B------:R-:W-:Y:S01]  /*1ec80*/  VIADD R80, R7, 0x58 ;  /* 0x0000005807507836 */ /* 0x000fe20000000000 */
[----:B------:R0:W-:Y:S01]  /*1ec90*/  @P1 STG.E.U16 desc[UR10][R72.64], R81 ;  /* 0x0000005148001986 */ /* 0x0001e2000c10150a */
[----:B------:R-:W-:Y:S01]  /*1eca0*/  VIADD R84, R86, UR4 ;  /* 0x0000000456547c36 */ /* 0x000fe20008000000 */
[----:B------:R-:W-:Y:S01]  /*1ecb0*/  ULDC UR4, c[0x0][0x248] ;  /* 0x0000920000047ab9 */ /* 0x000fe20000000800 */
[----:B------:R-:W-:-:S02]  /*1ecc0*/  ULDC UR6, c[0x0][0x22c] ;  /* 0x00008b0000067ab9 */ /* 0x000fc40000000800 */
[----:B------:R-:W-:Y:S01]  /*1ecd0*/  VIADD R85, R84, UR4 ;  /* 0x0000000454557c36 */ /* 0x000fe20008000000 */
[----:B------:R-:W-:-:S03]  /*1ece0*/  ULDC UR4, c[0x0][0x248] ;  /* 0x0000920000047ab9 */ /* 0x000fc60000000800 */
[----:B------:R-:W-:Y:S01]  /*1ecf0*/  VIADD R82, R85, UR4 ;  /* 0x0000000455527c36 */ /* 0x000fe20008000000 */
[----:B------:R-:W-:Y:S01]  /*1ed00*/  ULDC UR4, c[0x0][0x248] ;  /* 0x0000920000047ab9 */ /* 0x000fe20000000800 */
[-C--:B0-----:R-:W-:Y:S02]  /*1ed10*/  LEA R72, P1, R6, R2.reuse, 0x1 ;  /* 0x0000000206487211 */ /* 0x081fe400078208ff */
[----:B------:R-:W-:Y:S01]  /*1ed20*/  VIADD R83, R82, UR4 ;  /* 0x0000000452537c36 */ /* 0x000fe20008000000 */
[----:B------:R-:W-:Y:S01]  /*1ed30*/  ULDC UR4, c[0x0][0x248] ;  /* 0x0000920000047ab9 */ /* 0x000fe20000000800 */
[----:B------:R-:W-:Y:S02]  /*1ed40*/  LEA.HI.X.SX32 R73, R6, R3, 0x1, P1 ;  /* 0x0000000306497211 */ /* 0x000fe400008f0eff */
[----:B------:R-:W-:Y:S01]  /*1ed50*/  ISETP.LT.AND P1, PT, R80, UR6, !P0 ;  /* 0x0000000650007c0c */ /* 0x000fe2000c721270 */
[----:B------:R-:W-:Y:S01]  /*1ed60*/  VIADD R80, R83, UR4 ;  /* 0x0000000453507c36 */ /* 0x000fe20008000000 */
[----:B------:R-:W-:Y:S01]  /*1ed70*/  ULDC UR4, c[0x0][0x248] ;  /* 0x0000920000047ab9 */ /* 0x000fe20000000800 */
[----:B------:R0:W-:Y:S01]  /*1ed80*/  @P5 STG.E.U16 desc[UR10][R72.64], R74 ;  /* 0x0000004a48005986 */ /* 0x0001e2000c10150a */
[----:B------:R-:W-:Y:S01]  /*1ed90*/  PRMT R103, R74, 0x7632, R103 ;  /* 0x000076324a677816 */ /* 0x000fe20000000067 */
[----:B------:R-:W-:Y:S01]  /*1eda0*/  VIADD R81, R80, UR4 ;  /* 0x0000000450517c36 */ /* 0x000fe20008000000 */
[----:B------:R-:W-:Y:S01]  /*1edb0*/  ULDC UR4, c[0x0][0x248] ;  /* 0x0000920000047ab9 */ /* 0x000fe20000000800 */
[----:B------:R-:W-:Y:S01]  /*1edc0*/  LEA R90, P5, R0, R2, 0x1 ;  /* 0x00000002005a7211 */ /* 0x000fe200078a08ff */
[----:B------:R-:W-:Y:S01]  /*1edd0*/  VIADD R6, R7, 0x59 ;  /* 0x0000005907067836 */ /* 0x000fe20000000000 */
[----:B------:R-:W-:Y:S01]  /*1ede0*/  ULDC UR6, c[0x0][0x22c] ;  /* 0x00008b0000067ab9 */ /* 0x000fe20000000800 */
[----:B0-----:R-:W-:Y:S01]  /*1edf0*/  VIADD R74, R81, UR4 ;  /* 0x00000004514a7c36 */ /* 0x001fe20008000000 */
[----:B------:R-:W-:-:S03]  /*1ee00*/  ULDC UR4, c[0x0][0x248] ;  /* 0x0000920000047ab9 */ /* 0x000fc60000000800 */
[----:B------:R-:W-:Y:S01]  /*1ee10*/  VIADD R73, R74, UR4 ;  /* 0x000000044a497c36 */ /* 0x000fe20008000000 */
[----:B------:R-:W-:Y:S01]  /*1ee20*/  ULDC UR4, c[0x0][0x248] ;  /* 0x0000920000047ab9 */ /* 0x000fe20000000800 */
[----:B------:R-:W-:Y:S02]  /*1ee30*/  LEA.HI.X.SX32 R91, R0, R3, 0x1, P5 ;  /* 0x00000003005b7211 */ /* 0x000fe400028f0eff */
[----:B------:R-:W-:Y:S01]  /*1ee40*/  VIADD R72, R73, UR4 ;  /* 0x0000000449487c36 */ /* 0x000fe20008000000 */
[----:B------:R-:W-:Y:S01]  /*1ee50*/  ULDC UR4, c[0x0][0x248] ;  /* 0x0000920000047ab9 */ /* 0x000fe20000000800 */
[----:B------:R-:W-:Y:S01]  /*1ee60*/  VIADD R0, R7, 0x5a ;  /* 0x0000005a07007836 */ /* 0x000fe20000000000 */
[----:B------:R-:W-:Y:S01]  /*1ee70*/  ISETP.LT.AND P5, PT, R6, UR6, !P0 ;  /* 0x0000000606007c0c */ /* 0x000fe2000c7a1270 */
[----:B------:R-:W-:Y:S01]  /*1ee80*/  VIADD R6, R72, UR4 ;  /* 0x0000000448067c36 */ /* 0x000fe20008000000 */
[----:B------:R-:W-:Y:S01]  /*1ee90*/  ULDC UR6, c[0x0][0x22c] ;  /* 0x00008b0000067ab9 */ /* 0x000fe20000000800 */
[----:B------:R0:W-:Y:S01]  /*1eea0*/  @P4 STG.E.U16 desc[UR10][R90.64], R103 ;  /* 0x000000675a004986 */ /* 0x0001e2000c10150a */
[----:B------:R-:W-:Y:S01]  /*1eeb0*/  ULDC UR4, c[0x0][0x248] ;  /* 0x0000920000047ab9 */ /* 0x000fe20000000800 */
[----:B------:R-:W-:Y:S01]  /*1eec0*/  ISETP.LT.AND P4, PT, R0, UR6, !P0 ;  /* 0x0000000600007c0c */ /* 0x000fe2000c781270 */
[----:B------:R-:W-:Y:S01]  /*1eed0*/  VIADD R0, R6, UR4 ;  /* 0x0000000406007c36 */ /* 0x000fe20008000000 */
[----:B------:R-:W-:Y:S01]  /*1eee0*/  ULDC UR4, c[0x0][0x248] ;  /* 0x0000920000047ab9 */ /* 0x000fe20000000800 */
[----:B------:R-:W-:-:S02]  /*1eef0*/  ULDC UR6, c[0x0][0x248] ;  /* 0x0000920000067ab9 */ /* 0x000fc40000000800 */
[----:B------:R-:W-:Y:S01]  /*1ef00*/  VIADD R164, R0, UR4 ;  /* 0x0000000400a47c36 */ /* 0x000fe20008000000 */
[----:B------:R-:W-:Y:S01]  /*1ef10*/  ULDC UR4, c[0x0][0x248] ;  /* 0x0000920000047ab9 */ /* 0x000fe20000000800 */
[-C--:B0-----:R-:W-:Y:S02]  /*1ef20*/  LEA R90, P6, R102, R2.reuse, 0x1 ;  /* 0x00000002665a7211 */ /* 0x081fe400078c08ff */
[----:B------:R-:W-:Y:S01]  /*1ef30*/  VIADD R130, R164, UR6 ;  /* 0x00000006a4827c36 */ /* 0x000fe20008000000 */
[----:B------:R-:W-:Y:S01]  /*1ef40*/  ULDC UR6, c[0x0][0x248] ;  /* 0x0000920000067ab9 */ /* 0x000fe20000000800 */
[----:B------:R-:W-:Y:S02]  /*1ef50*/  LEA.HI.X.SX32 R91, R102, R3, 0x1, P6 ;  /* 0x00000003665b7211 */ /* 0x000fe400030f0eff */
[----:B------:R-:W-:Y:S01]  /*1ef60*/  VIADD R61, R130, UR4 ;  /* 0x00000004823d7c36 */ /* 0x000fe20008000000 */
[----:B------:R-:W-:Y:S01]  /*1ef70*/  ULDC UR4, c[0x0][0x22c] ;  /* 0x00008b0000047ab9 */ /* 0x000fe20000000800 */
[----:B------:R-:W-:Y:S01]  /*1ef80*/  VIADD R103, R7, 0x5b ;  /* 0x0000005b07677836 */ /* 0x000fe20000000000 */
[----:B------:R0:W-:Y:S01]  /*1ef90*/  @P3 STG.E.U16 desc[UR10][R90.64], R75 ;  /* 0x0000004b5a003986 */ /* 0x0001e2000c10150a */
[----:B------:R-:W-:Y:S01]  /*1efa0*/  VIADD R60, R61, UR6 ;  /* 0x000000063d3c7c36 */ /* 0x000fe20008000000 */
[----:B------:R-:W-:Y:S01]  /*1efb0*/  PRMT R102, R75, 0x7632, R102 ;  /* 0x000076324b667816 */ /* 0x000fe20000000066 */
[----:B------:R-:W-:Y:S01]  /*1efc0*/  ULDC UR6, c[0x0][0x22c] ;  /* 0x00008b0000067ab9 */ /* 0x000fe20000000800 */
[----:B0-----:R-:W-:-:S04]  /*1efd0*/  LEA R90, P3, R101, R2, 0x1 ;  /* 0x00000002655a7211 */ /* 0x001fc800078608ff */
[----:B------:R-:W-:Y:S02]  /*1efe0*/  LEA.HI.X.SX32 R91, R101, R3, 0x1, P3 ;  /* 0x00000003655b7211 */ /* 0x000fe400018f0eff */
[----:B------:R-:W-:Y:S01]  /*1eff0*/  ISETP.LT.AND P3, PT, R103, UR4, !P0 ;  /* 0x0000000467007c0c */ /* 0x000fe2000c761270 */
[----:B------:R-:W-:Y:S02]  /*1f000*/  ULDC UR4, c[0x0][0x248] ;  /* 0x0000920000047ab9 */ /* 0x000fe40000000800 */
        /* <DEDUP_REMOVED lines=8> */
[----:B------:R0:W-:Y:S02]  /*1f090*/  @P2 STG.E.U16 desc[UR10][R90.64], R102 ;  /* 0x000000665a002986 */ /* 0x0001e4000c10150a */
[----:B------:R-:W-:Y:S01]  /*1f0a0*/  VIADD R53, R132, UR4 ;  /* 0x0000000484357c36 */ /* 0x000fe20008000000 */
[----:B------:R-:W-:-:S03]  /*1f0b0*/  ULDC UR4, c[0x0][0x248] ;  /* 0x0000920000047ab9 */ /* 0x000fc60000000800 */
[----:B------:R-:W-:Y:S01]  /*1f0c0*/  VIADD R52, R53, UR4 ;  /* 0x0000000435347c36 */ /* 0x000fe20008000000 */
[----:B------:R-:W-:Y:S01]  /*1f0d0*/  ULDC UR4, c[0x0][0x248] ;  /* 0x0000920000047ab9 */ /* 0x000fe20000000800 */
[----:B0-----:R-:W-:Y:S01]  /*1f0e0*/  LEA R90, P2, R100, R2, 0x1 ;  /* 0x00000002645a7211 */ /* 0x001fe200078408ff */
[----:B------:R-:W-:-:S03]  /*1f0f0*/  VIADD R75, R7, 0x5c ;  /* 0x0000005c074b7836 */ /* 0x000fc60000000000 */
[----:B------:R-:W-:Y:S01]  /*1f100*/  LEA.HI.X.SX32 R91, R100, R3, 0x1, P2 ;  /* 0x00000003645b7211 */ /* 0x000fe200010f0eff */
[----:B------:R-:W-:Y:S01]  /*1f110*/  VIADD R63, R52, UR4 ;  /* 0x00000004343f7c36 */ /* 0x000fe20008000000 */
[----:B------:R-:W-:-:S03]  /*1f120*/  ULDC UR4, c[0x0][0x248] ;  /* 0x0000920000047ab9 */ /* 0x000fc60000000800 */
[----:B------:R0:W-:Y:S01]  /*1f130*/  @P1 STG.E.U16 desc[UR10][R90.64], R68 ;  /* 0x000000445a001986 */ /* 0x0001e2000c10150a */
[----:B------:R-:W-:Y:S01]  /*1f140*/  ISETP.LT.AND P2, PT, R75, UR6, !P0 ;  /* 0x000000064b007c0c */ /* 0x000fe2000c741270 */
[----:B------:R-:W-:Y:S01]  /*1f150*/  VIADD R62, R63, UR4 ;  /* 0x000000043f3e7c36 */ /* 0x000fe20008000000 */
[----:B------:R-:W-:Y:S01]  /*1f160*/  PRMT R75, R68, 0x7632, R75 ;  /* 0x00007632444b7816 */ /* 0x000fe2000000004b */
[----:B------:R-:W-:Y:S01]  /*1f170*/  ULDC UR4, c[0x0][0x248] ;  /* 0x0000920000047ab9 */ /* 0x000fe20000000800 */
[----:B------:R-:W-:Y:S01]  /*1f180*/  ULDC UR6, c[0x0][0x22c] ;  /* 0x00008b0000067ab9 */ /* 0x000fe20000000800 */
[----:B------:R-:W-:Y:S01]  /*1f190*/  VIADD R161, R62, UR4 ;  /* 0x000000043ea17c36 */ /* 0x000fe20008000000 */
[----:B------:R-:W-:Y:S01]  /*1f1a0*/  ULDC UR4, c[0x0][0x248] ;  /* 0x0000920000047ab9 */ /* 0x000fe20000000800 */
[----:B0-----:R-:W-:Y:S01]  /*1f1b0*/  LEA R90, P1, R99, R2, 0x1 ;  /* 0x00000002635a7211 */ /* 0x001fe200078208ff */
[----:B------:R-:W-:-:S03]  /*1f1c0*/  VIADD R68, R7, 0x5d ;  /* 0x0000005d07447836 */ /* 0x000fc60000000000 */
[----:B------:R-:W-:Y:S01]  /*1f1d0*/  LEA.HI.X.SX32 R91, R99, R3, 0x1, P1 ;  /* 0x00000003635b7211 */ /* 0x000fe200008f0eff */
[----:B------:R-:W-:Y:S01]  /*1f1e0*/  VIADD R134, R161, UR4 ;  /* 0x00000004a1867c36 */ /* 0x000fe20008000000 */
[----:B------:R-:W-:Y:S01]  /*1f1f0*/  ISETP.LT.AND P1, PT, R68, UR6, !P0 ;  /* 0x0000000644007c0c */ /* 0x000fe2000c721270 */
[----:B------:R-:W-:Y:S01]  /*1f200*/  VIADD R68, R7, 0x5e ;  /* 0x0000005e07447836 */ /* 0x000fe20000000000 */
[----:B------:R-:W-:Y:S01]  /*1f210*/  ULDC UR6, c[0x0][0x248] ;  /* 0x0000920000067ab9 */ /* 0x000fe20000000800 */
[----:B------:R0:W-:Y:S01]  /*1f220*/  @P5 STG.E.U16 desc[UR10][R90.64], R75 ;  /* 0x0000004b5a005986 */ /* 0x0001e2000c10150a */
[----:B------:R-:W-:Y:S01]  /*1f230*/  ULDC UR4, c[0x0][0x22c] ;  /* 0x00008b0000047ab9 */ /* 0x000fe20000000800 */
[----:B------:R-:W-:Y:S01]  /*1f240*/  VIADD R55, R134, UR6 ;  /* 0x0000000686377c36 */ /* 0x000fe20008000000 */
        /* <DEDUP_REMOVED lines=8> */
[----:B------:R-:W-:Y:S01]  /*1f2d0*/  ULDC UR4, c[0x0][0x248] ;  /* 0x0000920000047ab9 */ /* 0x000fe20000000800 */
[----:B------:R0:W-:Y:S02]  /*1f2e0*/  @P4 STG.E.U16 desc[UR10][R90.64], R69 ;  /* 0x000000455a004986 */ /* 0x0001e4000c10150a */
[----:B------:R-:W-:Y:S01]  /*1f2f0*/  VIADD R159, R160, UR4 ;  /* 0x00000004a09f7c36 */ /* 0x000fe20008000000 */
[----:B------:R-:W-:Y:S01]  /*1f300*/  LEA R68, P4, R97, R2, 0x1 ;  /* 0x0000000261447211 */ /* 0x000fe200078808ff */
[----:B------:R-:W-:Y:S02]  /*1f310*/  ULDC UR4, c[0x0][0x248] ;  /* 0x0000920000047ab9 */ /* 0x000fe40000000800 */
[----:B------:R-:W-:Y:S01]  /*1f320*/  VIADD R49, R159, UR4 ;  /* 0x000000049f317c36 */ /* 0x000fe20008000000 */
[----:B------:R-:W-:Y:S01]  /*1f330*/  ULDC UR4, c[0x0][0x248] ;  /* 0x0000920000047ab9 */ /* 0x000fe20000000800 */
[----:B------:R-:W-:Y:S01]  /*1f340*/  VIADD R75, R7, 0x6f ;  /* 0x0000006f074b7836 */ /* 0x000fe20000000000 */
[----:B0-----:R-:W-:-:S02]  /*1f350*/  PRMT R90, R69, 0x7632, R90 ;  /* 0x00007632455a7816 */ /* 0x001fc4000000005a */
[----:B------:R-:W-:Y:S01]  /*1f360*/  LEA.HI.X.SX32 R69, R97, R3, 0x1, P4 ;  /* 0x0000000361457211 */ /* 0x000fe200020f0eff */
[----:B------:R-:W-:Y:S01]  /*1f370*/  VIADD R48, R49, UR4 ;  /* 0x0000000431307c36 */ /* 0x000fe20008000000 */
[----:B------:R-:W-:Y:S01]  /*1f380*/  ULDC UR4, c[0x0][0x248] ;  /* 0x0000920000047ab9 */ /* 0x000fe20000000800 */
[----:B------:R-:W-:Y:S01]  /*1f390*/  ISETP.LT.AND P4, PT, R75, UR5, !P0 ;  /* 0x000000054b007c0c */ /* 0x000fe2000c781270 */
[----:B------:R-:W-:Y:S01]  /*1f3a0*/  VIADD R75, R7, 0x6e ;  /* 0x0000006e074b7836 */ /* 0x000fe20000000000 */
[----:B------:R0:W-:Y:S01]  /*1f3b0*/  @P3 STG.E.U16 desc[UR10][R68.64], R90 ;  /* 0x0000005a44003986 */ /* 0x0001e2000c10150a */
[----:B------:R-:W-:Y:S01]  /*1f3c0*/  VIADD R158, R48, UR4 ;  /* 0x00000004309e7c36 */ /* 0x000fe20008000000 */
[----:B------:R-:W-:Y:S01]  /*1f3d0*/  ULDC UR5, c[0x0][0x248] ;  /* 0x0000920000057ab9 */ /* 0x000fe20000000800 */
[----:B------:R-:W-:Y:S02]  /*1f3e0*/  ULDC UR4, c[0x0][0x22c] ;  /* 0x00008b0000047ab9 */ /* 0x000fe40000000800 */
        /* <DEDUP_REMOVED lines=10> */
[----:B------:R0:W-:Y:S01]  /*1f490*/  @P2 STG.E.U16 desc[UR10][R68.64], R70 ;  /* 0x0000004644002986 */ /* 0x0001e2000c10150a */
[----:B------:R-:W-:Y:S01]  /*1f4a0*/  PRMT R75, R70, 0x7632, R75 ;  /* 0x00007632464b7816 */ /* 0x000fe2000000004b */
[----:B------:R-:W-:Y:S01]  /*1f4b0*/  VIADD R156, R50, UR4 ;  /* 0x00000004329c7c36 */ /* 0x000fe20008000000 */
[----:B------:R-:W-:-:S03]  /*1f4c0*/  ULDC UR4, c[0x0][0x22c] ;  /* 0x00008b0000047ab9 */ /* 0x000fc60000000800 */
[----:B------:R-:W-:Y:S01]  /*1f4d0*/  VIADD R155, R156, UR5 ;  /* 0x000000059c9b7c36 */ /* 0x000fe20008000000 */
[----:B------:R-:W-:Y:S01]  /*1f4e0*/  ULDC UR5, c[0x0][0x22c] ;  /* 0x00008b0000057ab9 */ /* 0x000fe20000000800 */
[----:B0-----:R-:W-:Y:S01]  /*1f4f0*/  LEA R68, P2, R95, R2, 0x1 ;  /* 0x000000025f447211 */ /* 0x001fe200078408ff */
[----:B------:R-:W-:-:S03]  /*1f500*/  VIADD R70, R7, 0x6d ;  /* 0x0000006d07467836 */ /* 0x000fc60000000000 */
        /* <DEDUP_REMOVED lines=12> */
[----:B------:R-:W-:Y:S02]  /*1f5d0*/  VIADD R70, R7, 0x62 ;  /* 0x0000006207467836 */ /* 0x000fe40000000000 */
[----:B------:R-:W-:Y:S01]  /*1f5e0*/  VIADD R47, R153, UR4 ;  /* 0x00000004992f7c36 */ /* 0x000fe20008000000 */
[----:B------:R-:W-:-:S03]  /*1f5f0*/  ULDC UR4, c[0x0][0x248] ;  /* 0x0000920000047ab9 */ /* 0x000fc60000000800 */
        /* <DEDUP_REMOVED lines=13> */
[----:B------:R-:W-:-:S03]  /*1f6d0*/  ULDC UR7, c[0x0][0x248] ;  /* 0x0000920000077ab9 */ /* 0x000fc60000000800 */
[----:B------:R-:W-:Y:S01]  /*1f6e0*/  VIADD R150, R40, UR5 ;  /* 0x0000000528967c36 */ /* 0x000fe20008000000 */
[----:B------:R0:W-:Y:S01]  /*1f6f0*/  @P5 STG.E.U16 desc[UR10][R68.64], R71 ;  /* 0x0000004744005986 */ /* 0x0001e2000c10150a */
[----:B------:R-:W-:Y:S02]  /*1f700*/  ULDC UR5, c[0x0][0x248] ;  /* 0x0000920000057ab9 */ /* 0x000fe40000000800 */
[----:B------:R-:W-:Y:S01]  /*1f710*/  VIADD R149, R150, UR8 ;  /* 0x0000000896957c36 */ /* 0x000fe20008000000 */
[C---:B------:R-:W-:Y:S01]  /*1f720*/  LEA R106, P5, R92.reuse, R2, 0x1 ;  /* 0x000000025c6a7211 */ /* 0x040fe200078a08ff */
[----:B------:R-:W-:Y:S02]  /*1f730*/  ULDC UR8, c[0x0][0x248] ;  /* 0x0000920000087ab9 */ /* 0x000fe40000000800 */
[----:B------:R-:W-:Y:S01]  /*1f740*/  VIADD R43, R149, UR9 ;  /* 0x00000009952b7c36 */ /* 0x000fe20008000000 */
[----:B------:R-:W-:Y:S01]  /*1f750*/  LEA.HI.X.SX32 R107, R92, R3, 0x1, P5 ;  /* 0x000000035c6b7211 */ /* 0x000fe200028f0eff */
[----:B------:R-:W-:-:S02]  /*1f760*/  ULDC UR9, c[0x0][0x248] ;  /* 0x0000920000097ab9 */ /* 0x000fc40000000800 */
[----:B------:R-:W-:Y:S01]  /*1f770*/  VIADD R42, R43, UR4 ;  /* 0x000000042b2a7c36 */ /* 0x000fe20008000000 */
[-C--:B------:R-:W-:Y:S01]  /*1f780*/  LEA R108, P5, R4, R2.reuse, 0x1 ;  /* 0x00000002046c7211 */ /* 0x080fe200078a08ff */
[----:B------:R-:W-:Y:S02]  /*1f790*/  ULDC UR4, c[0x0][0x248] ;  /* 0x0000920000047ab9 */ /* 0x000fe40000000800 */
[----:B------:R-:W-:Y:S01]  /*1f7a0*/  VIADD R148, R42, UR12 ;  /* 0x0000000c2a947c36 */ /* 0x000fe20008000000 */
[-C--:B------:R-:W-:Y:S02]  /*1f7b0*/  LEA.HI.X.SX32 R109, R4, R3.reuse, 0x1, P5 ;  /* 0x00000003046d7211 */ /* 0x080fe400028f0eff */
[-C--:B------:R-:W-:Y:S01]  /*1f7c0*/  LEA R110, P6, R93, R2.reuse, 0x1 ;  /* 0x000000025d6e7211 */ /* 0x080fe200078c08ff */
[----:B------:R-:W-:Y:S01]  /*1f7d0*/  VIADD R147, R148, UR13 ;  /* 0x0000000d94937c36 */ /* 0x000fe20008000000 */
[CC--:B------:R-:W-:Y:S01]  /*1f7e0*/  LEA R248, P5, R88.reuse, R2.reuse, 0x1 ;  /* 0x0000000258f87211 */ /* 0x0c0fe200078a08ff */
[----:B------:R-:W-:Y:S01]  /*1f7f0*/  VIADD R70, R7, 0x5f ;  /* 0x0000005f07467836 */ /* 0x000fe20000000000 */
[-C--:B------:R-:W-:Y:S01]  /*1f800*/  LEA.HI.X.SX32 R111, R93, R3.reuse, 0x1, P6 ;  /* 0x000000035d6f7211 */ /* 0x080fe200030f0eff */
[----:B------:R-:W-:Y:S01]  /*1f810*/  VIADD R37, R147, UR6 ;  /* 0x0000000693257c36 */ /* 0x000fe20008000000 */
[-C--:B------:R-:W-:Y:S01]  /*1f820*/  LEA.HI.X.SX32 R249, R88, R3.reuse, 0x1, P5 ;  /* 0x0000000358f97211 */ /* 0x080fe200028f0eff */
[----:B------:R-:W-:Y:S01]  /*1f830*/  ULDC UR6, c[0x0][0x248] ;  /* 0x0000920000067ab9 */ /* 0x000fe20000000800 */
[----:B0-----:R-:W-:Y:S01]  /*1f840*/  PRMT R71, R71, 0x7632, R71 ;  /* 0x0000763247477816 */ /* 0x001fe20000000047 */
[----:B------:R-:W-:Y:S01]  /*1f850*/  VIADD R36, R37, UR7 ;  /* 0x0000000725247c36 */ /* 0x000fe20008000000 */
[-C--:B------:R-:W-:Y:S01]  /*1f860*/  LEA R102, P5, R64, R2.reuse, 0x1 ;  /* 0x0000000240667211 */ /* 0x080fe200078a08ff */
[----:B------:R-:W-:Y:S01]  /*1f870*/  ULDC UR7, c[0x0][0x248] ;  /* 0x0000920000077ab9 */ /* 0x000fe20000000800 */
[----:B------:R-:W-:Y:S01]  /*1f880*/  ULDC UR13, c[0x0][0x248] ;  /* 0x00009200000d7ab9 */ /* 0x000fe20000000800 */
[----:B------:R-:W-:Y:S01]  /*1f890*/  VIADD R146, R36, UR5 ;  /* 0x0000000524927c36 */ /* 0x000fe20008000000 */
[----:B------:R-:W-:Y:S01]  /*1f8a0*/  LEA R104, P6, R89, R2, 0x1 ;  /* 0x0000000259687211 */ /* 0x000fe200078c08ff */
[----:B------:R-:W-:Y:S01]  /*1f8b0*/  ULDC UR5, c[0x0][0x248] ;  /* 0x0000920000057ab9 */ /* 0x000fe20000000800 */
[----:B------:R-:W-:Y:S01]  /*1f8c0*/  ULDC UR12, c[0x0][0x248] ;  /* 0x00009200000c7ab9 */ /* 0x000fe20000000800 */
[----:B------:R-:W-:Y:S01]  /*1f8d0*/  VIADD R145, R146, UR8 ;  /* 0x0000000892917c36 */ /* 0x000fe20008000000 */
[----:B------:R-:W-:Y:S01]  /*1f8e0*/  LEA.HI.X.SX32 R103, R64, R3, 0x1, P5 ;  /* 0x0000000340677211 */ /* 0x000fe200028f0eff */
[----:B------:R-:W-:-:S02]  /*1f8f0*/  ULDC UR8, c[0x0][0x248] ;  /* 0x0000920000087ab9 */ /* 0x000fc40000000800 */
[----:B------:R-:W-:Y:S01]  /*1f900*/  VIADD R33, R145, UR4 ;  /* 0x0000000491217c36 */ /* 0x000fe20008000000 */
[----:B------:R-:W-:Y:S01]  /*1f910*/  LEA.HI.X.SX32 R105, R89, R3, 0x1, P6 ;  /* 0x0000000359697211 */ /* 0x000fe200030f0eff */
[----:B------:R-:W-:Y:S02]  /*1f920*/  ULDC UR4, c[0x0][0x248] ;  /* 0x0000920000047ab9 */ /* 0x000fe40000000800 */
[----:B------:R-:W-:Y:S01]  /*1f930*/  VIADD R32, R33, UR9 ;  /* 0x0000000921207c36 */ /* 0x000fe20008000000 */
[-C--:B------:R-:W-:Y:S01]  /*1f940*/  LEA R64, P5, R65, R2.reuse, 0x1 ;  /* 0x0000000241407211 */ /* 0x080fe200078a08ff */
[----:B------:R-:W-:Y:S02]  /*1f950*/  ULDC UR9, c[0x0][0x248] ;  /* 0x0000920000097ab9 */ /* 0x000fe40000000800 */
[----:B------:R-:W-:Y:S01]  /*1f960*/  VIADD R144, R32, UR6 ;  /* 0x0000000620907c36 */ /* 0x000fe20008000000 */
[----:B------:R-:W-:Y:S01]  /*1f970*/  LEA R4, P6, R5, R2, 0x1 ;  /* 0x0000000205047211 */ /* 0x000fe200078c08ff */
[----:B------:R-:W-:-:S02]  /*1f980*/  ULDC UR6, c[0x0][0x22c] ;  /* 0x00008b0000067ab9 */ /* 0x000fc40000000800 */
[----:B------:R-:W-:Y:S01]  /*1f990*/  VIADD R143, R144, UR5 ;  /* 0x00000005908f7c36 */ /* 0x000fe20008000000 */
[-C--:B------:R-:W-:Y:S01]  /*1f9a0*/  LEA.HI.X.SX32 R65, R65, R3.reuse, 0x1, P5 ;  /* 0x0000000341417211 */ /* 0x080fe200028f0eff */
[----:B------:R-:W-:Y:S01]  /*1f9b0*/  ULDC UR5, c[0x0][0x248] ;  /* 0x0000920000057ab9 */ /* 0x000fe20000000800 */
[-C--:B------:R-:W-:Y:S01]  /*1f9c0*/  LEA.HI.X.SX32 R5, R5, R3.reuse, 0x1, P6 ;  /* 0x0000000305057211 */ /* 0x080fe200030f0eff */
[----:B------:R-:W-:Y:S01]  /*1f9d0*/  VIADD R39, R143, UR4 ;  /* 0x000000048f277c36 */ /* 0x000fe20008000000 */
[-C--:B------:R-:W-:Y:S01]  /*1f9e0*/  LEA R98, P5, R87, R2.reuse, 0x1 ;  /* 0x0000000257627211 */ /* 0x080fe200078a08ff */
[----:B------:R-:W-:Y:S01]  /*1f9f0*/  ULDC UR4, c[0x0][0x248] ;  /* 0x0000920000047ab9 */ /* 0x000fe20000000800 */
[C---:B------:R-:W-:Y:S01]  /*1fa00*/  LEA R100, P6, R66.reuse, R2, 0x1 ;  /* 0x0000000242647211 */ /* 0x040fe200078c08ff */
[----:B------:R-:W-:Y:S01]  /*1fa10*/  VIADD R38, R39, UR4 ;  /* 0x0000000427267c36 */ /* 0x000fe20008000000 */
[-C--:B------:R-:W-:Y:S01]  /*1fa20*/  LEA.HI.X.SX32 R99, R87, R3.reuse, 0x1, P5 ;  /* 0x0000000357637211 */ /* 0x080fe200028f0eff */
[----:B------:R-:W-:Y:S01]  /*1fa30*/  ULDC UR4, c[0x0][0x248] ;  /* 0x0000920000047ab9 */ /* 0x000fe20000000800 */
[----:B------:R-:W-:-:S02]  /*1fa40*/  LEA.HI.X.SX32 R101, R66, R3, 0x1, P6 ;  /* 0x0000000342657211 */ /* 0x000fc400030f0eff */
[-C--:B------:R-:W-:Y:S02]  /*1fa50*/  LEA R68, P5, R84, R2.reuse, 0x1 ;  /* 0x0000000254447211 */ /* 0x080fe400078a08ff */
[CC--:B------:R-:W-:Y:S01]  /*1fa60*/  LEA R66, P6, R67.reuse, R2.reuse, 0x1 ;  /* 0x0000000243427211 */ /* 0x0c0fe200078c08ff */
[----:B------:R-:W-:Y:S01]  /*1fa70*/  VIADD R141, R38, UR4 ;  /* 0x00000004268d7c36 */ /* 0x000fe20008000000 */
[-C--:B------:R-:W-:Y:S01]  /*1fa80*/  LEA.HI.X.SX32 R69, R84, R3.reuse, 0x1, P5 ;  /* 0x0000000354457211 */ /* 0x080fe200028f0eff */
[----:B------:R-:W-:Y:S01]  /*1fa90*/  ULDC UR4, c[0x0][0x248] ;  /* 0x0000920000047ab9 */ /* 0x000fe20000000800 */
[-C--:B------:R-:W-:Y:S02]  /*1faa0*/  LEA.HI.X.SX32 R67, R67, R3.reuse, 0x1, P6 ;  /* 0x0000000343437211 */ /* 0x080fe400030f0eff */
[-C--:B------:R-:W-:Y:S02]  /*1fab0*/  LEA R92, P5, R82, R2.reuse, 0x1 ;  /* 0x00000002525c7211 */ /* 0x080fe400078a08ff */
[----:B------:R-:W-:Y:S01]  /*1fac0*/  LEA R96, P6, R86, R2, 0x1 ;  /* 0x0000000256607211 */ /* 0x000fe200078c08ff */
[----:B------:R-:W-:Y:S01]  /*1fad0*/  VIADD R140, R141, UR4 ;  /* 0x000000048d8c7c36 */ /* 0x000fe20008000000 */
[-C--:B------:R-:W-:Y:S01]  /*1fae0*/  LEA.HI.X.SX32 R93, R82, R3.reuse, 0x1, P5 ;  /* 0x00000003525d7211 */ /* 0x080fe200028f0eff */
[----:B------:R-:W-:Y:S01]  /*1faf0*/  ULDC UR4, c[0x0][0x248] ;  /* 0x0000920000047ab9 */ /* 0x000fe20000000800 */
[----:B------:R-:W-:-:S02]  /*1fb00*/  LEA.HI.X.SX32 R97, R86, R3, 0x1, P6 ;  /* 0x0000000356617211 */ /* 0x000fc400030f0eff */
[-C--:B------:R-:W-:Y:S01]  /*1fb10*/  LEA R88, P5, R80, R2.reuse, 0x1 ;  /* 0x0000000250587211 */ /* 0x080fe200078a08ff */
[----:B------:R-:W-:Y:S01]  /*1fb20*/  VIADD R27, R140, UR5 ;  /* 0x000000058c1b7c36 */ /* 0x000fe20008000000 */
[-C--:B------:R-:W-:Y:S01]  /*1fb30*/  LEA R94, P6, R85, R2.reuse, 0x1 ;  /* 0x00000002555e7211 */ /* 0x080fe200078c08ff */
[----:B------:R-:W-:Y:S01]  /*1fb40*/  ULDC UR5, c[0x0][0x22c] ;  /* 0x00008b0000057ab9 */ /* 0x000fe20000000800 */
[-C--:B------:R-:W-:Y:S01]  /*1fb50*/  LEA.HI.X.SX32 R89, R80, R3.reuse, 0x1, P5 ;  /* 0x0000000350597211 */ /* 0x080fe200028f0eff */
[----:B------:R-:W-:Y:S01]  /*1fb60*/  VIADD R26, R27, UR4 ;  /* 0x000000041b1a7c36 */ /* 0x000fe20008000000 */
[-C--:B------:R-:W-:Y:S01]  /*1fb70*/  LEA.HI.X.SX32 R95, R85, R3.reuse, 0x1, P6 ;  /* 0x00000003555f7211 */ /* 0x080fe200030f0eff */
[----:B------:R-:W-:Y:S01]  /*1fb80*/  ULDC UR4, c[0x0][0x248] ;  /* 0x0000920000047ab9 */ /* 0x000fe20000000800 */
[-C--:B------:R-:W-:Y:S02]  /*1fb90*/  LEA R84, P5, R74, R2.reuse, 0x1 ;  /* 0x000000024a547211 */ /* 0x080fe400078a08ff */
[C---:B------:R-:W-:Y:S01]  /*1fba0*/  LEA R86, P6, R83.reuse, R2, 0x1 ;  /* 0x0000000253567211 */ /* 0x040fe200078c08ff */
[----:B------:R-:W-:Y:S01]  /*1fbb0*/  VIADD R142, R26, UR4 ;  /* 0x000000041a8e7c36 */ /* 0x000fe20008000000 */
[-C--:B------:R-:W-:Y:S01]  /*1fbc0*/  LEA.HI.X.SX32 R85, R74, R3.reuse, 0x1, P5 ;  /* 0x000000034a557211 */ /* 0x080fe200028f0eff */
[----:B------:R-:W-:Y:S01]  /*1fbd0*/  ULDC UR4, c[0x0][0x248] ;  /* 0x0000920000047ab9 */ /* 0x000fe20000000800 */
[----:B------:R-:W-:-:S02]  /*1fbe0*/  LEA.HI.X.SX32 R87, R83, R3, 0x1, P6 ;  /* 0x0000000353577211 */ /* 0x000fc400030f0eff */
[-C--:B------:R-:W-:Y:S02]  /*1fbf0*/  LEA R82, P5, R73, R2.reuse, 0x1 ;  /* 0x0000000249527211 */ /* 0x080fe400078a08ff */
[-C--:B------:R-:W-:Y:S01]  /*1fc00*/  LEA R90, P6, R81, R2.reuse, 0x1 ;  /* 0x00000002515a7211 */ /* 0x080fe200078c08ff */
[----:B------:R-:W-:Y:S01]  /*1fc10*/  VIADD R139, R142, UR4 ;  /* 0x000000048e8b7c36 */ /* 0x000fe20008000000 */
[-C--:B------:R-:W-:Y:S01]  /*1fc20*/  LEA.HI.X.SX32 R83, R73, R3.reuse, 0x1, P5 ;  /* 0x0000000349537211 */ /* 0x080fe200028f0eff */
[----:B------:R-:W-:Y:S01]  /*1fc30*/  ULDC UR4, c[0x0][0x248] ;  /* 0x0000920000047ab9 */ /* 0x000fe20000000800 */
[-C--:B------:R-:W-:Y:S02]  /*1fc40*/  LEA.HI.X.SX32 R91, R81, R3.reuse, 0x1, P6 ;  /* 0x00000003515b7211 */ /* 0x080fe400030f0eff */
[-C--:B------:R-:W-:Y:S02]  /*1fc50*/  LEA R80, P5, R72, R2.reuse, 0x1 ;  /* 0x0000000248507211 */ /* 0x080fe400078a08ff */
[----:B------:R-:W-:Y:S01]  /*1fc60*/  ISETP.LT.AND P6, PT, R70, UR14, !P0 ;  /* 0x0000000e46007c0c */ /* 0x000fe2000c7c1270 */
[----:B------:R-:W-:Y:S01]  /*1fc70*/  VIADD R35, R139, UR4 ;  /* 0x000000048b237c36 */ /* 0x000fe20008000000 */
[-C--:B------:R-:W-:Y:S01]  /*1fc80*/  LEA.HI.X.SX32 R81, R72, R3.reuse, 0x1, P5 ;  /* 0x0000000348517211 */ /* 0x080fe200028f0eff */
[----:B------:R-:W-:Y:S01]  /*1fc90*/  ULDC UR4, c[0x0][0x248] ;  /* 0x0000920000047ab9 */ /* 0x000fe20000000800 */
[CC--:B------:R-:W-:Y:S01]  /*1fca0*/  LEA R74, P5, R6.reuse, R2.reuse, 0x1 ;  /* 0x00000002064a7211 */ /* 0x0c0fe200078a08ff */
[----:B------:R-:W-:Y:S01]  /*1fcb0*/  VIADD R34, R35, UR4 ;  /* 0x0000000423227c36 */ /* 0x000fe20008000000 */
[----:B------:R-:W-:Y:S01]  /*1fcc0*/  ULDC UR4, c[0x0][0x248] ;  /* 0x0000920000047ab9 */ /* 0x000fe20000000800 */
[----:B------:R-:W-:Y:S01]  /*1fcd0*/  PRMT R70, R59, 0x7632, R70 ;  /* 0x000076323b467816 */ /* 0x000fe20000000046 */
[----:B------:R-:W-:Y:S01]  /*1fce0*/  ULDC UR14, c[0x0][0x248] ;  /* 0x00009200000e7ab9 */ /* 0x000fe20000000800 */
[-C--:B------:R-:W-:Y:S01]  /*1fcf0*/  LEA.HI.X.SX32 R75, R6, R3.reuse, 0x1, P5 ;  /* 0x00000003064b7211 */ /* 0x080fe200028f0eff */
[C---:B------:R-:W-:Y:S01]  /*1fd00*/  VIADD R6, R7.reuse, 0x60 ;  /* 0x0000006007067836 */ /* 0x040fe20000000000 */
[----:B------:R-:W-:Y:S01]  /*1fd10*/  LEA R72, P5, R0, R2, 0x1 ;  /* 0x0000000200487211 */ /* 0x000fe200078a08ff */
[----:B------:R-:W-:Y:S01]  /*1fd20*/  VIADD R31, R34, UR4 ;  /* 0x00000004221f7c36 */ /* 0x000fe20008000000 */
[----:B------:R-:W-:Y:S01]  /*1fd30*/  ULDC UR4, c[0x0][0x248] ;  /* 0x0000920000047ab9 */ /* 0x000fe20000000800 */
[----:B------:R0:W-:Y:S01]  /*1fd40*/  @P6 STG.E.U16 desc[UR10][R106.64], R71 ;  /* 0x000000476a006986 */ /* 0x0001e2000c10150a */
[----:B------:R-:W-:Y:S01]  /*1fd50*/  LEA.HI.X.SX32 R73, R0, R3, 0x1, P5 ;  /* 0x0000000300497211 */ /* 0x000fe200028f0eff */
[----:B------:R-:W-:Y:S01]  /*1fd60*/  VIADD R0, R7, 0x61 ;  /* 0x0000006107007836 */ /* 0x000fe20000000000 */
[----:B------:R-:W-:Y:S01]  /*1fd70*/  ISETP.LT.AND P5, PT, R6, UR6, !P0 ;  /* 0x0000000606007c0c */ /* 0x000fe2000c7a1270 */
[----:B0-----:R-:W-:Y:S01]  /*1fd80*/  VIADD R71, R31, UR4 ;  /* 0x000000041f477c36 */ /* 0x001fe20008000000 */
[----:B------:R-:W-:-:S02]  /*1fd90*/  ULDC UR4, c[0x0][0x248] ;  /* 0x0000920000047ab9 */ /* 0x000fc40000000800 */
[----:B------:R-:W-:Y:S01]  /*1fda0*/  ISETP.LT.AND P6, PT, R0, UR5, !P0 ;  /* 0x0000000500007c0c */ /* 0x000fe2000c7c1270 */
[----:B------:R-:W-:Y:S01]  /*1fdb0*/  VIADD R6, R7, 0x65 ;  /* 0x0000006507067836 */ /* 0x000fe20000000000 */
[----:B------:R-:W-:Y:S01]  /*1fdc0*/  ULDC UR5, c[0x0][0x22c] ;  /* 0x00008b0000057ab9 */ /* 0x000fe20000000800 */
[----:B------:R-:W-:Y:S01]  /*1fdd0*/  VIADD R29, R71, UR4 ;  /* 0x00000004471d7c36 */ /* 0x000fe20008000000 */
[----:B------:R-:W-:Y:S01]  /*1fde0*/  ULDC UR4, c[0x0][0x248] ;  /* 0x0000920000047ab9 */ /* 0x000fe20000000800 */
[----:B------:R-:W-:Y:S01]  /*1fdf0*/  VIADD R0, R7, 0x6a ;  /* 0x0000006a07007836 */ /* 0x000fe20000000000 */
[----:B------:R-:W-:Y:S01]  /*1fe00*/  ULDC UR6, c[0x0][0x248] ;  /* 0x0000920000067ab9 */ /* 0x000fe20000000800 */
[----:B------:R-:W-:Y:S01]  /*1fe10*/  VIADD R28, R29, UR4 ;  /* 0x000000041d1c7c36 */ /* 0x000fe20008000000 */
[----:B------:R-:W-:Y:S01]  /*1fe20*/  ULDC UR4, c[0x0][0x248] ;  /* 0x0000920000047ab9 */ /* 0x000fe20000000800 */
[----:B------:R0:W-:Y:S02]  /*1fe30*/  @P5 STG.E.U16 desc[UR10][R110.64], R56 ;  /* 0x000000386e005986 */ /* 0x0001e4000c10150a */
[----:B------:R-:W-:Y:S01]  /*1fe40*/  VIADD R17, R28, UR4 ;  /* 0x000000041c117c36 */ /* 0x000fe20008000000 */
[----:B------:R-:W-:Y:S01]  /*1fe50*/  ISETP.LT.AND P5, PT, R0, UR5, !P0 ;  /* 0x0000000500007c0c */ /* 0x000fe2000c7a1270 */
[----:B------:R-:W-:Y:S01]  /*1fe60*/  ULDC UR4, c[0x0][0x248] ;  /* 0x0000920000047ab9 */ /* 0x000fe20000000800 */
[----:B------:R-:W-:Y:S01]  /*1fe70*/  VIADD R0, R7, 0x63 ;  /* 0x0000006307007836 */ /* 0x000fe20000000000 */
[----:B------:R-:W-:Y:S01]  /*1fe80*/  ULDC UR5, c[0x0][0x22c] ;  /* 0x00008b0000057ab9 */ /* 0x000fe20000000800 */
[----:B------:R-:W-:Y:S01]  /*1fe90*/  VIADD R16, R17, UR4 ;  /* 0x0000000411107c36 */ /* 0x000fe20008000000 */
[----:B------:R-:W-:Y:S01]  /*1fea0*/  ULDC UR4, c[0x0][0x248] ;  /* 0x0000920000047ab9 */ /* 0x000fe20000000800 */
[----:B0-----:R-:W-:-:S02]  /*1feb0*/  PRMT R56, R56, 0x7632, R56 ;  /* 0x0000763238387816 */ /* 0x001fc40000000038 */
[----:B------:R-:W-:Y:S01]  /*1fec0*/  VIADD R30, R16, UR4 ;  /* 0x00000004101e7c36 */ /* 0x000fe20008000000 */
[----:B------:R-:W-:Y:S02]  /*1fed0*/  ULDC UR4, c[0x0][0x248] ;  /* 0x0000920000047ab9 */ /* 0x000fe40000000800 */
[----:B------:R-:W-:Y:S01]  /*1fee0*/  @P6 STG.E.U16 desc[UR10][R108.64], R56 ;  /* 0x000000386c006986 */ /* 0x000fe2000c10150a */
[----:B------:R-:W-:Y:S01]  /*1fef0*/  ISETP.LT.AND P6, PT, R0, UR5, !P0 ;  /* 0x0000000500007c0c */ /* 0x000fe2000c7c1270 */
[----:B------:R-:W-:Y:S01]  /*1ff00*/  VIADD R0, R7, 0x64 ;  /* 0x0000006407007836 */ /* 0x000fe20000000000 */
[----:B------:R-:W-:Y:S01]  /*1ff10*/  ULDC UR5, c[0x0][0x22c] ;  /* 0x00008b0000057ab9 */ /* 0x000fe20000000800 */
[----:B------:R-:W-:Y:S01]  /*1ff20*/  VIADD R25, R30, UR4 ;  /* 0x000000041e197c36 */ /* 0x000fe20008000000 */
        /* <DEDUP_REMOVED lines=8> */
[----:B0-----:R-:W-:Y:S02]  /*1ffb0*/  PRMT R57, R57, 0x7632, R57 ;  /* 0x0000763239397816 */ /* 0x001fe40000000039 */
[----:B------:R-:W-:Y:S01]  /*1ffc0*/  VIADD R21, R0, UR4 ;  /* 0x0000000400157c36 */ /* 0x000fe20008000000 */
[----:B------:R-:W-:Y:S02]  /*1ffd0*/  ULDC UR4, c[0x0][0x248] ;  /* 0x0000920000047ab9 */ /* 0x000fe40000000800 */
[----:B------:R-:W-:Y:S01]  /*1ffe0*/  @P6 STG.E.U16 desc[UR10][R248.64], R57 ;  /* 0x00000039f8006986 */ /* 0x000fe2000c10150a */
[----:B------:R-:W-:Y:S01]  /*1fff0*/  ISETP.LT.AND P6, PT, R6, UR5, !P0 ;  /* 0x0000000506007c0c */ /* 0x000fe2000c7c1270 */
[----:B------:R-:W-:Y:S02]  /*20000*/  ULDC UR5, c[0x0][0x22c] ;  /* 0x00008b0000057ab9 */ /* 0x000fe40000000800 */
[----:B------:R0:W-:Y:S02]  /*20010*/  @P1 STG.E.U16 desc[UR10][R4.64], R58 ;  /* 0x0000003a04001986 */ /* 0x0001e4000c10150a */
[----:B0-----:R-:W-:Y:S01]  /*20020*/  VIADD R4, R21, UR4 ;  /* 0x0000000415047c36 */ /* 0x001fe20008000000 */
[----:B------:R-:W-:-:S03]  /*20030*/  ULDC UR4, c[0x0][0x248] ;  /* 0x0000920000047ab9 */ /* 0x000fc60000000800 */
[----:B------:R-:W-:Y:S01]  /*20040*/  VIADD R56, R4, UR4 ;  /* 0x0000000404387c36 */ /* 0x000fe20008000000 */
[----:B------:R-:W-:Y:S01]  /*20050*/  ULDC UR4, c[0x0][0x248] ;  /* 0x0000920000047ab9 */ /* 0x000fe20000000800 */
[----:B------:R-:W-:Y:S01]  /*20060*/  VIADD R5, R7, 0x66 ;  /* 0x0000006607057836 */ /* 0x000fe20000000000 */
[----:B------:R-:W-:Y:S01]  /*20070*/  PRMT R58, R58, 0x7632, R58 ;  /* 0x000076323a3a7816 */ /* 0x000fe2000000003a */
[----:B------:R-:W-:Y:S01]  /*20080*/  VIADD R6, R56, UR4 ;  /* 0x0000000438067c36 */ /* 0x000fe20008000000 */
[----:B------:R-:W-:Y:S02]  /*20090*/  ULDC UR4, c[0x0][0x248] ;  /* 0x0000920000047ab9 */ /* 0x000fe40000000800 */
[----:B------:R-:W-:Y:S01]  /*200a0*/  ISETP.LT.AND P1, PT, R5, UR5, !P0 ;  /* 0x0000000505007c0c */ /* 0x000fe2000c721270 */
[----:B------:R-:W-:Y:S01]  /*200b0*/  VIADD R57, R6, UR4 ;  /* 0x0000000406397c36 */ /* 0x000fe20008000000 */
[----:B------:R0:W-:Y:S01]  /*200c0*/  @P6 STG.E.U16 desc[UR10][R102.64], R58 ;  /* 0x0000003a66006986 */ /* 0x0001e2000c10150a */
[----:B------:R-:W-:Y:S01]  /*200d0*/  ULDC UR4, c[0x0][0x248] ;  /* 0x0000920000047ab9 */ /* 0x000fe20000000800 */
[----:B------:R-:W-:Y:S01]  /*200e0*/  ULDC UR5, c[0x0][0x22c] ;  /* 0x00008b0000057ab9 */ /* 0x000fe20000000800 */
[----:B------:R-:W-:Y:S01]  /*200f0*/  VIADD R5, R57, UR4 ;  /* 0x0000000439057c36 */ /* 0x000fe20008000000 */
[----:B------:R-:W-:-:S03]  /*20100*/  ULDC UR4, c[0x0][0x248] ;  /* 0x0000920000047ab9 */ /* 0x000fc60000000800 */
[----:B------:R-:W-:Y:S01]  /*20110*/  VIADD R20, R5, UR4 ;  /* 0x0000000405147c36 */ /* 0x000fe20008000000 */
[----:B------:R-:W-:Y:S01]  /*20120*/  ULDC UR4, c[0x0][0x248] ;  /* 0x0000920000047ab9 */ /* 0x000fe20000000800 */
[----:B0-----:R-:W-:-:S05]  /*20130*/  VIADD R58, R7, 0x67 ;  /* 0x00000067073a7836 */ /* 0x001fca0000000000 */
[----:B------:R-:W-:Y:S01]  /*20140*/  ISETP.LT.AND P6, PT, R58, UR5, !P0 ;  /* 0x000000053a007c0c */ /* 0x000fe2000c7c1270 */
[----:B------:R-:W-:Y:S01]  /*20150*/  ULDC UR5, c[0x0][0x248] ;  /* 0x0000920000057ab9 */ /* 0x000fe20000000800 */
[----:B------:R0:W-:Y:S01]  /*20160*/  @P1 STG.E.U16 desc[UR10][R100.64], R59 ;  /* 0x0000003b64001986 */ /* 0x0001e2000c10150a */
[----:B------:R-:W-:Y:S01]  /*20170*/  VIADD R58, R20, UR5 ;  /* 0x00000005143a7c36 */ /* 0x000fe20008000000 */
[----:B------:R-:W-:-:S03]  /*20180*/  ULDC UR5, c[0x0][0x22c] ;  /* 0x00008b0000057ab9 */ /* 0x000fc60000000800 */
[----:B------:R-:W-:Y:S01]  /*20190*/  VIADD R23, R58, UR4 ;  /* 0x000000043a177c36 */ /* 0x000fe20008000000 */
[----:B------:R-:W-:Y:S01]  /*201a0*/  ULDC UR4, c[0x0][0x248] ;  /* 0x0000920000047ab9 */ /* 0x000fe20000000800 */
[----:B0-----:R-:W-:-:S04]  /*201b0*/  VIADD R59, R7, 0x68 ;  /* 0x00000068073b7836 */ /* 0x001fc80000000000 */
[----:B------:R0:W-:Y:S01]  /*201c0*/  @P6 STG.E.U16 desc[UR10][R64.64], R70 ;  /* 0x0000004640006986 */ /* 0x0001e2000c10150a */
[----:B------:R-:W-:Y:S01]  /*201d0*/  ISETP.LT.AND P1, PT, R59, UR5, !P0 ;  /* 0x000000053b007c0c */ /* 0x000fe2000c721270 */
[----:B------:R-:W-:Y:S01]  /*201e0*/  VIADD R59, R23, UR4 ;  /* 0x00000004173b7c36 */ /* 0x000fe20008000000 */
[----:B------:R-:W-:Y:S01]  /*201f0*/  ULDC UR4, c[0x0][0x248] ;  /* 0x0000920000047ab9 */ /* 0x000fe20000000800 */
[----:B------:R-:W-:Y:S02]  /*20200*/  ULDC UR5, c[0x0][0x22c] ;  /* 0x00008b0000057ab9 */ /* 0x000fe40000000800 */
[----:B------:R-:W-:Y:S01]  /*20210*/  VIADD R22, R59, UR4 ;  /* 0x000000043b167c36 */ /* 0x000fe20008000000 */
[----:B------:R-:W-:Y:S01]  /*20220*/  ULDC UR4, c[0x0][0x248] ;  /* 0x0000920000047ab9 */ /* 0x000fe20000000800 */
[----:B0-----:R-:W-:-:S05]  /*20230*/  VIADD R64, R7, 0x69 ;  /* 0x0000006907407836 */ /* 0x001fca0000000000 */
        /* <DEDUP_REMOVED lines=8> */
[----:B0-----:R-:W-:Y:S01]  /*202c0*/  VIADD R66, R19, UR4 ;  /* 0x0000000413427c36 */ /* 0x001fe20008000000 */
[----:B------:R-:W-:-:S03]  /*202d0*/  ULDC UR4, c[0x0][0x248] ;  /* 0x0000920000047ab9 */ /* 0x000fc60000000800 */
[----:B------:R-:W-:Y:S01]  /*202e0*/  VIADD R18, R66, UR4 ;  /* 0x0000000442127c36 */ /* 0x000fe20008000000 */
[----:B------:R-:W-:Y:S01]  /*202f0*/  ULDC UR4, c[0x0][0x248] ;  /* 0x0000920000047ab9 */ /* 0x000fe20000000800 */
[----:B------:R-:W-:Y:S01]  /*20300*/  ISETP.LT.AND P1, PT, R65, UR5, !P0 ;  /* 0x0000000541007c0c */ /* 0x000fe2000c721270 */
[----:B------:R-:W-:Y:S01]  /*20310*/  VIADD R67, R7, 0x6b ;  /* 0x0000006b07437836 */ /* 0x000fe20000000000 */
[----:B------:R-:W-:Y:S01]  /*20320*/  PRMT R76, R76, 0x7632, R76 ;  /* 0x000076324c4c7816 */ /* 0x000fe2000000004c */
[----:B------:R-:W-:Y:S01]  /*20330*/  VIADD R65, R18, UR4 ;  /* 0x0000000412417c36 */ /* 0x000fe20008000000 */
[----:B------:R-:W-:Y:S01]  /*20340*/  ULDC UR4, c[0x0][0x248] ;  /* 0x0000920000047ab9 */ /* 0x000fe20000000800 */
[----:B------:R-:W-:Y:S02]  /*20350*/  ULDC UR5, c[0x0][0x22c] ;  /* 0x00008b0000057ab9 */ /* 0x000fe40000000800 */
[----:B------:R-:W-:Y:S01]  /*20360*/  VIADD R9, R65, UR4 ;  /* 0x0000000441097c36 */ /* 0x000fe20008000000 */
[----:B------:R-:W-:Y:S01]  /*20370*/  ULDC UR4, c[0x0][0x248] ;  /* 0x0000920000047ab9 */ /* 0x000fe20000000800 */
[----:B------:R-:W-:Y:S02]  /*20380*/  @P6 STG.E.U16 desc[UR10][R98.64], R76 ;  /* 0x0000004c62006986 */ /* 0x000fe4000c10150a */
[----:B------:R-:W-:Y:S01]  /*20390*/  VIADD R8, R9, UR4 ;  /* 0x0000000409087c36 */ /* 0x000fe20008000000 */
[----:B------:R-:W-:Y:S01]  /*203a0*/  ISETP.LT.AND P6, PT, R67, UR5, !P0 ;  /* 0x0000000543007c0c */ /* 0x000fe2000c7c1270 */
[----:B------:R-:W-:Y:S01]  /*203b0*/  ULDC UR4, c[0x0][0x248] ;  /* 0x0000920000047ab9 */ /* 0x000fe20000000800 */
[----:B------:R0:W-:Y:S01]  /*203c0*/  @P5 STG.E.U16 desc[UR10][R96.64], R77 ;  /* 0x0000004d60005986 */ /* 0x0001e2000c10150a */
[----:B------:R-:W-:Y:S01]  /*203d0*/  VIADD R138, R8, UR4 ;  /* 0x00000004088a7c36 */ /* 0x000fe20008000000 */
[----:B------:R-:W-:Y:S01]  /*203e0*/  ULDC UR4, c[0x0][0x248] ;  /* 0x0000920000047ab9 */ /* 0x000fe20000000800 */
[----:B------:R-:W-:Y:S01]  /*203f0*/  VIADD R70, R7, 0x70 ;  /* 0x0000007007467836 */ /* 0x000fe20000000000 */
[----:B------:R-:W-:Y:S01]  /*20400*/  ULDC UR5, c[0x0][0x22c] ;  /* 0x00008b0000057ab9 */ /* 0x000fe20000000800 */
[----:B------:R-:W-:Y:S01]  /*20410*/  VIADD R67, R138, UR4 ;  /* 0x000000048a437c36 */ /* 0x000fe20008000000 */
[----:B------:R-:W-:-:S03]  /*20420*/  ULDC UR4, c[0x0][0x248] ;  /* 0x0000920000047ab9 */ /* 0x000fc60000000800 */
[----:B------:R-:W-:Y:S01]  /*20430*/  VIADD R15, R67, UR4 ;  /* 0x00000004430f7c36 */ /* 0x000fe20008000000 */
[----:B------:R-:W-:Y:S01]  /*20440*/  ULDC UR4, c[0x0][0x248] ;  /* 0x0000920000047ab9 */ /* 0x000fe20000000800 */
[----:B0-----:R-:W-:-:S05]  /*20450*/  PRMT R77, R77, 0x7632, R77 ;  /* 0x000076324d4d7816 */ /* 0x001fca000000004d */
[----:B------:R0:W-:Y:S01]  /*20460*/  @P6 STG.E.U16 desc[UR10][R68.64], R77 ;  /* 0x0000004d44006986 */ /* 0x0001e2000c10150a */
[----:B------:R-:W-:Y:S01]  /*20470*/  ISETP.LT.AND P5, PT, R70, UR5, !P0 ;  /* 0x0000000546007c0c */ /* 0x000fe2000c7a1270 */
[----:B------:R-:W-:Y:S01]  /*20480*/  ULDC UR5, c[0x0][0x22c] ;  /* 0x00008b0000057ab9 */ /* 0x000fe20000000800 */
[----:B0-----:R-:W-:Y:S01]  /*20490*/  VIADD R68, R15, UR4 ;  /* 0x000000040f447c36 */ /* 0x001fe20008000000 */
[----:B------:R-:W-:Y:S01]  /*204a0*/  ULDC UR4, c[0x0][0x248] ;  /* 0x0000920000047ab9 */ /* 0x000fe20000000800 */
[----:B------:R-:W-:Y:S02]  /*204b0*/  VIADD R69, R7, 0x71 ;  /* 0x0000007107457836 */ /* 0x000fe40000000000 */
[----:B------:R-:W-:Y:S01]  /*204c0*/  VIADD R13, R68, UR4 ;  /* 0x00000004440d7c36 */ /* 0x000fe20008000000 */
[----:B------:R-:W-:Y:S02]  /*204d0*/  ULDC UR4, c[0x0][0x248] ;  /* 0x0000920000047ab9 */ /* 0x000fe40000000800 */
[----:B------:R-:W-:Y:S01]  /*204e0*/  ISETP.LT.AND P6, PT, R69, UR5, !P0 ;  /* 0x0000000545007c0c */ /* 0x000fe2000c7c1270 */
[----:B------:R-:W-:Y:S01]  /*204f0*/  VIADD R12, R13, UR4 ;  /* 0x000000040d0c7c36 */ /* 0x000fe20008000000 */
[----:B------:R-:W-:Y:S01]  /*20500*/  ULDC UR4, c[0x0][0x248] ;  /* 0x0000920000047ab9 */ /* 0x000fe20000000800 */
        /* <DEDUP_REMOVED lines=8> */
[----:B------:R-:W-:Y:S01]  /*20590*/  VIADD R76, R7, 0x73 ;  /* 0x00000073074c7836 */ /* 0x000fe20000000000 */
[----:B------:R-:W-:Y:S01]  /*205a0*/  ULDC UR5, c[0x0][0x22c] ;  /* 0x00008b0000057ab9 */ /* 0x000fe20000000800 */
[----:B------:R-:W-:Y:S01]  /*205b0*/  VIADD R251, R69, UR4 ;  /* 0x0000000445fb7c36 */ /* 0x000fe20008000000 */
[----:B------:R-:W-:-:S03]  /*205c0*/  ULDC UR4, c[0x0][0x248] ;  /* 0x0000920000047ab9 */ /* 0x000fc60000000800 */
[----:B------:R-:W-:Y:S01]  /*205d0*/  VIADD R70, R251, UR4 ;  /* 0x00000004fb467c36 */ /* 0x000fe20008000000 */
[----:B0-----:R-:W-:Y:S01]  /*205e0*/  PRMT R78, R78, 0x7632, R78 ;  /* 0x000076324e4e7816 */ /* 0x001fe2000000004e */
[----:B------:R-:W-:Y:S02]  /*205f0*/  ULDC UR4, c[0x0][0x248] ;  /* 0x0000920000047ab9 */ /* 0x000fe40000000800 */
[----:B------:R-:W-:Y:S01]  /*20600*/  VIADD R137, R70, UR4 ;  /* 0x0000000446897c36 */ /* 0x000fe20008000000 */
[----:B------:R-:W-:Y:S01]  /*20610*/  PRMT R77, R79, 0x7632, R77 ;  /* 0x000076324f4d7816 */ /* 0x000fe2000000004d */
[----:B------:R-:W-:Y:S01]  /*20620*/  @P2 STG.E.U16 desc[UR10][R92.64], R78 ;  /* 0x0000004e5c002986 */ /* 0x000fe2000c10150a */
[----:B------:R-:W-:Y:S01]  /*20630*/  ISETP.LT.AND P2, PT, R76, UR5, !P0 ;  /* 0x000000054c007c0c */ /* 0x000fe2000c741270 */
[----:B------:R-:W-:Y:S01]  /*20640*/  ULDC UR5, c[0x0][0x248] ;  /* 0x0000920000057ab9 */ /* 0x000fe20000000800 */
[----:B------:R-:W-:Y:S01]  /*20650*/  VIADD R76, R7, 0x74 ;  /* 0x00000074074c7836 */ /* 0x000fe20000000000 */
[----:B------:R0:W-:Y:S01]  /*20660*/  @P3 STG.E.U16 desc[UR10][R86.64], R79 ;  /* 0x0000004f56003986 */ /* 0x0001e2000c10150a */
[----:B------:R-:W-:-:S03]  /*20670*/  ULDC UR4, c[0x0][0x248] ;  /* 0x0000920000047ab9 */ /* 0x000fc60000000800 */
[----:B------:R1:W-:Y:S01]  /*20680*/  @P4 STG.E.U16 desc[UR10][R88.64], R77 ;  /* 0x0000004d58004986 */ /* 0x0003e2000c10150a */
[----:B0-----:R-:W-:Y:S01]  /*20690*/  VIADD R87, R137, UR5 ;  /* 0x0000000589577c36 */ /* 0x001fe20008000000 */
[----:B------:R-:W-:Y:S02]  /*206a0*/  ULDC UR5, c[0x0][0x22c] ;  /* 0x00008b0000057ab9 */ /* 0x000fe40000000800 */
[----:B------:R-:W-:Y:S02]  /*206b0*/  ISETP.LT.AND P3, PT, R76, UR5, !P0 ;  /* 0x000000054c007c0c */ /* 0x000fe4000c761270 */
[----:B-1----:R-:W-:Y:S01]  /*206c0*/  PRMT R77, R113, 0x7632, R77 ;  /* 0x00007632714d7816 */ /* 0x002fe2000000004d */
[----:B------:R-:W-:Y:S01]  /*206d0*/  @P5 STG.E.U16 desc[UR10][R90.64], R113 ;  /* 0x000000715a005986 */ /* 0x000fe2000c10150a */
[----:B------:R-:W-:Y:S01]  /*206e0*/  VIADD R11, R87, UR4 ;  /* 0x00000004570b7c36 */ /* 0x000fe20008000000 */
[----:B------:R-:W-:Y:S01]  /*206f0*/  ULDC UR4, c[0x0][0x248] ;  /* 0x0000920000047ab9 */ /* 0x000fe20000000800 */
[----:B------:R-:W-:Y:S01]  /*20700*/  VIADD R76, R7, 0x75 ;  /* 0x00000075074c7836 */ /* 0x000fe20000000000 */
[----:B------:R0:W-:Y:S01]  /*20710*/  @P6 STG.E.U16 desc[UR10][R84.64], R77 ;  /* 0x0000004d54006986 */ /* 0x0001e2000c10150a */
[----:B------:R-:W-:-:S03]  /*20720*/  ULDC UR5, c[0x0][0x22c] ;  /* 0x00008b0000057ab9 */ /* 0x000fc60000000800 */
[----:B---3--:R-:W-:Y:S01]  /*20730*/  @P1 STG.E.U16 desc[UR10][R82.64], R115 ;  /* 0x0000007352001986 */ /* 0x008fe2000c10150a */
[----:B0-----:R-:W-:-:S05]  /*20740*/  PRMT R77, R115, 0x7632, R77 ;  /* 0x00007632734d7816 */ /* 0x001fca000000004d */
[----:B------:R-:W-:Y:S01]  /*20750*/  @P2 STG.E.U16 desc[UR10][R80.64], R77 ;  /* 0x0000004d50002986 */ /* 0x000fe2000c10150a */
[----:B------:R-:W-:-:S03]  /*20760*/  LEA R236, P2, R164, R2, 0x1 ;  /* 0x00000002a4ec7211 */ /* 0x000fc600078408ff */
[----:B----4-:R-:W-:Y:S01]  /*20770*/  @P3 STG.E.U16 desc[UR10][R74.64], R117 ;  /* 0x000000754a003986 */ /* 0x010fe2000c10150a */
[-C--:B------:R-:W-:Y:S02]  /*20780*/  LEA R238, P3, R130, R2.reuse, 0x1 ;  /* 0x0000000282ee7211 */ /* 0x080fe400078608ff */
[-C--:B------:R-:W-:Y:S02]  /*20790*/  LEA.HI.X.SX32 R237, R164, R3.reuse, 0x1, P2 ;  /* 0x00000003a4ed7211 */ /* 0x080fe400010f0eff */
[-C--:B------:R-:W-:Y:S02]  /*207a0*/  LEA.HI.X.SX32 R239, R130, R3.reuse, 0x1, P3 ;  /* 0x0000000382ef7211 */ /* 0x080fe400018f0eff */
[CC--:B------:R-:W-:Y:S02]  /*207b0*/  LEA R240, P2, R61.reuse, R2.reuse, 0x1 ;  /* 0x000000023df07211 */ /* 0x0c0fe400078408ff */
[----:B------:R-:W-:Y:S02]  /*207c0*/  LEA R242, P3, R60, R2, 0x1 ;  /* 0x000000023cf27211 */ /* 0x000fe400078608ff */
[----:B------:R-:W-:-:S02]  /*207d0*/  LEA.HI.X.SX32 R241, R61, R3, 0x1, P2 ;  /* 0x000000033df17211 */ /* 0x000fc400010f0eff */
[-C--:B------:R-:W-:Y:S02]  /*207e0*/  LEA.HI.X.SX32 R243, R60, R3.reuse, 0x1, P3 ;  /* 0x000000033cf37211 */ /* 0x080fe400018f0eff */
[-C--:B------:R-:W-:Y:S02]  /*207f0*/  LEA R78, P2, R163, R2.reuse, 0x1 ;  /* 0x00000002a34e7211 */ /* 0x080fe400078408ff */
[----:B------:R-:W-:Y:S02]  /*20800*/  LEA R60, P3, R133, R2, 0x1 ;  /* 0x00000002853c7211 */ /* 0x000fe400078608ff */
[-C--:B------:R-:W-:Y:S02]  /*20810*/  LEA.HI.X.SX32 R79, R163, R3.reuse, 0x1, P2 ;  /* 0x00000003a34f7211 */ /* 0x080fe400010f0eff */
[----:B------:R-:W-:-:S03]  /*20820*/  LEA.HI.X.SX32 R61, R133, R3, 0x1, P3 ;  /* 0x00000003853d7211 */ /* 0x000fc600018f0eff */
[----:B------:R0:W-:Y:S04]  /*20830*/  STL.64 [R1+0xb58], R78 ;  /* 0x000b584e01007387 */ /* 0x0001e80000100a00 */
[----:B------:R1:W-:Y:S01]  /*20840*/  STL.64 [R1+0xb50], R60 ;  /* 0x000b503c01007387 */ /* 0x0003e20000100a00 */
[-C--:B0-----:R-:W-:Y:S02]  /*20850*/  LEA R78, P2, R162, R2.reuse, 0x1 ;  /* 0x00000002a24e7211 */ /* 0x081fe400078408ff */
[----:B-1----:R-:W-:Y:S02]  /*20860*/  LEA R60, P3, R132, R2, 0x1 ;  /* 0x00000002843c7211 */ /* 0x002fe400078608ff */
[-C--:B------:R-:W-:Y:S02]  /*20870*/  LEA.HI.X.SX32 R79, R162, R3.reuse, 0x1, P2 ;  /* 0x00000003a24f7211 */ /* 0x080fe400010f0eff */
[----:B------:R-:W-:-:S03]  /*20880*/  LEA.HI.X.SX32 R61, R132, R3, 0x1, P3 ;  /* 0x00000003843d7211 */ /* 0x000fc600018f0eff */
[----:B------:R0:W-:Y:S04]  /*20890*/  STL.64 [R1+0xb48], R78 ;  /* 0x000b484e01007387 */ /* 0x0001e80000100a00 */
[----:B------:R1:W-:Y:S01]  /*208a0*/  STL.64 [R1+0xb40], R60 ;  /* 0x000b403c01007387 */ /* 0x0003e20000100a00 */
[CC--:B0-----:R-:W-:Y:S02]  /*208b0*/  LEA R78, P2, R53.reuse, R2.reuse, 0x1 ;  /* 0x00000002354e7211 */ /* 0x0c1fe400078408ff */
[C---:B-1----:R-:W-:Y:S02]  /*208c0*/  LEA R60, P3, R52.reuse, R2, 0x1 ;  /* 0x00000002343c7211 */ /* 0x042fe400078608ff */
[-C--:B------:R-:W-:Y:S02]  /*208d0*/  LEA.HI.X.SX32 R79, R53, R3.reuse, 0x1, P2 ;  /* 0x00000003354f7211 */ /* 0x080fe400010f0eff */
[----:B------:R-:W-:-:S02]  /*208e0*/  LEA.HI.X.SX32 R61, R52, R3, 0x1, P3 ;  /* 0x00000003343d7211 */ /* 0x000fc400018f0eff */
[----:B------:R-:W-:-:S03]  /*208f0*/  LEA R52, P3, R62, R2, 0x1 ;  /* 0x000000023e347211 */ /* 0x000fc600078608ff */
[----:B------:R-:W-:Y:S01]  /*20900*/  STL.64 [R1+0xe98], R60 ;  /* 0x000e983c01007387 */ /* 0x000fe20000100a00 */
[----:B------:R-:W-:-:S03]  /*20910*/  LEA.HI.X.SX32 R53, R62, R3, 0x1, P3 ;  /* 0x000000033e357211 */ /* 0x000fc600018f0eff */
[----:B------:R0:W-:Y:S04]  /*20920*/  STL.64 [R1+0xb38], R78 ;  /* 0x000b384e01007387 */ /* 0x0001e80000100a00 */
[----:B------:R1:W-:Y:S01]  /*20930*/  STL.64 [R1+0xb20], R52 ;  /* 0x000b203401007387 */ /* 0x0003e20000100a00 */
[----:B0-----:R-:W-:-:S04]  /*20940*/  LEA R78, P2, R63, R2, 0x1 ;  /* 0x000000023f4e7211 */ /* 0x001fc800078408ff */
[-C--:B------:R-:W-:Y:S02]  /*20950*/  LEA.HI.X.SX32 R79, R63, R3.reuse, 0x1, P2 ;  /* 0x000000033f4f7211 */ /* 0x080fe400010f0eff */
[CC--:B------:R-:W-:Y:S02]  /*20960*/  LEA R62, P2, R161.reuse, R2.reuse, 0x1 ;  /* 0x00000002a13e7211 */ /* 0x0c0fe400078408ff */
[CC--:B-1----:R-:W-:Y:S02]  /*20970*/  LEA R52, P3, R134.reuse, R2.reuse, 0x1 ;  /* 0x0000000286347211 */ /* 0x0c2fe400078608ff */
[-C--:B------:R-:W-:Y:S02]  /*20980*/  LEA.HI.X.SX32 R63, R161, R3.reuse, 0x1, P2 ;  /* 0x00000003a13f7211 */ /* 0x080fe400010f0eff */
[----:B------:R-:W-:Y:S01]  /*20990*/  LEA.HI.X.SX32 R53, R134, R3, 0x1, P3 ;  /* 0x0000000386357211 */ /* 0x000fe200018f0eff */
[----:B------:R-:W-:Y:S04]  /*209a0*/  STL.64 [R1+0xb28], R78 ;  /* 0x000b284e01007387 */ /* 0x000fe80000100a00 */
[----:B------:R-:W-:Y:S04]  /*209b0*/  STL.64 [R1+0xe88], R62 ;  /* 0x000e883e01007387 */ /* 0x000fe80000100a00 */
[----:B------:R0:W-:Y:S01]  /*209c0*/  STL.64 [R1+0xb10], R52 ;  /* 0x000b103401007387 */ /* 0x0001e20000100a00 */
[----:B------:R-:W-:-:S02]  /*209d0*/  LEA R60, P2, R55, R2, 0x1 ;  /* 0x00000002373c7211 */ /* 0x000fc400078408ff */
[----:B0-----:R-:W-:-:S04]  /*209e0*/  LEA R52, P3, R54, R2, 0x1 ;  /* 0x0000000236347211 */ /* 0x001fc800078608ff */
[-C--:B------:R-:W-:Y:S02]  /*209f0*/  LEA.HI.X.SX32 R53, R54, R3.reuse, 0x1, P3 ;  /* 0x0000000336357211 */ /* 0x080fe400018f0eff */
[----:B------:R-:W-:-:S03]  /*20a00*/  LEA.HI.X.SX32 R61, R55, R3, 0x1, P2 ;  /* 0x00000003373d7211 */ /* 0x000fc600010f0eff */
[----:B------:R0:W-:Y:S01]  /*20a10*/  STL.64 [R1+0xb00], R52 ;  /* 0x000b003401007387 */ /* 0x0001e20000100a00 */
[----:B------:R-:W-:-:S04]  /*20a20*/  LEA R54, P3, R159, R2, 0x1 ;  /* 0x000000029f367211 */ /* 0x000fc800078608ff */
[----:B------:R-:W-:Y:S02]  /*20a30*/  LEA.HI.X.SX32 R55, R159, R3, 0x1, P3 ;  /* 0x000000039f377211 */ /* 0x000fe400018f0eff */
[----:B0-----:R-:W-:-:S04]  /*20a40*/  LEA R52, P2, R160, R2, 0x1 ;  /* 0x00000002a0347211 */ /* 0x001fc800078408ff */
[----:B------:R-:W-:Y:S01]  /*20a50*/  LEA.HI.X.SX32 R53, R160, R3, 0x1, P2 ;  /* 0x00000003a0357211 */ /* 0x000fe200010f0eff */
[----:B------:R-:W-:Y:S04]  /*20a60*/  STL.64 [R1+0xb08], R60 ;  /* 0x000b083c01007387 */ /* 0x000fe80000100a00 */
[----:B------:R0:W-:Y:S04]  /*20a70*/  STL.64 [R1+0xea0], R52 ;  /* 0x000ea03401007387 */ /* 0x0001e80000100a00 */
[----:B------:R1:W-:Y:S01]  /*20a80*/  STL.64 [R1+0xaf0], R54 ;  /* 0x000af03601007387 */ /* 0x0003e20000100a00 */
[----:B0-----:R-:W-:-:S02]  /*20a90*/  LEA R52, P2, R49, R2, 0x1 ;  /* 0x0000000231347211 */ /* 0x001fc400078408ff */
[C---:B-1----:R-:W-:Y:S02]  /*20aa0*/  LEA R54, P3, R48.reuse, R2, 0x1 ;  /* 0x0000000230367211 */ /* 0x042fe400078608ff */
[-C--:B------:R-:W-:Y:S02]  /*20ab0*/  LEA.HI.X.SX32 R53, R49, R3.reuse, 0x1, P2 ;  /* 0x0000000331357211 */ /* 0x080fe400010f0eff */
[----:B------:R-:W-:-:S05]  /*20ac0*/  LEA.HI.X.SX32 R55, R48, R3, 0x1, P3 ;  /* 0x0000000330377211 */ /* 0x000fca00018f0eff */
[----:B------:R-:W-:Y:S04]  /*20ad0*/  STL [R1+0xea8], R55 ;  /* 0x000ea83701007387 */ /* 0x000fe80000100800 */
[----:B------:R0:W-:Y:S01]  /*20ae0*/  STL.64 [R1+0xae8], R52 ;  /* 0x000ae83401007387 */ /* 0x0001e20000100a00 */
[-C--:B------:R-:W-:Y:S02]  /*20af0*/  LEA R48, P3, R157, R2.reuse, 0x1 ;  /* 0x000000029d307211 */ /* 0x080fe400078608ff */
[----:B0-----:R-:W-:-:S04]  /*20b00*/  LEA R52, P2, R158, R2, 0x1 ;  /* 0x000000029e347211 */ /* 0x001fc800078408ff */
[----:B------:R-:W-:-:S05]  /*20b10*/  LEA.HI.X.SX32 R53, R158, R3, 0x1, P2 ;  /* 0x000000039e357211 */ /* 0x000fca00010f0eff */
[----:B------:R0:W-:Y:S01]  /*20b20*/  STL.64 [R1+0xad8], R52 ;  /* 0x000ad83401007387 */ /* 0x0001e20000100a00 */
[----:B------:R-:W-:Y:S02]  /*20b30*/  LEA.HI.X.SX32 R49, R157, R3, 0x1, P3 ;  /* 0x000000039d317211 */ /* 0x000fe400018f0eff */
[----:B0-----:R-:W-:-:S04]  /*20b40*/  LEA R52, P2, R51, R2, 0x1 ;  /* 0x0000000233347211 */ /* 0x001fc800078408ff */
[----:B------:R-:W-:Y:S01]  /*20b50*/  LEA.HI.X.SX32 R53, R51, R3, 0x1, P2 ;  /* 0x0000000333357211 */ /* 0x000fe200010f0eff */
[----:B------:R0:W-:Y:S04]  /*20b60*/  STL.64 [R1+0xad0], R48 ;  /* 0x000ad03001007387 */ /* 0x0001e80000100a00 */
[----:B------:R1:W-:Y:S01]  /*20b70*/  STL.64 [R1+0xac8], R52 ;  /* 0x000ac83401007387 */ /* 0x0003e20000100a00 */
[-C--:B0-----:R-:W-:Y:S02]  /*20b80*/  LEA R48, P3, R50, R2.reuse, 0x1 ;  /* 0x0000000232307211 */ /* 0x081fe400078608ff */
[----:B-1----:R-:W-:-:S04]  /*20b90*/  LEA R52, P2, R156, R2, 0x1 ;  /* 0x000000029c347211 */ /* 0x002fc800078408ff */
[-C--:B------:R-:W-:Y:S02]  /*20ba0*/  LEA.HI.X.SX32 R53, R156, R3.reuse, 0x1, P2 ;  /* 0x000000039c357211 */ /* 0x080fe400010f0eff */
[-C--:B------:R-:W-:Y:S02]  /*20bb0*/  LEA.HI.X.SX32 R49, R50, R3.reuse, 0x1, P3 ;  /* 0x0000000332317211 */ /* 0x080fe400018f0eff */
[CC--:B------:R-:W-:Y:S01]  /*20bc0*/  LEA R50, P3, R155.reuse, R2.reuse, 0x1 ;  /* 0x000000029b327211 */ /* 0x0c0fe200078608ff */
[----:B------:R0:W-:Y:S03]  /*20bd0*/  STL.64 [R1+0xab8], R52 ;  /* 0x000ab83401007387 */ /* 0x0001e60000100a00 */
        /* <DEDUP_REMOVED lines=35> */
[-C--:B------:R-:W-:Y:S02]  /*20e10*/  LEA.HI.X.SX32 R53, R43, R3.reuse, 0x1, P2 ;  /* 0x000000032b357211 */ /* 0x080fe400010f0eff */
[CC--:B------:R-:W-:Y:S01]  /*20e20*/  LEA R78, P2, R148.reuse, R2.reuse, 0x1 ;  /* 0x00000002944e7211 */ /* 0x0c0fe200078408ff */
[----:B------:R0:W-:Y:S03]  /*20e30*/  STL.64 [R1+0xa48], R40 ;  /* 0x000a482801007387 */ /* 0x0001e60000100a00 */
[----:B------:R-:W-:Y:S01]  /*20e40*/  LEA.HI.X.SX32 R79, R148, R3, 0x1, P2 ;  /* 0x00000003944f7211 */ /* 0x000fe200010f0eff */
[----:B------:R-:W-:Y:S01]  /*20e50*/  STL.64 [R1+0xa40], R52 ;  /* 0x000a403401007387 */ /* 0x000fe20000100a00 */
[----:B0-----:R-:W-:-:S03]  /*20e60*/  LEA R40, P3, R42, R2, 0x1 ;  /* 0x000000022a287211 */ /* 0x001fc600078608ff */
[----:B------:R0:W-:Y:S01]  /*20e70*/  STL.64 [R1+0xa30], R78 ;  /* 0x000a304e01007387 */ /* 0x0001e20000100a00 */
[----:B------:R-:W-:Y:S02]  /*20e80*/  LEA.HI.X.SX32 R41, R42, R3, 0x1, P3 ;  /* 0x000000032a297211 */ /* 0x000fe400018f0eff */
[----:B------:R-:W-:-:S04]  /*20e90*/  LEA R42, P3, R147, R2, 0x1 ;  /* 0x00000002932a7211 */ /* 0x000fc800078608ff */
[----:B------:R-:W-:Y:S02]  /*20ea0*/  LEA.HI.X.SX32 R43, R147, R3, 0x1, P3 ;  /* 0x00000003932b7211 */ /* 0x000fe400018f0eff */
[----:B0-----:R-:W-:-:S04]  /*20eb0*/  LEA R78, P2, R37, R2, 0x1 ;  /* 0x00000002254e7211 */ /* 0x001fc800078408ff */
[-C--:B------:R-:W-:Y:S01]  /*20ec0*/  LEA.HI.X.SX32 R79, R37, R3.reuse, 0x1, P2 ;  /* 0x00000003254f7211 */ /* 0x080fe200010f0eff */
[----:B------:R0:W-:Y:S04]  /*20ed0*/  STL.64 [R1+0xa28], R42 ;  /* 0x000a282a01007387 */ /* 0x0001e80000100a00 */
[----:B------:R1:W-:Y:S01]  /*20ee0*/  STL.64 [R1+0xa20], R78 ;  /* 0x000a204e01007387 */ /* 0x0003e20000100a00 */
[-C--:B0-----:R-:W-:Y:S02]  /*20ef0*/  LEA R42, P3, R36, R2.reuse, 0x1 ;  /* 0x00000002242a7211 */ /* 0x081fe400078608ff */
[----:B-1----:R-:W-:Y:S02]  /*20f00*/  LEA R78, P2, R146, R2, 0x1 ;  /* 0x00000002924e7211 */ /* 0x002fe400078408ff */
[----:B------:R-:W-:-:S02]  /*20f10*/  LEA.HI.X.SX32 R43, R36, R3, 0x1, P3 ;  /* 0x00000003242b7211 */ /* 0x000fc400018f0eff */
[----:B------:R-:W-:Y:S02]  /*20f20*/  LEA.HI.X.SX32 R79, R146, R3, 0x1, P2 ;  /* 0x00000003924f7211 */ /* 0x000fe400010f0eff */
[----:B------:R-:W-:-:S03]  /*20f30*/  LEA R36, P3, R145, R2, 0x1 ;  /* 0x0000000291247211 */ /* 0x000fc600078608ff */
[----:B------:R0:W-:Y:S01]  /*20f40*/  STL.64 [R1+0xa10], R78 ;  /* 0x000a104e01007387 */ /* 0x0001e20000100a00 */
[----:B------:R-:W-:-:S05]  /*20f50*/  LEA.HI.X.SX32 R37, R145, R3, 0x1, P3 ;  /* 0x0000000391257211 */ /* 0x000fca00018f0eff */
[----:B------:R1:W-:Y:S01]  /*20f60*/  STL.64 [R1+0xa08], R36 ;  /* 0x000a082401007387 */ /* 0x0003e20000100a00 */
[----:B0-----:R-:W-:-:S04]  /*20f70*/  LEA R78, P2, R33, R2, 0x1 ;  /* 0x00000002214e7211 */ /* 0x001fc800078408ff */
[----:B------:R-:W-:Y:S02]  /*20f80*/  LEA.HI.X.SX32 R79, R33, R3, 0x1, P2 ;  /* 0x00000003214f7211 */ /* 0x000fe400010f0eff */
[----:B-1----:R-:W-:-:S03]  /*20f90*/  LEA R36, P3, R32, R2, 0x1 ;  /* 0x0000000220247211 */ /* 0x002fc600078608ff */
[----:B------:R0:W-:Y:S01]  /*20fa0*/  STL.64 [R1+0xa00], R78 ;  /* 0x000a004e01007387 */ /* 0x0001e20000100a00 */
[----:B------:R-:W-:Y:S02]  /*20fb0*/  LEA.HI.X.SX32 R37, R32, R3, 0x1, P3 ;  /* 0x0000000320257211 */ /* 0x000fe400018f0eff */
[----:B------:R-:W-:-:S04]  /*20fc0*/  LEA R32, P3, R143, R2, 0x1 ;  /* 0x000000028f207211 */ /* 0x000fc800078608ff */
[----:B------:R-:W-:Y:S02]  /*20fd0*/  LEA.HI.X.SX32 R33, R143, R3, 0x1, P3 ;  /* 0x000000038f217211 */ /* 0x000fe400018f0eff */
[----:B0-----:R-:W-:-:S04]  /*20fe0*/  LEA R78, P2, R144, R2, 0x1 ;  /* 0x00000002904e7211 */ /* 0x001fc800078408ff */
[----:B------:R-:W-:-:S05]  /*20ff0*/  LEA.HI.X.SX32 R79, R144, R3, 0x1, P2 ;  /* 0x00000003904f7211 */ /* 0x000fca00010f0eff */
[----:B------:R-:W-:Y:S04]  /*21000*/  STL.64 [R1+0x9f0], R78 ;  /* 0x0009f04e01007387 */ /* 0x000fe80000100a00 */
[----:B------:R0:W-:Y:S02]  /*21010*/  STL.64 [R1+0x9e8], R32 ;  /* 0x0009e82001007387 */ /* 0x0001e40000100a00 */
[----:B0-----:R-:W-:-:S04]  /*21020*/  LEA R32, P3, R38, R2, 0x1 ;  /* 0x0000000226207211 */ /* 0x001fc800078608ff */
[----:B------:R-:W-:Y:S02]  /*21030*/  LEA.HI.X.SX32 R33, R38, R3, 0x1, P3 ;  /* 0x0000000326217211 */ /* 0x000fe400018f0eff */
[----:B------:R-:W-:-:S03]  /*21040*/  LEA R78, P2, R39, R2, 0x1 ;  /* 0x00000002274e7211 */ /* 0x000fc600078408ff */
[----:B------:R0:W-:Y:S01]  /*21050*/  STL.64 [R1+0x9d8], R32 ;  /* 0x0009d82001007387 */ /* 0x0001e20000100a00 */
[----:B------:R-:W-:Y:S02]  /*21060*/  LEA.HI.X.SX32 R79, R39, R3, 0x1, P2 ;  /* 0x00000003274f7211 */ /* 0x000fe400010f0eff */
[-C--:B------:R-:W-:Y:S02]  /*21070*/  LEA R38, P2, R141, R2.reuse, 0x1 ;  /* 0x000000028d267211 */ /* 0x080fe400078408ff */
[----:B0-----:R-:W-:-:S04]  /*21080*/  LEA R32, P3, R140, R2, 0x1 ;  /* 0x000000028c207211 */ /* 0x001fc800078608ff */
[-C--:B------:R-:W-:Y:S01]  /*21090*/  LEA.HI.X.SX32 R33, R140, R3.reuse, 0x1, P3 ;  /* 0x000000038c217211 */ /* 0x080fe200018f0eff */
[----:B------:R-:W-:Y:S01]  /*210a0*/  STL.64 [R1+0x9e0], R78 ;  /* 0x0009e04e01007387 */ /* 0x000fe20000100a00 */
[-C--:B------:R-:W-:Y:S02]  /*210b0*/  LEA.HI.X.SX32 R39, R141, R3.reuse, 0x1, P2 ;  /* 0x000000038d277211 */ /* 0x080fe400010f0eff */
[CC--:B------:R-:W-:Y:S01]  /*210c0*/  LEA R94, P2, R27.reuse, R2.reuse, 0x1 ;  /* 0x000000021b5e7211 */ /* 0x0c0fe200078408ff */
[----:B------:R0:W-:Y:S03]  /*210d0*/  STL.64 [R1+0x9c8], R32 ;  /* 0x0009c82001007387 */ /* 0x0001e60000100a00 */
[----:B------:R-:W-:Y:S02]  /*210e0*/  LEA.HI.X.SX32 R95, R27, R3, 0x1, P2 ;  /* 0x000000031b5f7211 */ /* 0x000fe400010f0eff */
[----:B------:R-:W-:-:S02]  /*210f0*/  LEA R140, P2, R142, R2, 0x1 ;  /* 0x000000028e8c7211 */ /* 0x000fc400078408ff */
[----:B0-----:R-:W-:-:S04]  /*21100*/  LEA R32, P3, R26, R2, 0x1 ;  /* 0x000000021a207211 */ /* 0x001fc800078608ff */
[-C--:B------:R-:W-:Y:S02]  /*21110*/  LEA.HI.X.SX32 R33, R26, R3.reuse, 0x1, P3 ;  /* 0x000000031a217211 */ /* 0x080fe400018f0eff */
[CC--:B------:R-:W-:Y:S02]  /*21120*/  LEA R26, P3, R139.reuse, R2.reuse, 0x1 ;  /* 0x000000028b1a7211 */ /* 0x0c0fe400078608ff */
[-C--:B------:R-:W-:Y:S02]  /*21130*/  LEA.HI.X.SX32 R141, R142, R3.reuse, 0x1, P2 ;  /* 0x000000038e8d7211 */ /* 0x080fe400010f0eff */
[----:B------:R-:W-:Y:S01]  /*21140*/  LEA.HI.X.SX32 R27, R139, R3, 0x1, P3 ;  /* 0x000000038b1b7211 */ /* 0x000fe200018f0eff */
[----:B------:R-:W-:Y:S04]  /*21150*/  STL.64 [R1+0x9c0], R94 ;  /* 0x0009c05e01007387 */ /* 0x000fe80000100a00 */
[----:B------:R-:W-:Y:S04]  /*21160*/  STL.64 [R1+0x9b0], R140 ;  /* 0x0009b08c01007387 */ /* 0x000fe80000100a00 */
[----:B------:R0:W-:Y:S02]  /*21170*/  STL.64 [R1+0x9a8], R26 ;  /* 0x0009a81a01007387 */ /* 0x0001e40000100a00 */
[----:B0-----:R-:W-:-:S04]  /*21180*/  LEA R26, P3, R34, R2, 0x1 ;  /* 0x00000002221a7211 */ /* 0x001fc800078608ff */
[----:B------:R-:W-:Y:S02]  /*21190*/  LEA.HI.X.SX32 R27, R34, R3, 0x1, P3 ;  /* 0x00000003221b7211 */ /* 0x000fe400018f0eff */
[----:B------:R-:W-:-:S03]  /*211a0*/  LEA R140, P2, R35, R2, 0x1 ;  /* 0x00000002238c7211 */ /* 0x000fc600078408ff */
[----:B------:R0:W-:Y:S01]  /*211b0*/  STL.64 [R1+0x998], R26 ;  /* 0x0009981a01007387 */ /* 0x0001e20000100a00 */
[----:B------:R-:W-:Y:S02]  /*211c0*/  LEA.HI.X.SX32 R141, R35, R3, 0x1, P2 ;  /* 0x00000003238d7211 */ /* 0x000fe400010f0eff */
[----:B0-----:R-:W-:-:S04]  /*211d0*/  LEA R26, P3, R71, R2, 0x1 ;  /* 0x00000002471a7211 */ /* 0x001fc800078608ff */
[----:B------:R-:W-:Y:S01]  /*211e0*/  LEA.HI.X.SX32 R27, R71, R3, 0x1, P3 ;  /* 0x00000003471b7211 */ /* 0x000fe200018f0eff */
[----:B------:R-:W-:Y:S01]  /*211f0*/  STL.64 [R1+0x9a0], R140 ;  /* 0x0009a08c01007387 */ /* 0x000fe20000100a00 */
[----:B------:R-:W-:-:S03]  /*21200*/  LEA R34, P2, R31, R2, 0x1 ;  /* 0x000000021f227211 */ /* 0x000fc600078408ff */
[----:B------:R0:W-:Y:S01]  /*21210*/  STL.64 [R1+0x988], R26 ;  /* 0x0009881a01007387 */ /* 0x0001e20000100a00 */
[-C--:B------:R-:W-:Y:S02]  /*21220*/  LEA.HI.X.SX32 R35, R31, R3.reuse, 0x1, P2 ;  /* 0x000000031f237211 */ /* 0x080fe400010f0eff */
[CC--:B0-----:R-:W-:Y:S02]  /*21230*/  LEA R26, P3, R28.reuse, R2.reuse, 0x1 ;  /* 0x000000021c1a7211 */ /* 0x0c1fe400078608ff */
[CC--:B------:R-:W-:Y:S02]  /*21240*/  LEA R140, P2, R29.reuse, R2.reuse, 0x1 ;  /* 0x000000021d8c7211 */ /* 0x0c0fe400078408ff */
[-C--:B------:R-:W-:Y:S02]  /*21250*/  LEA.HI.X.SX32 R27, R28, R3.reuse, 0x1, P3 ;  /* 0x000000031c1b7211 */ /* 0x080fe400018f0eff */
[-C--:B------:R-:W-:Y:S02]  /*21260*/  LEA.HI.X.SX32 R141, R29, R3.reuse, 0x1, P2 ;  /* 0x000000031d8d7211 */ /* 0x080fe400010f0eff */
[C---:B------:R-:W-:Y:S01]  /*21270*/  LEA R28, P3, R16.reuse, R2, 0x1 ;  /* 0x00000002101c7211 */ /* 0x040fe200078608ff */
[----:B------:R0:W-:Y:S03]  /*21280*/  STL.64 [R1+0x978], R26 ;  /* 0x0009781a01007387 */ /* 0x0001e60000100a00 */
[----:B------:R-:W-:-:S02]  /*21290*/  LEA.HI.X.SX32 R29, R16, R3, 0x1, P3 ;  /* 0x00000003101d7211 */ /* 0x000fc400018f0eff */
[-C--:B------:R-:W-:Y:S02]  /*212a0*/  LEA R16, P3, R25, R2.reuse, 0x1 ;  /* 0x0000000219107211 */ /* 0x080fe400078608ff */
[C---:B0-----:R-:W-:Y:S01]  /*212b0*/  LEA R26, P2, R17.reuse, R2, 0x1 ;  /* 0x00000002111a7211 */ /* 0x041fe200078408ff */
[----:B------:R-:W-:Y:S03]  /*212c0*/  STL.64 [R1+0x980], R140 ;  /* 0x0009808c01007387 */ /* 0x000fe60000100a00 */
[-C--:B------:R-:W-:Y:S01]  /*212d0*/  LEA.HI.X.SX32 R27, R17, R3.reuse, 0x1, P2 ;  /* 0x00000003111b7211 */ /* 0x080fe200010f0eff */
[----:B------:R-:W-:Y:S01]  /*212e0*/  STL.64 [R1+0xe18], R28 ;  /* 0x000e181c01007387 */ /* 0x000fe20000100a00 */
[----:B------:R-:W-:-:S03]  /*212f0*/  LEA.HI.X.SX32 R17, R25, R3, 0x1, P3 ;  /* 0x0000000319117211 */ /* 0x000fc600018f0eff */
[----:B------:R0:W-:Y:S04]  /*21300*/  STL.64 [R1+0x970], R26 ;  /* 0x0009701a01007387 */ /* 0x0001e80000100a00 */
[----:B------:R1:W-:Y:S01]  /*21310*/  STL.64 [R1+0x958], R16 ;  /* 0x0009581001007387 */ /* 0x0003e20000100a00 */
[----:B0-----:R-:W-:-:S04]  /*21320*/  LEA R26, P2, R30, R2, 0x1 ;  /* 0x000000021e1a7211 */ /* 0x001fc800078408ff */
[-C--:B------:R-:W-:Y:S02]  /*21330*/  LEA.HI.X.SX32 R27, R30, R3.reuse, 0x1, P2 ;  /* 0x000000031e1b7211 */ /* 0x080fe400010f0eff */
[-C--:B-1----:R-:W-:Y:S02]  /*21340*/  LEA R16, P2, R24, R2.reuse, 0x1 ;  /* 0x0000000218107211 */ /* 0x082fe400078408ff */
[----:B------:R-:W-:Y:S02]  /*21350*/  LEA R30, P3, R0, R2, 0x1 ;  /* 0x00000002001e7211 */ /* 0x000fe400078608ff */
[-C--:B------:R-:W-:Y:S01]  /*21360*/  LEA.HI.X.SX32 R17, R24, R3.reuse, 0x1, P2 ;  /* 0x0000000318117211 */ /* 0x080fe200010f0eff */
[----:B------:R-:W-:Y:S01]  /*21370*/  STL.64 [R1+0x960], R26 ;  /* 0x0009601a01007387 */ /* 0x000fe20000100a00 */
[----:B------:R-:W-:-:S03]  /*21380*/  LEA.HI.X.SX32 R31, R0, R3, 0x1, P3 ;  /* 0x00000003001f7211 */ /* 0x000fc600018f0eff */
[----:B------:R0:W-:Y:S01]  /*21390*/  STL.64 [R1+0x950], R16 ;  /* 0x0009501001007387 */ /* 0x0001e20000100a00 */
[----:B------:R-:W-:-:S04]  /*213a0*/  LEA R24, P2, R21, R2, 0x1 ;  /* 0x0000000215187211 */ /* 0x000fc800078408ff */
[----:B------:R-:W-:Y:S02]  /*213b0*/  LEA.HI.X.SX32 R25, R21, R3, 0x1, P2 ;  /* 0x0000000315197211 */ /* 0x000fe400010f0eff */
[----:B0-----:R-:W-:-:S04]  /*213c0*/  LEA R16, P3, R4, R2, 0x1 ;  /* 0x0000000204107211 */ /* 0x001fc800078608ff */
[----:B------:R-:W-:-:S05]  /*213d0*/  LEA.HI.X.SX32 R17, R4, R3, 0x1, P3 ;  /* 0x0000000304117211 */ /* 0x000fca00018f0eff */
[----:B------:R0:W-:Y:S04]  /*213e0*/  STL.64 [R1+0x938], R16 ;  /* 0x0009381001007387 */ /* 0x0001e80000100a00 */
[----:B------:R1:W-:Y:S01]  /*213f0*/  STL.64 [R1+0x940], R24 ;  /* 0x0009401801007387 */ /* 0x0003e20000100a00 */
[-C--:B0-----:R-:W-:Y:S02]  /*21400*/  LEA R16, P2, R56, R2.reuse, 0x1 ;  /* 0x0000000238107211 */ /* 0x081fe400078408ff */
[----:B-1----:R-:W-:Y:S02]  /*21410*/  LEA R24, P3, R6, R2, 0x1 ;  /* 0x0000000206187211 */ /* 0x002fe400078608ff */
[-C--:B------:R-:W-:Y:S02]  /*21420*/  LEA.HI.X.SX32 R17, R56, R3.reuse, 0x1, P2 ;  /* 0x0000000338117211 */ /* 0x080fe400010f0eff */
[----:B------:R-:W-:-:S02]  /*21430*/  LEA.HI.X.SX32 R25, R6, R3, 0x1, P3 ;  /* 0x0000000306197211 */ /* 0x000fc400018f0eff */
[----:B------:R-:W-:-:S03]  /*21440*/  LEA R26, P2, R57, R2, 0x1 ;  /* 0x00000002391a7211 */ /* 0x000fc600078408ff */
[----:B------:R-:W-:Y:S04]  /*21450*/  STL.64 [R1+0xe00], R24 ;  /* 0x000e001801007387 */ /* 0x000fe80000100a00 */
[----:B------:R0:W-:Y:S01]  /*21460*/  STL.64 [R1+0x930], R16 ;  /* 0x0009301001007387 */ /* 0x0001e20000100a00 */
        /* <DEDUP_REMOVED lines=20> */
[----:B------:R-:W-:-:S03]  /*215b0*/  LEA.HI.X.SX32 R17, R64, R3, 0x1, P3 ;  /* 0x0000000340117211 */ /* 0x000fc600018f0eff */
        /* <DEDUP_REMOVED lines=15> */
[----:B0-----:R-:W-:-:S04]  /*216b0*/  LEA R16, P3, R8, R2, 0x1 ;  /* 0x0000000208107211 */ /* 0x001fc800078608ff */
[-C--:B------:R-:W-:Y:S02]  /*216c0*/  LEA.HI.X.SX32 R17, R8, R3.reuse, 0x1, P3 ;  /* 0x0000000308117211 */ /* 0x080fe400018f0eff */
[C---:B------:R-:W-:Y:S01]  /*216d0*/  LEA R8, P3, R67.reuse, R2, 0x1 ;  /* 0x0000000243087211 */ /* 0x040fe200078608ff */
[----:B------:R0:W-:Y:S03]  /*216e0*/  STL.64 [R1+0x8c0], R18 ;  /* 0x0008c01201007387 */ /* 0x0001e60000100a00 */
[----:B------:R-:W-:-:S05]  /*216f0*/  LEA.HI.X.SX32 R9, R67, R3, 0x1, P3 ;  /* 0x0000000343097211 */ /* 0x000fca00018f0eff */
[----:B------:R1:W-:Y:S01]  /*21700*/  STL.64 [R1+0x8a8], R8 ;  /* 0x0008a80801007387 */ /* 0x0003e20000100a00 */
[----:B0-----:R-:W-:-:S04]  /*21710*/  LEA R18, P2, R138, R2, 0x1 ;  /* 0x000000028a127211 */ /* 0x001fc800078408ff */
[----:B------:R-:W-:Y:S02]  /*21720*/  LEA.HI.X.SX32 R19, R138, R3, 0x1, P2 ;  /* 0x000000038a137211 */ /* 0x000fe400010f0eff */
[----:B-1----:R-:W-:-:S03]  /*21730*/  LEA R8, P2, R15, R2, 0x1 ;  /* 0x000000020f087211 */ /* 0x002fc600078408ff */
[----:B------:R0:W-:Y:S01]  /*21740*/  STL.64 [R1+0x8b0], R18 ;  /* 0x0008b01201007387 */ /* 0x0001e20000100a00 */
[----:B------:R-:W-:-:S05]  /*21750*/  LEA.HI.X.SX32 R9, R15, R3, 0x1, P2 ;  /* 0x000000030f097211 */ /* 0x000fca00010f0eff */
[----:B------:R1:W-:Y:S01]  /*21760*/  STL.64 [R1+0x8a0], R8 ;  /* 0x0008a00801007387 */ /* 0x0003e20000100a00 */
[----:B0-----:R-:W-:-:S04]  /*21770*/  LEA R18, P3, R68, R2, 0x1 ;  /* 0x0000000244127211 */ /* 0x001fc800078608ff */
[-C--:B------:R-:W-:Y:S02]  /*21780*/  LEA.HI.X.SX32 R19, R68, R3.reuse, 0x1, P3 ;  /* 0x0000000344137211 */ /* 0x080fe400018f0eff */
[CC--:B-1----:R-:W-:Y:S02]  /*21790*/  LEA R8, P3, R12.reuse, R2.reuse, 0x1 ;  /* 0x000000020c087211 */ /* 0x0c2fe400078608ff */
[C---:B------:R-:W-:Y:S02]  /*217a0*/  LEA R20, P2, R13.reuse, R2, 0x1 ;  /* 0x000000020d147211 */ /* 0x040fe400078408ff */
[-C--:B------:R-:W-:Y:S02]  /*217b0*/  LEA.HI.X.SX32 R9, R12, R3.reuse, 0x1, P3 ;  /* 0x000000030c097211 */ /* 0x080fe400018f0eff */
[----:B------:R-:W-:-:S03]  /*217c0*/  LEA.HI.X.SX32 R21, R13, R3, 0x1, P2 ;  /* 0x000000030d157211 */ /* 0x000fc600010f0eff */
[----:B------:R0:W-:Y:S01]  /*217d0*/  STL.64 [R1+0x888], R8 ;  /* 0x0008880801007387 */ /* 0x0001e20000100a00 */
[----:B------:R-:W-:-:S03]  /*217e0*/  LEA R12, P3, R69, R2, 0x1 ;  /* 0x00000002450c7211 */ /* 0x000fc600078608ff */
[----:B------:R-:W-:Y:S01]  /*217f0*/  STL.64 [R1+0x890], R20 ;  /* 0x0008901401007387 */ /* 0x000fe20000100a00 */
[----:B0-----:R-:W-:-:S04]  /*21800*/  LEA R8, P2, R14, R2, 0x1 ;  /* 0x000000020e087211 */ /* 0x001fc800078408ff */
[-C--:B------:R-:W-:Y:S02]  /*21810*/  LEA.HI.X.SX32 R9, R14, R3.reuse, 0x1, P2 ;  /* 0x000000030e097211 */ /* 0x080fe400010f0eff */
[----:B------:R-:W-:-:S03]  /*21820*/  LEA.HI.X.SX32 R13, R69, R3, 0x1, P3 ;  /* 0x00000003450d7211 */ /* 0x000fc600018f0eff */
[----:B------:R0:W-:Y:S01]  /*21830*/  STL.64 [R1+0x880], R8 ;  /* 0x0008800801007387 */ /* 0x0001e20000100a00 */
[-C--:B------:R-:W-:Y:S02]  /*21840*/  LEA R14, P2, R251, R2.reuse, 0x1 ;  /* 0x00000002fb0e7211 */ /* 0x080fe400078408ff */
[----:B0-----:R-:W-:-:S04]  /*21850*/  LEA R8, P3, R70, R2, 0x1 ;  /* 0x0000000246087211 */ /* 0x001fc800078608ff */
[-C--:B------:R-:W-:Y:S02]  /*21860*/  LEA.HI.X.SX32 R9, R70, R3.reuse, 0x1, P3 ;  /* 0x0000000346097211 */ /* 0x080fe400018f0eff */
[----:B------:R-:W-:-:S03]  /*21870*/  LEA.HI.X.SX32 R15, R251, R3, 0x1, P2 ;  /* 0x00000003fb0f7211 */ /* 0x000fc600010f0eff */
[----:B------:R0:W-:Y:S01]  /*21880*/  STL.64 [R1+0x868], R8 ;  /* 0x0008680801007387 */ /* 0x0001e20000100a00 */
[----:B------:R-:W-:Y:S01]  /*21890*/  VIADD R10, R11, UR4 ;  /* 0x000000040b0a7c36 */ /* 0x000fe20008000000 */
[----:B------:R-:W-:Y:S02]  /*218a0*/  ULDC UR4, c[0x0][0x248] ;  /* 0x0000920000047ab9 */ /* 0x000fe40000000800 */
[----:B------:R1:W-:Y:S01]  /*218b0*/  STL.64 [R1+0x870], R14 ;  /* 0x0008700e01007387 */ /* 0x0003e20000100a00 */
[----:B0-----:R-:W-:-:S04]  /*218c0*/  LEA R8, P2, R137, R2, 0x1 ;  /* 0x0000000289087211 */ /* 0x001fc800078408ff */
[-C--:B------:R-:W-:Y:S02]  /*218d0*/  LEA.HI.X.SX32 R9, R137, R3.reuse, 0x1, P2 ;  /* 0x0000000389097211 */ /* 0x080fe400010f0eff */
[CC--:B-1----:R-:W-:Y:S01]  /*218e0*/  LEA R14, P3, R87.reuse, R2.reuse, 0x1 ;  /* 0x00000002570e7211 */ /* 0x0c2fe200078608ff */
[----:B------:R-:W-:Y:S01]  /*218f0*/  VIADD R136, R10, UR4 ;  /* 0x000000040a887c36 */ /* 0x000fe20008000000 */
[----:B------:R-:W-:Y:S01]  /*21900*/  ULDC UR4, c[0x0][0x248] ;  /* 0x0000920000047ab9 */ /* 0x000fe20000000800 */
[----:B------:R0:W-:Y:S01]  /*21910*/  STL.64 [R1+0x860], R8 ;  /* 0x0008600801007387 */ /* 0x0001e20000100a00 */
[-C--:B------:R-:W-:Y:S01]  /*21920*/  LEA.HI.X.SX32 R15, R87, R3.reuse, 0x1, P3 ;  /* 0x00000003570f7211 */ /* 0x080fe200018f0eff */
[----:B------:R-:W-:Y:S01]  /*21930*/  VIADD R89, R136, UR4 ;  /* 0x0000000488597c36 */ /* 0x000fe20008000000 */
[-C--:B------:R-:W-:Y:S01]  /*21940*/  LEA R20, P2, R11, R2.reuse, 0x1 ;  /* 0x000000020b147211 */ /* 0x080fe200078408ff */
[----:B------:R-:W-:Y:S02]  /*21950*/  ULDC UR4, c[0x0][0x248] ;  /* 0x0000920000047ab9 */ /* 0x000fe40000000800 */
[----:B------:R-:W-:Y:S01]  /*21960*/  VIADD R135, R89, UR4 ;  /* 0x0000000459877c36 */ /* 0x000fe20008000000 */
[----:B------:R-:W-:Y:S01]  /*21970*/  LEA.HI.X.SX32 R21, R11, R3, 0x1, P2 ;  /* 0x000000030b157211 */ /* 0x000fe200010f0eff */
[----:B------:R-:W-:Y:S01]  /*21980*/  ULDC UR4, c[0x0][0x248] ;  /* 0x0000920000047ab9 */ /* 0x000fe20000000800 */
[----:B0-----:R-:W-:-:S04]  /*21990*/  LEA R8, P3, R10, R2, 0x1 ;  /* 0x000000020a087211 */ /* 0x001fc800078608ff */
[-C--:B------:R-:W-:Y:S02]  /*219a0*/  LEA.HI.X.SX32 R9, R10, R3.reuse, 0x1, P3 ;  /* 0x000000030a097211 */ /* 0x080fe400018f0eff */
[C---:B------:R-:W-:Y:S01]  /*219b0*/  LEA R10, P2, R136.reuse, R2, 0x1 ;  /* 0x00000002880a7211 */ /* 0x040fe200078408ff */
[----:B------:R-:W-:Y:S01]  /*219c0*/  VIADD R90, R135, UR4 ;  /* 0x00000004875a7c36 */ /* 0x000fe20008000000 */
[----:B------:R-:W-:Y:S01]  /*219d0*/  ULDC UR4, c[0x0][0x248] ;  /* 0x0000920000047ab9 */ /* 0x000fe20000000800 */
[----:B------:R0:W-:Y:S01]  /*219e0*/  STL.64 [R1+0x848], R8 ;  /* 0x0008480801007387 */ /* 0x0001e20000100a00 */
[----:B------:R-:W-:-:S03]  /*219f0*/  LEA.HI.X.SX32 R11, R136, R3, 0x1, P2 ;  /* 0x00000003880b7211 */ /* 0x000fc600010f0eff */
[----:B------:R1:W-:Y:S01]  /*21a00*/  STL.64 [R1+0x850], R20 ;  /* 0x0008501401007387 */ /* 0x0003e20000100a00 */
[----:B------:R-:W-:Y:S01]  /*21a10*/  VIADD R113, R90, UR4 ;  /* 0x000000045a717c36 */ /* 0x000fe20008000000 */
[----:B------:R-:W-:Y:S02]  /*21a20*/  ULDC UR4, c[0x0][0x248] ;  /* 0x0000920000047ab9 */ /* 0x000fe40000000800 */
[----:B------:R2:W-:Y:S01]  /*21a30*/  STL.64 [R1+0x840], R10 ;  /* 0x0008400a01007387 */ /* 0x0005e20000100a00 */
[-C--:B0-----:R-:W-:Y:S02]  /*21a40*/  LEA R8, P3, R89, R2.reuse, 0x1 ;  /* 0x0000000259087211 */ /* 0x081fe400078608ff */
[----:B-1----:R-:W-:Y:S02]  /*21a50*/  LEA R20, P2, R135, R2, 0x1 ;  /* 0x0000000287147211 */ /* 0x002fe400078408ff */
[-C--:B------:R-:W-:Y:S02]  /*21a60*/  LEA.HI.X.SX32 R9, R89, R3.reuse, 0x1, P3 ;  /* 0x0000000359097211 */ /* 0x080fe400018f0eff */
[----:B------:R-:W-:-:S02]  /*21a70*/  LEA.HI.X.SX32 R21, R135, R3, 0x1, P2 ;  /* 0x0000000387157211 */ /* 0x000fc400010f0eff */
[C---:B--2---:R-:W-:Y:S01]  /*21a80*/  LEA R10, P3, R90.reuse, R2, 0x1 ;  /* 0x000000025a0a7211 */ /* 0x044fe200078608ff */
[----:B------:R-:W-:Y:S01]  /*21a90*/  VIADD R93, R113, UR4 ;  /* 0x00000004715d7c36 */ /* 0x000fe20008000000 */
[----:B------:R-:W-:Y:S01]  /*21aa0*/  ULDC UR4, c[0x0][0x248] ;  /* 0x0000920000047ab9 */ /* 0x000fe20000000800 */
[----:B------:R0:W-:Y:S01]  /*21ab0*/  STL.64 [R1+0x830], R20 ;  /* 0x0008301401007387 */ /* 0x0001e20000100a00 */
[----:B------:R-:W-:Y:S01]  /*21ac0*/  LEA.HI.X.SX32 R11, R90, R3, 0x1, P3 ;  /* 0x000000035a0b7211 */ /* 0x000fe200018f0eff */
[----:B------:R-:W-:Y:S01]  /*21ad0*/  VIADD R112, R93, UR4 ;  /* 0x000000045d707c36 */ /* 0x000fe20008000000 */
[----:B------:R-:W-:-:S03]  /*21ae0*/  ULDC UR4, c[0x0][0x248] ;  /* 0x0000920000047ab9 */ /* 0x000fc60000000800 */
[----:B------:R1:W-:Y:S01]  /*21af0*/  STL.64 [R1+0x828], R10 ;  /* 0x0008280a01007387 */ /* 0x0003e20000100a00 */
[----:B------:R-:W-:Y:S01]  /*21b00*/  VIADD R252, R112, UR4 ;  /* 0x0000000470fc7c36 */ /* 0x000fe20008000000 */
[----:B------:R-:W-:Y:S01]  /*21b10*/  ULDC UR4, c[0x0][0x248] ;  /* 0x0000920000047ab9 */ /* 0x000fe20000000800 */
[----:B0-----:R-:W-:-:S04]  /*21b20*/  LEA R20, P2, R113, R2, 0x1 ;  /* 0x0000000271147211 */ /* 0x001fc800078408ff */
[----:B------:R-:W-:Y:S02]  /*21b30*/  LEA.HI.X.SX32 R21, R113, R3, 0x1, P2 ;  /* 0x0000000371157211 */ /* 0x000fe400010f0eff */
[----:B-1----:R-:W-:-:S03]  /*21b40*/  LEA R10, P3, R93, R2, 0x1 ;  /* 0x000000025d0a7211 */ /* 0x002fc600078608ff */
[----:B------:R0:W-:Y:S01]  /*21b50*/  STL.64 [R1+0x820], R20 ;  /* 0x0008201401007387 */ /* 0x0001e20000100a00 */
[----:B------:R-:W-:Y:S01]  /*21b60*/  LEA.HI.X.SX32 R11, R93, R3, 0x1, P3 ;  /* 0x000000035d0b7211 */ /* 0x000fe200018f0eff */
[----:B------:R-:W-:Y:S01]  /*21b70*/  VIADD R115, R252, UR4 ;  /* 0x00000004fc737c36 */ /* 0x000fe20008000000 */
[----:B------:R-:W-:Y:S01]  /*21b80*/  ISETP.LT.AND P4, PT, R76, UR5, !P0 ;  /* 0x000000054c007c0c */ /* 0x000fe2000c781270 */
[----:B------:R-:W-:Y:S01]  /*21b90*/  VIADD R76, R7, 0x76 ;  /* 0x00000076074c7836 */ /* 0x000fe20000000000 */
[----:B------:R-:W-:Y:S01]  /*21ba0*/  ULDC UR4, c[0x0][0x248] ;  /* 0x0000920000047ab9 */ /* 0x000fe20000000800 */
[-C--:B------:R-:W-:Y:S01]  /*21bb0*/  LEA R24, P2, R112, R2.reuse, 0x1 ;  /* 0x0000000270187211 */ /* 0x080fe200078408ff */
[----:B------:R-:W-:Y:S01]  /*21bc0*/  ULDC UR5, c[0x0][0x22c] ;  /* 0x00008b0000057ab9 */ /* 0x000fe20000000800 */
[----:B0-----:R-:W-:Y:S01]  /*21bd0*/  LEA R20, P3, R252, R2, 0x1 ;  /* 0x00000002fc147211 */ /* 0x001fe200078608ff */
[----:B------:R-:W-:Y:S01]  /*21be0*/  VIADD R100, R115, UR4 ;  /* 0x0000000473647c36 */ /* 0x000fe20008000000 */
[----:B------:R-:W-:-:S02]  /*21bf0*/  ISETP.LT.AND P5, PT, R76, UR5, !P0 ;  /* 0x000000054c007c0c */ /* 0x000fc4000c7a1270 */
[-C--:B------:R-:W-:Y:S01]  /*21c00*/  LEA.HI.X.SX32 R21, R252, R3.reuse, 0x1, P3 ;  /* 0x00000003fc157211 */ /* 0x080fe200018f0eff */
[C---:B------:R-:W-:Y:S01]  /*21c10*/  VIADD R76, R7.reuse, 0x77 ;  /* 0x00000077074c7836 */ /* 0x040fe20000000000 */
[----:B------:R-:W-:Y:S01]  /*21c20*/  ULDC UR4, c[0x0][0x248] ;  /* 0x0000920000047ab9 */ /* 0x000fe20000000800 */
[-C--:B------:R-:W-:Y:S01]  /*21c30*/  LEA.HI.X.SX32 R25, R112, R3.reuse, 0x1, P2 ;  /* 0x0000000370197211 */ /* 0x080fe200010f0eff */
[----:B------:R-:W-:Y:S01]  /*21c40*/  ULDC UR5, c[0x0][0x22c] ;  /* 0x00008b0000057ab9 */ /* 0x000fe20000000800 */
[----:B------:R0:W-:Y:S01]  /*21c50*/  STL.64 [R1+0x808], R20 ;  /* 0x0008081401007387 */ /* 0x0001e20000100a00 */
[----:B------:R-:W-:Y:S01]  /*21c60*/  VIADD R114, R100, UR4 ;  /* 0x0000000464727c36 */ /* 0x000fe20008000000 */
[----:B------:R-:W-:Y:S01]  /*21c70*/  ULDC UR4, c[0x0][0x248] ;  /* 0x0000920000047ab9 */ /* 0x000fe20000000800 */
[----:B------:R-:W-:Y:S01]  /*21c80*/  ISETP.LT.AND P6, PT, R76, UR5, !P0 ;  /* 0x000000054c007c0c */ /* 0x000fe2000c7c1270 */
[----:B------:R-:W-:Y:S01]  /*21c90*/  VIADD R76, R7, 0x78 ;  /* 0x00000078074c7836 */ /* 0x000fe20000000000 */
[-C--:B------:R-:W-:Y:S01]  /*21ca0*/  LEA R112, P3, R100, R2.reuse, 0x1 ;  /* 0x0000000264707211 */ /* 0x080fe200078608ff */
[----:B------:R-:W-:Y:S01]  /*21cb0*/  VIADD R102, R114, UR4 ;  /* 0x0000000472667c36 */ /* 0x000fe20008000000 */
[----:B------:R-:W-:Y:S01]  /*21cc0*/  ULDC UR5, c[0x0][0x22c] ;  /* 0x00008b0000057ab9 */ /* 0x000fe20000000800 */
[C---:B0-----:R-:W-:Y:S01]  /*21cd0*/  LEA R20, P2, R115.reuse, R2, 0x1 ;  /* 0x0000000273147211 */ /* 0x041fe200078408ff */
[----:B------:R0:W-:Y:S01]  /*21ce0*/  STL.64 [R1+0x810], R24 ;  /* 0x0008101801007387 */ /* 0x0001e20000100a00 */
[-C--:B------:R-:W-:Y:S01]  /*21cf0*/  LEA.HI.X.SX32 R113, R100, R3.reuse, 0x1, P3 ;  /* 0x0000000364717211 */ /* 0x080fe200018f0eff */
[----:B------:R-:W-:Y:S01]  /*21d00*/  ULDC UR4, c[0x0][0x248] ;  /* 0x0000920000047ab9 */ /* 0x000fe20000000800 */
[----:B------:R-:W-:-:S02]  /*21d10*/  LEA.HI.X.SX32 R21, R115, R3, 0x1, P2 ;  /* 0x0000000373157211 */ /* 0x000fc400010f0eff */
[----:B------:R-:W-:Y:S01]  /*21d20*/  ISETP.LT.AND P1, PT, R76, UR5, !P0 ;  /* 0x000000054c007c0c */ /* 0x000fe2000c721270 */
[----:B------:R-:W-:Y:S02]  /*21d30*/  ULDC UR5, c[0x0][0x248] ;  /* 0x0000920000057ab9 */ /* 0x000fe40000000800 */
[----:B------:R1:W-:Y:S01]  /*21d40*/  STL.64 [R1+0x800], R20 ;  /* 0x0008001401007387 */ /* 0x0003e20000100a00 */
[----:B------:R-:W-:Y:S01]  /*21d50*/  PRMT R76, R117, 0x7632, R76 ;  /* 0x00007632754c7816 */ /* 0x000fe2000000004c */
[----:B------:R-:W-:Y:S01]  /*21d60*/  VIADD R117, R102, UR5 ;  /* 0x0000000566757c36 */ /* 0x000fe20008000000 */
[----:B------:R-:W-:Y:S01]  /*21d70*/  ULDC UR5, c[0x0][0x248] ;  /* 0x0000920000057ab9 */ /* 0x000fe20000000800 */
[-C--:B0-----:R-:W-:Y:S02]  /*21d80*/  LEA R24, P2, R114, R2.reuse, 0x1 ;  /* 0x0000000272187211 */ /* 0x081fe400078408ff */
[----:B-1----:R-:W-:Y:S01]  /*21d90*/  LEA R20, P3, R102, R2, 0x1 ;  /* 0x0000000266147211 */ /* 0x002fe200078608ff */
[----:B------:R-:W-:Y:S01]  /*21da0*/  VIADD R107, R117, UR4 ;  /* 0x00000004756b7c36 */ /* 0x000fe20008000000 */
[----:B------:R-:W-:-:S02]  /*21db0*/  ULDC UR4, c[0x0][0x248] ;  /* 0x0000920000047ab9 */ /* 0x000fc40000000800 */
[-C--:B------:R-:W-:Y:S02]  /*21dc0*/  LEA.HI.X.SX32 R21, R102, R3.reuse, 0x1, P3 ;  /* 0x0000000366157211 */ /* 0x080fe400018f0eff */
[----:B------:R-:W-:Y:S01]  /*21dd0*/  LEA.HI.X.SX32 R25, R114, R3, 0x1, P2 ;  /* 0x0000000372197211 */ /* 0x000fe200010f0eff */
[C---:B------:R-:W-:Y:S02]  /*21de0*/  VIADD R116, R107.reuse, UR4 ;  /* 0x000000046b747c36 */ /* 0x040fe40008000000 */
[----:B------:R0:W-:Y:S01]  /*21df0*/  STL.64 [R1+0x7e8], R20 ;  /* 0x0007e81401007387 */ /* 0x0001e20000100a00 */
[-C--:B------:R-:W-:Y:S01]  /*21e00*/  LEA R114, P3, R107, R2.reuse, 0x1 ;  /* 0x000000026b727211 */ /* 0x080fe200078608ff */
[----:B------:R-:W-:Y:S01]  /*21e10*/  VIADD R248, R116, UR5 ;  /* 0x0000000574f87c36 */ /* 0x000fe20008000000 */
[----:B------:R-:W-:Y:S01]  /*21e20*/  ULDC UR4, c[0x0][0x248] ;  /* 0x0000920000047ab9 */ /* 0x000fe20000000800 */
[----:B------:R1:W-:Y:S01]  /*21e30*/  STL.64 [R1+0x7f0], R24 ;  /* 0x0007f01801007387 */ /* 0x0003e20000100a00 */
[----:B0-----:R-:W-:Y:S01]  /*21e40*/  LEA R20, P2, R117, R2, 0x1 ;  /* 0x0000000275147211 */ /* 0x001fe200078408ff */
[----:B------:R-:W-:-:S03]  /*21e50*/  ULDC UR5, c[0x0][0x248] ;  /* 0x0000920000057ab9 */ /* 0x000fc60000000800 */
[-C--:B------:R-:W-:Y:S02]  /*21e60*/  LEA.HI.X.SX32 R21, R117, R3.reuse, 0x1, P2 ;  /* 0x0000000375157211 */ /* 0x080fe400010f0eff */
[----:B------:R-:W-:-:S03]  /*21e70*/  LEA.HI.X.SX32 R115, R107, R3, 0x1, P3 ;  /* 0x000000036b737211 */ /* 0x000fc600018f0eff */
[----:B------:R0:W-:Y:S01]  /*21e80*/  STL.64 [R1+0x7e0], R20 ;  /* 0x0007e01401007387 */ /* 0x0001e20000100a00 */
[----:B------:R-:W-:Y:S01]  /*21e90*/  VIADD R119, R248, UR6 ;  /* 0x00000006f8777c36 */ /* 0x000fe20008000000 */
[-C--:B-1----:R-:W-:Y:S01]  /*21ea0*/  LEA R24, P2, R116, R2.reuse, 0x1 ;  /* 0x0000000274187211 */ /* 0x082fe200078408ff */
[----:B------:R-:W-:Y:S02]  /*21eb0*/  ULDC UR6, c[0x0][0x248] ;  /* 0x0000920000067ab9 */ /* 0x000fe40000000800 */
[----:B------:R-:W-:Y:S01]  /*21ec0*/  VIADD R75, R119, UR4 ;  /* 0x00000004774b7c36 */ /* 0x000fe20008000000 */
[----:B0-----:R-:W-:Y:S01]  /*21ed0*/  LEA R20, P3, R248, R2, 0x1 ;  /* 0x00000002f8147211 */ /* 0x001fe200078608ff */
[----:B------:R-:W-:-:S03]  /*21ee0*/  ULDC UR4, c[0x0][0x248] ;  /* 0x0000920000047ab9 */ /* 0x000fc60000000800 */
        /* <DEDUP_REMOVED lines=17> */
[-C--:B0-----:R-:W-:Y:S01]  /*22000*/  LEA R20, P3, R86, R2.reuse, 0x1 ;  /* 0x0000000256147211 */ /* 0x081fe200078608ff */
[----:B------:R-:W-:Y:S01]  /*22010*/  @P4 STG.E.U16 desc[UR10][R72.64], R76 ;  /* 0x0000004c48004986 */ /* 0x000fe2000c10150a */
[-C--:B------:R-:W-:Y:S01]  /*22020*/  LEA.HI.X.SX32 R25, R118, R3.reuse, 0x1, P2 ;  /* 0x0000000376197211 */ /* 0x080fe200010f0eff */
[----:B------:R-:W-:Y:S01]  /*22030*/  ULDC UR9, c[0x0][0x248] ;  /* 0x0000920000097ab9 */ /* 0x000fe20000000800 */
[----:B------:R-:W-:Y:S01]  /*22040*/  LEA.HI.X.SX32 R21, R86, R3, 0x1, P3 ;  /* 0x0000000356157211 */ /* 0x000fe200018f0eff */
[C---:B------:R-:W-:Y:S01]  /*22050*/  VIADD R120, R110.reuse, UR14 ;  /* 0x0000000e6e787c36 */ /* 0x040fe20008000000 */
[----:B------:R-:W-:Y:S01]  /*22060*/  LEA R118, P3, R110, R2, 0x1 ;  /* 0x000000026e767211 */ /* 0x000fe200078608ff */
[----:B------:R-:W-:-:S02]  /*22070*/  ULDC UR14, c[0x0][0x248] ;  /* 0x00009200000e7ab9 */ /* 0x000fc40000000800 */
[----:B------:R0:W-:Y:S01]  /*22080*/  STL.64 [R1+0x7a8], R20 ;  /* 0x0007a81401007387 */ /* 0x0001e20000100a00 */
[----:B------:R-:W-:Y:S01]  /*22090*/  VIADD R84, R120, UR6 ;  /* 0x0000000678547c36 */ /* 0x000fe20008000000 */
[----:B------:R-:W-:Y:S01]  /*220a0*/  LEA.HI.X.SX32 R119, R110, R3, 0x1, P3 ;  /* 0x000000036e777211 */ /* 0x000fe200018f0eff */
[----:B------:R-:W-:Y:S01]  /*220b0*/  ULDC UR6, c[0x0][0x248] ;  /* 0x0000920000067ab9 */ /* 0x000fe20000000800 */
[----:B------:R1:W-:Y:S01]  /*220c0*/  STL.64 [R1+0x7b0], R24 ;  /* 0x0007b01801007387 */ /* 0x0003e20000100a00 */
[----:B0-----:R-:W-:-:S04]  /*220d0*/  LEA R20, P2, R121, R2, 0x1 ;  /* 0x0000000279147211 */ /* 0x001fc800078408ff */
[-C--:B------:R-:W-:Y:S01]  /*220e0*/  LEA.HI.X.SX32 R21, R121, R3.reuse, 0x1, P2 ;  /* 0x0000000379157211 */ /* 0x080fe200010f0eff */
[----:B------:R-:W-:Y:S01]  /*220f0*/  VIADD R123, R84, UR15 ;  /* 0x0000000f547b7c36 */ /* 0x000fe20008000000 */
[CC--:B-1----:R-:W-:Y:S01]  /*22100*/  LEA R24, P2, R120.reuse, R2.reuse, 0x1 ;  /* 0x0000000278187211 */ /* 0x0c2fe200078408ff */
[----:B------:R-:W-:Y:S02]  /*22110*/  ULDC UR15, c[0x0][0x248] ;  /* 0x00009200000f7ab9 */ /* 0x000fe40000000800 */
[----:B------:R0:W-:Y:S01]  /*22120*/  STL.64 [R1+0x7a0], R20 ;  /* 0x0007a01401007387 */ /* 0x0001e20000100a00 */
[----:B------:R-:W-:Y:S01]  /*22130*/  VIADD R105, R123, UR20 ;  /* 0x000000147b697c36 */ /* 0x000fe20008000000 */
[----:B------:R-:W-:Y:S01]  /*22140*/  LEA.HI.X.SX32 R25, R120, R3, 0x1, P2 ;  /* 0x0000000378197211 */ /* 0x000fe200010f0eff */
[----:B------:R-:W-:Y:S01]  /*22150*/  ULDC UR20, c[0x0][0x248] ;  /* 0x0000920000147ab9 */ /* 0x000fe20000000800 */
[----:B0-----:R-:W-:-:S04]  /*22160*/  LEA R20, P3, R84, R2, 0x1 ;  /* 0x0000000254147211 */ /* 0x001fc800078608ff */
[-C--:B------:R-:W-:Y:S01]  /*22170*/  LEA.HI.X.SX32 R21, R84, R3.reuse, 0x1, P3 ;  /* 0x0000000354157211 */ /* 0x080fe200018f0eff */
[C---:B------:R-:W-:Y:S01]  /*22180*/  VIADD R122, R105.reuse, UR21 ;  /* 0x00000015697a7c36 */ /* 0x040fe20008000000 */
[CC--:B------:R-:W-:Y:S01]  /*22190*/  LEA R120, P3, R105.reuse, R2.reuse, 0x1 ;  /* 0x0000000269787211 */ /* 0x0c0fe200078608ff */
[----:B------:R-:W-:Y:S02]  /*221a0*/  ULDC UR21, c[0x0][0x248] ;  /* 0x0000920000157ab9 */ /* 0x000fe40000000800 */
        /* <DEDUP_REMOVED lines=17> */
[-C--:B------:R-:W-:Y:S01]  /*222c0*/  LEA R122, P3, R88, R2.reuse, 0x1 ;  /* 0x00000002587a7211 */ /* 0x080fe200078608ff */
        /* <DEDUP_REMOVED lines=85> */
[-C--:B-1----:R-:W-:Y:S01]  /*22820*/  LEA R24, P2, R132, R2.reuse, 0x1 ;  /* 0x0000000284187211 */ /* 0x082fe200078408ff */
        /* <DEDUP_REMOVED lines=55> */
[C---:B------:R-:W-:Y:S01]  /*22ba0*/  VIADD R55, R60.reuse, UR22 ;  /* 0x000000163c377c36 */ /* 0x040fe20008000000 */
        /* <DEDUP_REMOVED lines=347> */
[----:B------:R-:W-:Y:S02]  /*24160*/  ULDC UR45, c[0x0][0x248] ;  /* 0x00009200002d7ab9 */ /* 0x000fe40000000800 */
[----:B------:R-:W-:Y:S01]  /*24170*/  VIADD R6, R5, UR4 ;  /* 0x0000000405067c36 */ /* 0x000fe20008000000 */
[----:B------:R-:W-:Y:S01]  /*24180*/  ULDC UR4, c[0x0][0x248] ;  /* 0x0000920000047ab9 */ /* 0x000fe20000000800 */
[----:B0-----:R-:W-:-:S04]  /*24190*/  LEA R20, P3, R0, R2, 0x1 ;  /* 0x0000000200147211 */ /* 0x001fc800078608ff */
[-C--:B------:R-:W-:Y:S01]  /*241a0*/  LEA.HI.X.SX32 R21, R0, R3.reuse, 0x1, P3 ;  /* 0x0000000300157211 */ /* 0x080fe200018f0eff */
[----:B------:R-:W-:Y:S01]  /*241b0*/  VIADD R56, R6, UR28 ;  /* 0x0000001c06387c36 */ /* 0x000fe20008000000 */
        /* <DEDUP_REMOVED lines=8> */
[-C--:B------:R-:W-:Y:S02]  /*24240*/  LEA.HI.X.SX32 R21, R4, R3.reuse, 0x1, P2 ;  /* 0x0000000304157211 */ /* 0x080fe400010f0eff */
[CC--:B-1----:R-:W-:Y:S01]  /*24250*/  LEA R24, P2, R6.reuse, R2.reuse, 0x1 ;  /* 0x0000000206187211 */ /* 0x0c2fe200078408ff */
[C---:B------:R-:W-:Y:S01]  /*24260*/  VIADD R58, R57.reuse, UR19 ;  /* 0x00000013393a7c36 */ /* 0x040fe20008000000 */
[----:B------:R-:W-:Y:S01]  /*24270*/  ULDC UR19, c[0x0][0x248] ;  /* 0x0000920000137ab9 */ /* 0x000fe20000000800 */
[----:B------:R0:W-:Y:S01]  /*24280*/  STL.64 [R1+0x420], R20 ;  /* 0x0004201401007387 */ /* 0x0001e20000100a00 */
[----:B------:R-:W-:Y:S02]  /*24290*/  LEA.HI.X.SX32 R25, R6, R3, 0x1, P2 ;  /* 0x0000000306197211 */ /* 0x000fe400010f0eff */
[----:B------:R-:W-:Y:S01]  /*242a0*/  LEA R4, P2, R57, R2, 0x1 ;  /* 0x0000000239047211 */ /* 0x000fe200078408ff */
[----:B------:R-:W-:Y:S01]  /*242b0*/  VIADD R59, R58, UR43 ;  /* 0x0000002b3a3b7c36 */ /* 0x000fe20008000000 */
[----:B------:R-:W-:-:S02]  /*242c0*/  ULDC UR43, c[0x0][0x248] ;  /* 0x00009200002b7ab9 */ /* 0x000fc40000000800 */
[-C--:B------:R-:W-:Y:S02]  /*242d0*/  LEA.HI.X.SX32 R5, R57, R3.reuse, 0x1, P2 ;  /* 0x0000000339057211 */ /* 0x080fe400010f0eff */
[CC--:B0-----:R-:W-:Y:S01]  /*242e0*/  LEA R20, P3, R56.reuse, R2.reuse, 0x1 ;  /* 0x0000000238147211 */ /* 0x0c1fe200078608ff */
[----:B------:R-:W-:Y:S01]  /*242f0*/  VIADD R64, R59, UR27 ;  /* 0x0000001b3b407c36 */ /* 0x000fe20008000000 */
[----:B------:R-:W-:Y:S01]  /*24300*/  STL.64 [R1+0x410], R24 ;  /* 0x0004101801007387 */ /* 0x000fe20000100a00 */
[----:B------:R-:W-:Y:S01]  /*24310*/  ULDC UR27, c[0x0][0x248] ;  /* 0x00009200001b7ab9 */ /* 0x000fe20000000800 */
[----:B------:R-:W-:Y:S02]  /*24320*/  LEA.HI.X.SX32 R21, R56, R3, 0x1, P3 ;  /* 0x0000000338157211 */ /* 0x000fe400018f0eff */
[----:B------:R-:W-:-:S03]  /*24330*/  LEA R176, P3, R58, R2, 0x1 ;  /* 0x000000023ab07211 */ /* 0x000fc600078608ff */
[----:B------:R0:W-:Y:S01]  /*24340*/  STL.64 [R1+0x408], R20 ;  /* 0x0004081401007387 */ /* 0x0001e20000100a00 */
[----:B------:R-:W-:-:S03]  /*24350*/  LEA.HI.X.SX32 R177, R58, R3, 0x1, P3 ;  /* 0x000000033ab17211 */ /* 0x000fc600018f0eff */
[----:B------:R1:W-:Y:S01]  /*24360*/  STL.64 [R1+0x400], R4 ;  /* 0x0004000401007387 */ /* 0x0003e20000100a00 */
[C---:B------:R-:W-:Y:S01]  /*24370*/  VIADD R65, R64.reuse, UR13 ;  /* 0x0000000d40417c36 */ /* 0x040fe20008000000 */
[----:B------:R-:W-:Y:S01]  /*24380*/  ULDC UR13, c[0x0][0x248] ;  /* 0x00009200000d7ab9 */ /* 0x000fe20000000800 */
[CC--:B0-----:R-:W-:Y:S02]  /*24390*/  LEA R20, P3, R64.reuse, R2.reuse, 0x1 ;  /* 0x0000000240147211 */ /* 0x0c1fe400078608ff */
[C---:B-1----:R-:W-:Y:S02]  /*243a0*/  LEA R4, P2, R59.reuse, R2, 0x1 ;  /* 0x000000023b047211 */ /* 0x042fe400078408ff */
[-C--:B------:R-:W-:Y:S02]  /*243b0*/  LEA.HI.X.SX32 R21, R64, R3.reuse, 0x1, P3 ;  /* 0x0000000340157211 */ /* 0x080fe400018f0eff */
[----:B------:R-:W-:Y:S01]  /*243c0*/  LEA.HI.X.SX32 R5, R59, R3, 0x1, P2 ;  /* 0x000000033b057211 */ /* 0x000fe200010f0eff */
[----:B------:R-:W-:Y:S01]  /*243d0*/  VIADD R67, R65, UR42 ;  /* 0x0000002a41437c36 */ /* 0x000fe20008000000 */
[----:B------:R-:W-:-:S03]  /*243e0*/  ULDC UR42, c[0x0][0x248] ;  /* 0x00009200002a7ab9 */ /* 0x000fc60000000800 */
[----:B------:R-:W-:Y:S01]  /*243f0*/  STL.64 [R1+0x3f0], R4 ;  /* 0x0003f00401007387 */ /* 0x000fe20000100a00 */
[C---:B------:R-:W-:Y:S01]  /*24400*/  VIADD R66, R67.reuse, UR18 ;  /* 0x0000001243427c36 */ /* 0x040fe20008000000 */
[CC--:B------:R-:W-:Y:S01]  /*24410*/  LEA R178, P3, R67.reuse, R2.reuse, 0x1 ;  /* 0x0000000243b27211 */ /* 0x0c0fe200078608ff */
[----:B------:R-:W-:Y:S01]  /*24420*/  ULDC UR18, c[0x0][0x248] ;  /* 0x0000920000127ab9 */ /* 0x000fe20000000800 */
[----:B------:R0:W-:Y:S01]  /*24430*/  STL.64 [R1+0x3e8], R20 ;  /* 0x0003e81401007387 */ /* 0x0001e20000100a00 */
[----:B------:R-:W-:Y:S01]  /*24440*/  VIADD R68, R66, UR41 ;  /* 0x0000002942447c36 */ /* 0x000fe20008000000 */
[----:B------:R-:W-:Y:S01]  /*24450*/  LEA.HI.X.SX32 R179, R67, R3, 0x1, P3 ;  /* 0x0000000343b37211 */ /* 0x000fe200018f0eff */
        /* <DEDUP_REMOVED lines=59> */
[----:B------:R-:W-:Y:S01]  /*24810*/  LEA.HI.X.SX32 R21, R92, R3, 0x1, P2 ;  /* 0x000000035c157211 */ /* 0x000fe200010f0eff */
[----:B------:R-:W-:-:S04]  /*24820*/  VIADD R86, R93, UR58 ;  /* 0x0000003a5d567c36 */ /* 0x000fc80008000000 */
[----:B------:R0:W-:Y:S01]  /*24830*/  STL.64 [R1+0x378], R20 ;  /* 0x0003781401007387 */ /* 0x0001e20000100a00 */
[-C--:B-1----:R-:W-:Y:S01]  /*24840*/  LEA R24, P2, R90, R2.reuse, 0x1 ;  /* 0x000000025a187211 */ /* 0x082fe200078408ff */
[----:B------:R-:W-:Y:S01]  /*24850*/  VIADD R87, R86, UR36 ;  /* 0x0000002456577c36 */ /* 0x000fe20008000000 */
[----:B------:R-:W-:Y:S01]  /*24860*/  ULDC UR36, c[0x0][0x248] ;  /* 0x0000920000247ab9 */ /* 0x000fe20000000800 */
[----:B0-----:R-:W-:-:S04]  /*24870*/  LEA R20, P3, R93, R2, 0x1 ;  /* 0x000000025d147211 */ /* 0x001fc800078608ff */
[-C--:B------:R-:W-:Y:S02]  /*24880*/  LEA.HI.X.SX32 R21, R93, R3.reuse, 0x1, P3 ;  /* 0x000000035d157211 */ /* 0x080fe400018f0eff */
[-C--:B------:R-:W-:Y:S01]  /*24890*/  LEA.HI.X.SX32 R25, R90, R3.reuse, 0x1, P2 ;  /* 0x000000035a197211 */ /* 0x080fe200010f0eff */
[C---:B------:R-:W-:Y:S01]  /*248a0*/  VIADD R73, R87.reuse, UR57 ;  /* 0x0000003957497c36 */ /* 0x040fe20008000000 */
[-C--:B------:R-:W-:Y:S01]  /*248b0*/  LEA R186, P3, R87, R2.reuse, 0x1 ;  /* 0x0000000257ba7211 */ /* 0x080fe200078608ff */
[----:B------:R0:W-:Y:S01]  /*248c0*/  STL.64 [R1+0x360], R20 ;  /* 0x0003601401007387 */ /* 0x0001e20000100a00 */
[----:B------:R-:W-:Y:S01]  /*248d0*/  ULDC UR57, c[0x0][0x248] ;  /* 0x0000920000397ab9 */ /* 0x000fe20000000800 */
[----:B------:R-:W-:Y:S01]  /*248e0*/  VIADD R83, R73, UR16 ;  /* 0x0000001049537c36 */ /* 0x000fe20008000000 */
[----:B------:R-:W-:Y:S01]  /*248f0*/  LEA.HI.X.SX32 R187, R87, R3, 0x1, P3 ;  /* 0x0000000357bb7211 */ /* 0x000fe200018f0eff */
[----:B------:R1:W-:Y:S01]  /*24900*/  STL.64 [R1+0x368], R24 ;  /* 0x0003681801007387 */ /* 0x0003e20000100a00 */
[----:B------:R-:W-:Y:S01]  /*24910*/  ULDC UR16, c[0x0][0x248] ;  /* 0x0000920000107ab9 */ /* 0x000fe20000000800 */
[----:B0-----:R-:W-:-:S04]  /*24920*/  LEA R20, P2, R86, R2, 0x1 ;  /* 0x0000000256147211 */ /* 0x001fc800078408ff */
[-C--:B------:R-:W-:Y:S01]  /*24930*/  LEA.HI.X.SX32 R21, R86, R3.reuse, 0x1, P2 ;  /* 0x0000000356157211 */ /* 0x080fe200010f0eff */
[----:B------:R-:W-:Y:S01]  /*24940*/  VIADD R76, R83, UR35 ;  /* 0x00000023534c7c36 */ /* 0x000fe20008000000 */
[CC--:B-1----:R-:W-:Y:S01]  /*24950*/  LEA R24, P2, R73.reuse, R2.reuse, 0x1 ;  /* 0x0000000249187211 */ /* 0x0c2fe200078408ff */
[----:B------:R-:W-:Y:S02]  /*24960*/  ULDC UR35, c[0x0][0x248] ;  /* 0x0000920000237ab9 */ /* 0x000fe40000000800 */
[----:B------:R0:W-:Y:S01]  /*24970*/  STL.64 [R1+0x358], R20 ;  /* 0x0003581401007387 */ /* 0x0001e20000100a00 */
[----:B------:R-:W-:Y:S01]  /*24980*/  VIADD R82, R76, UR56 ;  /* 0x000000384c527c36 */ /* 0x000fe20008000000 */
[----:B------:R-:W-:Y:S02]  /*24990*/  LEA.HI.X.SX32 R25, R73, R3, 0x1, P2 ;  /* 0x0000000349197211 */ /* 0x000fe400010f0eff */
[----:B0-----:R-:W-:-:S04]  /*249a0*/  LEA R20, P3, R83, R2, 0x1 ;  /* 0x0000000253147211 */ /* 0x001fc800078608ff */
[-C--:B------:R-:W-:Y:S01]  /*249b0*/  LEA.HI.X.SX32 R21, R83, R3.reuse, 0x1, P3 ;  /* 0x0000000353157211 */ /* 0x080fe200018f0eff */
[C---:B------:R-:W-:Y:S01]  /*249c0*/  VIADD R80, R82.reuse, UR6 ;  /* 0x0000000652507c36 */ /* 0x040fe20008000000 */
[-C--:B------:R-:W-:Y:S01]  /*249d0*/  LEA R188, P3, R82, R2.reuse, 0x1 ;  /* 0x0000000252bc7211 */ /* 0x080fe200078608ff */
[----:B------:R-:W-:Y:S02]  /*249e0*/  ULDC UR6, c[0x0][0x248] ;  /* 0x0000920000067ab9 */ /* 0x000fe40000000800 */
[----:B------:R0:W-:Y:S01]  /*249f0*/  STL.64 [R1+0x340], R20 ;  /* 0x0003401401007387 */ /* 0x0001e20000100a00 */
[----:B------:R-:W-:Y:S01]  /*24a00*/  VIADD R81, R80, UR55 ;  /* 0x0000003750517c36 */ /* 0x000fe20008000000 */
[----:B------:R-:W-:Y:S02]  /*24a10*/  LEA.HI.X.SX32 R189, R82, R3, 0x1, P3 ;  /* 0x0000000352bd7211 */ /* 0x000fe400018f0eff */
        /* <DEDUP_REMOVED lines=11> */
[----:B------:R-:W-:Y:S01]  /*24ad0*/  LEA.HI.X.SX32 R21, R81, R3, 0x1, P3 ;  /* 0x0000000351157211 */ /* 0x000fe200018f0eff */
[----:B------:R-:W-:-:S04]  /*24ae0*/  VIADD R5, R57, UR54 ;  /* 0x0000003639057c36 */ /* 0x000fc80008000000 */
[----:B------:R0:W-:Y:S01]  /*24af0*/  STL.64 [R1+0x310], R20 ;  /* 0x0003101401007387 */ /* 0x0001e20000100a00 */
[----:B------:R-:W-:Y:S01]  /*24b00*/  VIADD R79, R5, UR9 ;  /* 0x00000009054f7c36 */ /* 0x000fe20008000000 */
[-C--:B------:R-:W-:Y:S01]  /*24b10*/  LEA R190, P3, R57, R2.reuse, 0x1 ;  /* 0x0000000239be7211 */ /* 0x080fe200078608ff */
[----:B------:R-:W-:Y:S01]  /*24b20*/  ULDC UR9, c[0x0][0x248] ;  /* 0x0000920000097ab9 */ /* 0x000fe20000000800 */
[----:B------:R1:W-:Y:S01]  /*24b30*/  STL.64 [R1+0x318], R24 ;  /* 0x0003181801007387 */ /* 0x0003e20000100a00 */
[----:B0-----:R-:W-:-:S04]  /*24b40*/  LEA R20, P2, R72, R2, 0x1 ;  /* 0x0000000248147211 */ /* 0x001fc800078408ff */
[-C--:B------:R-:W-:Y:S02]  /*24b50*/  LEA.HI.X.SX32 R21, R72, R3.reuse, 0x1, P2 ;  /* 0x0000000348157211 */ /* 0x080fe400010f0eff */
[----:B------:R-:W-:-:S03]  /*24b60*/  LEA.HI.X.SX32 R191, R57, R3, 0x1, P3 ;  /* 0x0000000339bf7211 */ /* 0x000fc600018f0eff */
[----:B------:R0:W-:Y:S01]  /*24b70*/  STL.64 [R1+0x308], R20 ;  /* 0x0003081401007387 */ /* 0x0001e20000100a00 */
[----:B------:R-:W-:Y:S01]  /*24b80*/  VIADD R75, R79, UR53 ;  /* 0x000000354f4b7c36 */ /* 0x000fe20008000000 */
[----:B-1----:R-:W-:-:S03]  /*24b90*/  LEA R24, P2, R5, R2, 0x1 ;  /* 0x0000000205187211 */ /* 0x002fc600078408ff */
[----:B------:R-:W-:Y:S01]  /*24ba0*/  VIADD R6, R75, UR33 ;  /* 0x000000214b067c36 */ /* 0x000fe20008000000 */
[----:B0-----:R-:W-:Y:S01]  /*24bb0*/  LEA R20, P3, R79, R2, 0x1 ;  /* 0x000000024f147211 */ /* 0x001fe200078608ff */
[----:B------:R-:W-:-:S03]  /*24bc0*/  ULDC UR33, c[0x0][0x248] ;  /* 0x0000920000217ab9 */ /* 0x000fc60000000800 */
        /* <DEDUP_REMOVED lines=16> */
[----:B------:R-:W-:Y:S02]  /*24cd0*/  LEA.HI.X.SX32 R25, R0, R3, 0x1, P2 ;  /* 0x0000000300197211 */ /* 0x000fe400010f0eff */
        /* <DEDUP_REMOVED lines=26> */
[----:B0-----:R-:W-:-:S04]  /*24e80*/  LEA R20, P2, R68, R2, 0x1 ;  /* 0x0000000244147211 */ /* 0x001fc800078408ff */
[-C--:B------:R-:W-:Y:S02]  /*24e90*/  LEA.HI.X.SX32 R21, R68, R3.reuse, 0x1, P2 ;  /* 0x0000000344157211 */ /* 0x080fe400010f0eff */
[----:B------:R-:W-:-:S03]  /*24ea0*/  LEA.HI.X.SX32 R197, R69, R3, 0x1, P3 ;  /* 0x0000000345c57211 */ /* 0x000fc600018f0eff */
[----:B------:R0:W-:Y:S01]  /*24eb0*/  STL.64 [R1+0x2a8], R20 ;  /* 0x0002a81401007387 */ /* 0x0001e20000100a00 */
[----:B------:R-:W-:Y:S01]  /*24ec0*/  VIADD R67, R77, UR14 ;  /* 0x0000000e4d437c36 */ /* 0x000fe20008000000 */
[-C--:B-1----:R-:W-:Y:S01]  /*24ed0*/  LEA R24, P2, R66, R2.reuse, 0x1 ;  /* 0x0000000242187211 */ /* 0x082fe200078408ff */
[----:B------:R-:W-:Y:S02]  /*24ee0*/  ULDC UR14, c[0x0][0x248] ;  /* 0x00009200000e7ab9 */ /* 0x000fe40000000800 */
[----:B------:R-:W-:Y:S01]  /*24ef0*/  VIADD R64, R67, UR48 ;  /* 0x0000003043407c36 */ /* 0x000fe20008000000 */
[----:B0-----:R-:W-:-:S04]  /*24f00*/  LEA R20, P3, R77, R2, 0x1 ;  /* 0x000000024d147211 */ /* 0x001fc800078608ff */
[-C--:B------:R-:W-:Y:S02]  /*24f10*/  LEA.HI.X.SX32 R21, R77, R3.reuse, 0x1, P3 ;  /* 0x000000034d157211 */ /* 0x080fe400018f0eff */
[-C--:B------:R-:W-:Y:S01]  /*24f20*/  LEA.HI.X.SX32 R25, R66, R3.reuse, 0x1, P2 ;  /* 0x0000000342197211 */ /* 0x080fe200010f0eff */
[C---:B------:R-:W-:Y:S01]  /*24f30*/  VIADD R65, R64.reuse, UR30 ;  /* 0x0000001e40417c36 */ /* 0x040fe20008000000 */
[CC--:B------:R-:W-:Y:S01]  /*24f40*/  LEA R198, P3, R64.reuse, R2.reuse, 0x1 ;  /* 0x0000000240c67211 */ /* 0x0c0fe200078608ff */
        /* <DEDUP_REMOVED lines=78> */
[C---:B------:R-:W-:Y:S01]  /*25430*/  VIADD R66, R69.reuse, UR5 ;  /* 0x0000000545427c36 */ /* 0x040fe20008000000 */
        /* <DEDUP_REMOVED lines=152> */
[----:B------:R-:W-:Y:S01]  /*25dc0*/  ULDC UR18, c[0x0][0x248] ;  /* 0x0000920000127ab9 */ /* 0x000fe20000000800 */
        /* <DEDUP_REMOVED lines=13> */
[----:B------:R-:W-:Y:S02]  /*25ea0*/  VIADD R56, R57, UR26 ;  /* 0x0000001a39387c36 */ /* 0x000fe40008000000 */
        /* <DEDUP_REMOVED lines=37> */
[----:B------:R-:W-:Y:S01]  /*26100*/  IMAD.MOV.U32 R52, RZ, RZ, R236 ;  /* 0x000000ffff347224 */ /* 0x000fe200078e00ec */
        /* <DEDUP_REMOVED lines=11> */
[C---:B------:R-:W-:Y:S01]  /*261c0*/  VIADD R56, R58.reuse, UR7 ;  /* 0x000000073a387c36 */ /* 0x040fe20008000000 */
[-C--:B------:R-:W-:Y:S01]  /*261d0*/  LEA R232, P3, R58, R2.reuse, 0x1 ;  /* 0x000000023ae87211 */ /* 0x080fe200078608ff */
[----:B------:R0:W-:Y:S01]  /*261e0*/  STL.64 [R1+0x70], R20 ;  /* 0x0000701401007387 */ /* 0x0001e20000100a00 */
[----:B------:R-:W-:Y:S01]  /*261f0*/  IMAD.MOV.U32 R53, RZ, RZ, R237 ;  /* 0x000000ffff357224 */ /* 0x000fe200078e00ed */
[----:B------:R-:W-:Y:S01]  /*26200*/  ULDC UR7, c[0x0][0x248] ;  /* 0x0000920000077ab9 */ /* 0x000fe20000000800 */
[----:B------:R-:W-:Y:S01]  /*26210*/  VIADD R5, R56, UR22 ;  /* 0x0000001638057c36 */ /* 0x000fe20008000000 */
[----:B------:R1:W-:Y:S01]  /*26220*/  STL.64 [R1+0x78], R24 ;  /* 0x0000781801007387 */ /* 0x0003e20000100a00 */
[----:B0-----:R-:W-:-:S04]  /*26230*/  LEA R20, P2, R65, R2, 0x1 ;  /* 0x0000000241147211 */ /* 0x001fc800078408ff */
[-C--:B------:R-:W-:Y:S02]  /*26240*/  LEA.HI.X.SX32 R21, R65, R3.reuse, 0x1, P2 ;  /* 0x0000000341157211 */ /* 0x080fe400010f0eff */
[----:B------:R-:W-:-:S03]  /*26250*/  LEA.HI.X.SX32 R233, R58, R3, 0x1, P3 ;  /* 0x000000033ae97211 */ /* 0x000fc600018f0eff */
[----:B------:R0:W-:Y:S01]  /*26260*/  STL.64 [R1+0x68], R20 ;  /* 0x0000681401007387 */ /* 0x0001e20000100a00 */
[----:B------:R-:W-:Y:S01]  /*26270*/  VIADD R57, R5, UR14 ;  /* 0x0000000e05397c36 */ /* 0x000fe20008000000 */
[-C--:B-1----:R-:W-:Y:S01]  /*26280*/  LEA R24, P2, R56, R2.reuse, 0x1 ;  /* 0x0000000238187211 */ /* 0x082fe200078408ff */
[----:B------:R-:W-:Y:S01]  /*26290*/  IMAD.MOV.U32 R60, RZ, RZ, R240 ;  /* 0x000000ffff3c7224 */ /* 0x000fe200078e00f0 */
[----:B------:R-:W-:Y:S01]  /*262a0*/  ULDC UR14, c[0x0][0x248] ;  /* 0x00009200000e7ab9 */ /* 0x000fe20000000800 */
        /* <DEDUP_REMOVED lines=14> */
[----:B-1----:R-:W-:-:S04]  /*26390*/  LEA R24, P2, R59, R2, 0x1 ;  /* 0x000000023b187211 */ /* 0x002fc800078408ff */
[----:B------:R-:W-:Y:S02]  /*263a0*/  LEA.HI.X.SX32 R25, R59, R3, 0x1, P2 ;  /* 0x000000033b197211 */ /* 0x000fe400010f0eff */
[----:B0-----:R-:W-:-:S04]  /*263b0*/  LEA R20, P3, R4, R2, 0x1 ;  /* 0x0000000204147211 */ /* 0x001fc800078608ff */
[----:B------:R-:W-:-:S05]  /*263c0*/  LEA.HI.X.SX32 R21, R4, R3, 0x1, P3 ;  /* 0x0000000304157211 */ /* 0x000fca00018f0eff */
[----:B------:R-:W-:Y:S04]  /*263d0*/  STL.64 [R1+0x30], R20 ;  /* 0x0000301401007387 */ /* 0x000fe80000100a00 */
[----:B------:R0:W-:Y:S04]  /*263e0*/  STL.64 [R1+0x38], R24 ;  /* 0x0000381801007387 */ /* 0x0001e80000100a00 */
[----:B------:R-:W2:Y:S04]  /*263f0*/  LDL.LU R29, [R1+0x3cc] ;  /* 0x0003cc00011d7983 */ /* 0x000ea80000300800 */
[----:B------:R-:W3:Y:S01]  /*26400*/  LDL.LU R55, [R1+0x330] ;  /* 0x0003300001377983 */ /* 0x000ee20000300800 */
[----:B------:R-:W-:Y:S01]  /*26410*/  VIADD R66, R4, UR4 ;  /* 0x0000000404427c36 */ /* 0x000fe20008000000 */
[----:B------:R-:W-:Y:S01]  /*26420*/  ULDC UR4, c[0x0][0x248] ;  /* 0x0000920000047ab9 */ /* 0x000fe20000000800 */
[----:B------:R-:W-:Y:S01]  /*26430*/  IMAD.MOV.U32 R61, RZ, RZ, R241 ;  /* 0x000000ffff3d7224 */ /* 0x000fe200078e00f1 */
[----:B------:R-:W4:Y:S01]  /*26440*/  LDL.LU.64 R62, [R1+0xb58] ;  /* 0x000b5800013e7983 */ /* 0x000f220000300a00 */
[----:B------:R-:W-:-:S04]  /*26450*/  VIADD R6, R66, UR19 ;  /* 0x0000001342067c36 */ /* 0x000fc80008000000 */
[C---:B------:R-:W-:Y:S01]  /*26460*/  VIADD R64, R6.reuse, UR13 ;  /* 0x0000000d06407c36 */ /* 0x040fe20008000000 */
[-C--:B------:R-:W-:Y:S01]  /*26470*/  LEA R236, P3, R6, R2.reuse, 0x1 ;  /* 0x0000000206ec7211 */ /* 0x080fe200078608ff */
[----:B0-----:R-:W-:Y:S01]  /*26480*/  IMAD.MOV.U32 R24, RZ, RZ, R238 ;  /* 0x000000ffff187224 */ /* 0x001fe200078e00ee */
[-C--:B------:R-:W-:Y:S01]  /*26490*/  LEA R244, P2, R66, R2.reuse, 0x1 ;  /* 0x0000000242f47211 */ /* 0x080fe200078408ff */
[----:B------:R-:W-:Y:S01]  /*264a0*/  VIADD R58, R64, UR5 ;  /* 0x00000005403a7c36 */ /* 0x000fe20008000000 */
[-C--:B------:R-:W-:Y:S01]  /*264b0*/  LEA.HI.X.SX32 R237, R6, R3.reuse, 0x1, P3 ;  /* 0x0000000306ed7211 */ /* 0x080fe200018f0eff */
[----:B------:R-:W-:Y:S01]  /*264c0*/  IMAD.MOV.U32 R20, RZ, RZ, R242 ;  /* 0x000000ffff147224 */ /* 0x000fe200078e00f2 */
[-C--:B------:R-:W-:Y:S01]  /*264d0*/  LEA.HI.X.SX32 R245, R66, R3.reuse, 0x1, P2 ;  /* 0x0000000342f57211 */ /* 0x080fe200010f0eff */
[----:B------:R-:W-:Y:S01]  /*264e0*/  VIADD R56, R58, UR18 ;  /* 0x000000123a387c36 */ /* 0x000fe20008000000 */
[----:B------:R-:W-:Y:S01]  /*264f0*/  ULDC UR13, c[0x0][0x248] ;  /* 0x00009200000d7ab9 */ /* 0x000fe20000000800 */
[----:B------:R-:W-:Y:S01]  /*26500*/  IMAD.MOV.U32 R25, RZ, RZ, R239 ;  /* 0x000000ffff197224 */ /* 0x000fe200078e00ef */
[----:B------:R-:W-:Y:S01]  /*26510*/  ULDC UR5, c[0x0][0x248] ;  /* 0x0000920000057ab9 */ /* 0x000fe20000000800 */
[----:B------:R-:W-:Y:S01]  /*26520*/  VIADD R5, R56, UR12 ;  /* 0x0000000c38057c36 */ /* 0x000fe20008000000 */
[-C--:B------:R-:W-:Y:S01]  /*26530*/  LEA R240, P3, R58, R2.reuse, 0x1 ;  /* 0x000000023af07211 */ /* 0x080fe200078608ff */
[----:B------:R-:W-:Y:S01]  /*26540*/  IMAD.MOV.U32 R21, RZ, RZ, R243 ;  /* 0x000000ffff157224 */ /* 0x000fe200078e00f3 */
[----:B------:R-:W-:Y:S01]  /*26550*/  LEA R246, P2, R64, R2, 0x1 ;  /* 0x0000000240f67211 */ /* 0x000fe200078408ff */
[----:B------:R-:W-:Y:S01]  /*26560*/  VIADD R57, R5, UR17 ;  /* 0x0000001105397c36 */ /* 0x000fe20008000000 */
[-C--:B------:R-:W-:Y:S01]  /*26570*/  LEA.HI.X.SX32 R241, R58, R3.reuse, 0x1, P3 ;  /* 0x000000033af17211 */ /* 0x080fe200018f0eff */
[----:B------:R-:W-:Y:S01]  /*26580*/  ULDC UR12, c[0x0][0x248] ;  /* 0x00009200000c7ab9 */ /* 0x000fe20000000800 */
[----:B------:R-:W-:Y:S01]  /*26590*/  LEA.HI.X.SX32 R247, R64, R3, 0x1, P2 ;  /* 0x0000000340f77211 */ /* 0x000fe200010f0eff */
[----:B------:R-:W-:Y:S01]  /*265a0*/  VIADD R0, R57, UR24 ;  /* 0x0000001839007c36 */ /* 0x000fe20008000000 */
[----:B------:R-:W-:-:S03]  /*265b0*/  ULDC UR17, c[0x0][0x248] ;  /* 0x0000920000117ab9 */ /* 0x000fc60000000800 */
[----:B------:R-:W-:-:S04]  /*265c0*/  VIADD R59, R0, UR16 ;  /* 0x00000010003b7c36 */ /* 0x000fc80008000000 */
[----:B------:R-:W-:Y:S01]  /*265d0*/  VIADD R4, R59, UR6 ;  /* 0x000000063b047c36 */ /* 0x000fe20008000000 */
[-C--:B------:R-:W-:Y:S01]  /*265e0*/  LEA R238, P3, R5, R2.reuse, 0x1 ;  /* 0x0000000205ee7211 */ /* 0x080fe200078608ff */
[----:B------:R-:W-:Y:S02]  /*265f0*/  ULDC UR6, c[0x0][0x248] ;  /* 0x0000920000067ab9 */ /* 0x000fe40000000800 */
[----:B------:R-:W-:Y:S01]  /*26600*/  VIADD R67, R4, UR9 ;  /* 0x0000000904437c36 */ /* 0x000fe20008000000 */
[----:B------:R-:W-:Y:S01]  /*26610*/  LEA R242, P2, R56, R2, 0x1 ;  /* 0x0000000238f27211 */ /* 0x000fe200078408ff */
[----:B------:R-:W-:Y:S02]  /*26620*/  ULDC UR9, c[0x0][0x248] ;  /* 0x0000920000097ab9 */ /* 0x000fe40000000800 */
[----:B------:R-:W-:Y:S01]  /*26630*/  VIADD R6, R67, UR7 ;  /* 0x0000000743067c36 */ /* 0x000fe20008000000 */
[----:B------:R-:W-:Y:S01]  /*26640*/  LEA.HI.X.SX32 R239, R5, R3, 0x1, P3 ;  /* 0x0000000305ef7211 */ /* 0x000fe200018f0eff */
[----:B------:R-:W-:-:S02]  /*26650*/  ULDC UR7, c[0x0][0x248] ;  /* 0x0000920000077ab9 */ /* 0x000fc40000000800 */
[----:B------:R-:W-:Y:S01]  /*26660*/  VIADD R71, R6, UR14 ;  /* 0x0000000e06477c36 */ /* 0x000fe20008000000 */
[----:B------:R-:W-:-:S03]  /*26670*/  LEA.HI.X.SX32 R243, R56, R3, 0x1, P2 ;  /* 0x0000000338f37211 */ /* 0x000fc600010f0eff */
[----:B------:R-:W-:Y:S01]  /*26680*/  VIADD R5, R71, UR15 ;  /* 0x0000000f47057c36 */ /* 0x000fe20008000000 */
[-C--:B------:R-:W-:Y:S02]  /*26690*/  LEA R250, P2, R57, R2.reuse, 0x1 ;  /* 0x0000000239fa7211 */ /* 0x080fe400078408ff */
[CC--:B------:R-:W-:Y:S01]  /*266a0*/  LEA R56, P3, R0.reuse, R2.reuse, 0x1 ;  /* 0x0000000200387211 */ /* 0x0c0fe200078608ff */
[----:B------:R-:W-:Y:S01]  /*266b0*/  VIADD R75, R5, UR8 ;  /* 0x00000008054b7c36 */ /* 0x000fe20008000000 */
[-C--:B------:R-:W-:Y:S01]  /*266c0*/  LEA.HI.X.SX32 R251, R57, R3.reuse, 0x1, P2 ;  /* 0x0000000339fb7211 */ /* 0x080fe200010f0eff */
[----:B------:R-:W-:Y:S01]  /*266d0*/  ULDC UR8, c[0x0][0x248] ;  /* 0x0000920000087ab9 */ /* 0x000fe20000000800 */
[----:B------:R-:W-:Y:S01]  /*266e0*/  LEA.HI.X.SX32 R57, R0, R3, 0x1, P3 ;  /* 0x0000000300397211 */ /* 0x000fe200018f0eff */
[----:B------:R-:W-:Y:S01]  /*266f0*/  VIADD R0, R75, UR4 ;  /* 0x000000044b007c36 */ /* 0x000fe20008000000 */
[----:B------:R-:W-:Y:S01]  /*26700*/  LEA R64, P3, R4, R2, 0x1 ;  /* 0x0000000204407211 */ /* 0x000fe200078608ff */
[----:B------:R-:W-:-:S02]  /*26710*/  ULDC UR4, c[0x0][0x248] ;  /* 0x0000920000047ab9 */ /* 0x000fc40000000800 */
[----:B------:R-:W-:Y:S01]  /*26720*/  VIADD R79, R0, UR13 ;  /* 0x0000000d004f7c36 */ /* 0x000fe20008000000 */
[-C--:B------:R-:W-:Y:S02]  /*26730*/  LEA.HI.X.SX32 R65, R4, R3.reuse, 0x1, P3 ;  /* 0x0000000304417211 */ /* 0x080fe400018f0eff */
[-C--:B------:R-:W-:Y:S02]  /*26740*/  LEA R58, P2, R59, R2.reuse, 0x1 ;  /* 0x000000023b3a7211 */ /* 0x080fe400078408ff */
[CC--:B------:R-:W-:Y:S01]  /*26750*/  LEA R68, P3, R6.reuse, R2.reuse, 0x1 ;  /* 0x0000000206447211 */ /* 0x0c0fe200078608ff */
[----:B------:R-:W-:Y:S01]  /*26760*/  VIADD R4, R79, UR5 ;  /* 0x000000054f047c36 */ /* 0x000fe20008000000 */
[-C--:B------:R-:W-:Y:S01]  /*26770*/  LEA.HI.X.SX32 R59, R59, R3.reuse, 0x1, P2 ;  /* 0x000000033b3b7211 */ /* 0x080fe200010f0eff */
[----:B------:R-:W-:Y:S01]  /*26780*/  ULDC UR5, c[0x0][0x248] ;  /* 0x0000920000057ab9 */ /* 0x000fe20000000800 */
[----:B------:R-:W-:Y:S01]  /*26790*/  LEA.HI.X.SX32 R69, R6, R3, 0x1, P3 ;  /* 0x0000000306457211 */ /* 0x000fe200018f0eff */
[----:B------:R-:W-:Y:S01]  /*267a0*/  VIADD R6, R4, UR12 ;  /* 0x0000000c04067c36 */ /* 0x000fe20008000000 */
[-C--:B------:R-:W-:Y:S01]  /*267b0*/  LEA R66, P2, R67, R2.reuse, 0x1 ;  /* 0x0000000243427211 */ /* 0x080fe200078408ff */
[----:B------:R-:W-:Y:S01]  /*267c0*/  ULDC UR12, c[0x0][0x248] ;  /* 0x00009200000c7ab9 */ /* 0x000fe20000000800 */
[----:B------:R-:W-:-:S02]  /*267d0*/  LEA R72, P3, R5, R2, 0x1 ;  /* 0x0000000205487211 */ /* 0x000fc400078608ff */
[-C--:B------:R-:W-:Y:S02]  /*267e0*/  LEA.HI.X.SX32 R67, R67, R3.reuse, 0x1, P2 ;  /* 0x0000000343437211 */ /* 0x080fe400010f0eff */
[-C--:B------:R-:W-:Y:S01]  /*267f0*/  LEA.HI.X.SX32 R73, R5, R3.reuse, 0x1, P3 ;  /* 0x0000000305497211 */ /* 0x080fe200018f0eff */
[----:B------:R-:W-:Y:S01]  /*26800*/  VIADD R5, R6, UR17 ;  /* 0x0000001106057c36 */ /* 0x000fe20008000000 */
[-C--:B------:R-:W-:Y:S02]  /*26810*/  LEA R70, P2, R71, R2.reuse, 0x1 ;  /* 0x0000000247467211 */ /* 0x080fe400078408ff */
[-C--:B------:R-:W-:Y:S01]  /*26820*/  LEA R76, P3, R0, R2.reuse, 0x1 ;  /* 0x00000002004c7211 */ /* 0x080fe200078608ff */
[----:B------:R-:W-:Y:S01]  /*26830*/  VIADD R87, R5, UR6 ;  /* 0x0000000605577c36 */ /* 0x000fe20008000000 */
[----:B------:R-:W-:Y:S01]  /*26840*/  LEA.HI.X.SX32 R71, R71, R3, 0x1, P2 ;  /* 0x0000000347477211 */ /* 0x000fe200010f0eff */
[----:B------:R-:W-:Y:S01]  /*26850*/  ULDC UR6, c[0x0][0x248] ;  /* 0x0000920000067ab9 */ /* 0x000fe20000000800 */
[----:B------:R-:W-:-:S02]  /*26860*/  LEA R74, P2, R75, R2, 0x1 ;  /* 0x000000024b4a7211 */ /* 0x000fc400078408ff */
[-C--:B------:R-:W-:Y:S01]  /*26870*/  LEA.HI.X.SX32 R77, R0, R3.reuse, 0x1, P3 ;  /* 0x00000003004d7211 */ /* 0x080fe200018f0eff */
[----:B------:R-:W-:Y:S01]  /*26880*/  VIADD R0, R87, UR7 ;  /* 0x0000000757007c36 */ /* 0x000fe20008000000 */
[-C--:B------:R-:W-:Y:S01]  /*26890*/  LEA.HI.X.SX32 R75, R75, R3.reuse, 0x1, P2 ;  /* 0x000000034b4b7211 */ /* 0x080fe200010f0eff */
[----:B------:R-:W-:Y:S01]  /*268a0*/  ULDC UR7, c[0x0][0x248] ;  /* 0x0000920000077ab9 */ /* 0x000fe20000000800 */
[CC--:B------:R-:W-:Y:S01]  /*268b0*/  LEA R78, P2, R79.reuse, R2.reuse, 0x1 ;  /* 0x000000024f4e7211 */ /* 0x0c0fe200078408ff */
[----:B------:R-:W-:Y:S01]  /*268c0*/  VIADD R91, R0, UR9 ;  /* 0x00000009005b7c36 */ /* 0x000fe20008000000 */
[CC--:B------:R-:W-:Y:S02]  /*268d0*/  LEA R80, P3, R4.reuse, R2.reuse, 0x1 ;  /* 0x0000000204507211 */ /* 0x0c0fe400078608ff */
[-C--:B------:R-:W-:Y:S02]  /*268e0*/  LEA.HI.X.SX32 R79, R79, R3.reuse, 0x1, P2 ;  /* 0x000000034f4f7211 */ /* 0x080fe400010f0eff */
[----:B------:R-:W-:Y:S01]  /*268f0*/  LEA.HI.X.SX32 R81, R4, R3, 0x1, P3 ;  /* 0x0000000304517211 */ /* 0x000fe200018f0eff */
[----:B------:R-:W-:Y:S01]  /*26900*/  VIADD R4, R91, UR8 ;  /* 0x000000085b047c36 */ /* 0x000fe20008000000 */
[----:B------:R-:W-:-:S02]  /*26910*/  LEA R82, P2, R6, R2, 0x1 ;  /* 0x0000000206527211 */ /* 0x000fc400078408ff */
[CC--:B------:R-:W-:Y:S02]  /*26920*/  LEA R84, P3, R5.reuse, R2.reuse, 0x1 ;  /* 0x0000000205547211 */ /* 0x0c0fe400078608ff */
[-C--:B------:R-:W-:Y:S01]  /*26930*/  LEA.HI.X.SX32 R83, R6, R3.reuse, 0x1, P2 ;  /* 0x0000000306537211 */ /* 0x080fe200010f0eff */
[----:B------:R-:W-:Y:S01]  /*26940*/  VIADD R6, R4, UR4 ;  /* 0x0000000404067c36 */ /* 0x000fe20008000000 */
[-C--:B------:R-:W-:Y:S01]  /*26950*/  LEA.HI.X.SX32 R85, R5, R3.reuse, 0x1, P3 ;  /* 0x0000000305557211 */ /* 0x080fe200018f0eff */
[----:B------:R-:W-:Y:S02]  /*26960*/  ULDC UR4, c[0x0][0x248] ;  /* 0x0000920000047ab9 */ /* 0x000fe40000000800 */
[----:B------:R-:W-:Y:S01]  /*26970*/  VIADD R5, R6, UR5 ;  /* 0x0000000506057c36 */ /* 0x000fe20008000000 */
[CC--:B------:R-:W-:Y:S01]  /*26980*/  LEA R88, P3, R0.reuse, R2.reuse, 0x1 ;  /* 0x0000000200587211 */ /* 0x0c0fe200078608ff */
[----:B------:R-:W-:Y:S01]  /*26990*/  ULDC UR5, c[0x0][0x248] ;  /* 0x0000920000057ab9 */ /* 0x000fe20000000800 */
[----:B------:R-:W-:Y:S01]  /*269a0*/  LEA R86, P2, R87, R2, 0x1 ;  /* 0x0000000257567211 */ /* 0x000fe200078408ff */
[----:B------:R-:W-:Y:S01]  /*269b0*/  VIADD R99, R5, UR12 ;  /* 0x0000000c05637c36 */ /* 0x000fe20008000000 */
[----:B------:R-:W-:-:S02]  /*269c0*/  LEA.HI.X.SX32 R89, R0, R3, 0x1, P3 ;  /* 0x0000000300597211 */ /* 0x000fc400018f0eff */
[-C--:B------:R-:W-:Y:S01]  /*269d0*/  LEA.HI.X.SX32 R87, R87, R3.reuse, 0x1, P2 ;  /* 0x0000000357577211 */ /* 0x080fe200010f0eff */
[----:B------:R-:W-:Y:S01]  /*269e0*/  VIADD R0, R99, UR6 ;  /* 0x0000000663007c36 */ /* 0x000fe20008000000 */
[-C--:B------:R-:W-:Y:S01]  /*269f0*/  LEA R92, P3, R4, R2.reuse, 0x1 ;  /* 0x00000002045c7211 */ /* 0x080fe200078608ff */
[----:B------:R-:W-:Y:S01]  /*26a00*/  ULDC UR6, c[0x0][0x248] ;  /* 0x0000920000067ab9 */ /* 0x000fe20000000800 */
[CC--:B------:R-:W-:Y:S01]  /*26a10*/  LEA R90, P2, R91.reuse, R2.reuse, 0x1 ;  /* 0x000000025b5a7211 */ /* 0x0c0fe200078408ff */
[----:B------:R-:W-:Y:S01]  /*26a20*/  VIADD R103, R0, UR7 ;  /* 0x0000000700677c36 */ /* 0x000fe20008000000 */
[-C--:B------:R-:W-:Y:S02]  /*26a30*/  LEA.HI.X.SX32 R93, R4, R3.reuse, 0x1, P3 ;  /* 0x00000003045d7211 */ /* 0x080fe400018f0eff */
[-C--:B------:R-:W-:Y:S02]  /*26a40*/  LEA.HI.X.SX32 R91, R91, R3.reuse, 0x1, P2 ;  /* 0x000000035b5b7211 */ /* 0x080fe400010f0eff */
[-C--:B------:R-:W-:Y:S01]  /*26a50*/  LEA R96, P3, R5, R2.reuse, 0x1 ;  /* 0x0000000205607211 */ /* 0x080fe200078608ff */
[----:B------:R-:W-:Y:S01]  /*26a60*/  VIADD R4, R103, UR4 ;  /* 0x0000000467047c36 */ /* 0x000fe20008000000 */
[-C--:B------:R-:W-:Y:S01]  /*26a70*/  LEA R94, P2, R6, R2.reuse, 0x1 ;  /* 0x00000002065e7211 */ /* 0x080fe200078408ff */
[----:B------:R-:W-:Y:S01]  /*26a80*/  ULDC UR4, c[0x0][0x248] ;  /* 0x0000920000047ab9 */ /* 0x000fe20000000800 */
[-C--:B------:R-:W-:Y:S01]  /*26a90*/  LEA.HI.X.SX32 R97, R5, R3.reuse, 0x1, P3 ;  /* 0x0000000305617211 */ /* 0x080fe200018f0eff */
[----:B------:R-:W-:Y:S01]  /*26aa0*/  VIADD R5, R4, UR5 ;  /* 0x0000000504057c36 */ /* 0x000fe20008000000 */
[----:B------:R-:W-:Y:S01]  /*26ab0*/  LEA.HI.X.SX32 R95, R6, R3, 0x1, P2 ;  /* 0x00000003065f7211 */ /* 0x000fe200010f0eff */
[----:B------:R-:W-:Y:S01]  /*26ac0*/  ULDC UR5, c[0x0][0x248] ;  /* 0x0000920000057ab9 */ /* 0x000fe20000000800 */
[----:B------:R-:W-:-:S02]  /*26ad0*/  LEA R100, P3, R0, R2, 0x1 ;  /* 0x0000000200647211 */ /* 0x000fc400078608ff */
[-C--:B------:R-:W-:Y:S02]  /*26ae0*/  LEA R98, P2, R99, R2.reuse, 0x1 ;  /* 0x0000000263627211 */ /* 0x080fe400078408ff */
[-C--:B------:R-:W-:Y:S01]  /*26af0*/  LEA.HI.X.SX32 R101, R0, R3.reuse, 0x1, P3 ;  /* 0x0000000300657211 */ /* 0x080fe200018f0eff */
[----:B------:R-:W-:Y:S01]  /*26b00*/  VIADD R0, R5, UR6 ;  /* 0x0000000605007c36 */ /* 0x000fe20008000000 */
[-C--:B------:R-:W-:Y:S02]  /*26b10*/  LEA.HI.X.SX32 R99, R99, R3.reuse, 0x1, P2 ;  /* 0x0000000363637211 */ /* 0x080fe400010f0eff */
[CC--:B------:R-:W-:Y:S02]  /*26b20*/  LEA R102, P2, R103.reuse, R2.reuse, 0x1 ;  /* 0x0000000267667211 */ /* 0x0c0fe400078408ff */
[----:B------:R-:W-:Y:S01]  /*26b30*/  LEA R104, P3, R4, R2, 0x1 ;  /* 0x0000000204687211 */ /* 0x000fe200078608ff */
[----:B------:R-:W-:Y:S01]  /*26b40*/  VIADD R6, R0, UR4 ;  /* 0x0000000400067c36 */ /* 0x000fe20008000000 */
[-C--:B------:R-:W-:Y:S01]  /*26b50*/  LEA.HI.X.SX32 R103, R103, R3.reuse, 0x1, P2 ;  /* 0x0000000367677211 */ /* 0x080fe200010f0eff */
[----:B------:R-:W-:Y:S01]  /*26b60*/  ULDC UR4, c[0x0][0x248] ;  /* 0x0000920000047ab9 */ /* 0x000fe20000000800 */
[----:B------:R-:W-:-:S02]  /*26b70*/  LEA.HI.X.SX32 R105, R4, R3, 0x1, P3 ;  /* 0x0000000304697211 */ /* 0x000fc400018f0eff */
[-C--:B------:R-:W-:Y:S01]  /*26b80*/  LEA R106, P2, R5, R2.reuse, 0x1 ;  /* 0x00000002056a7211 */ /* 0x080fe200078408ff */
[----:B------:R-:W-:Y:S01]  /*26b90*/  VIADD R4, R6, UR5 ;  /* 0x0000000506047c36 */ /* 0x000fe20008000000 */
[CC--:B------:R-:W-:Y:S01]  /*26ba0*/  LEA R108, P3, R0.reuse, R2.reuse, 0x1 ;  /* 0x00000002006c7211 */ /* 0x0c0fe200078608ff */
[----:B------:R-:W-:Y:S01]  /*26bb0*/  VIADD R252, R7, 0x79 ;  /* 0x0000007907fc7836 */ /* 0x000fe20000000000 */
[-C--:B------:R-:W-:Y:S01]  /*26bc0*/  LEA.HI.X.SX32 R107, R5, R3.reuse, 0x1, P2 ;  /* 0x00000003056b7211 */ /* 0x080fe200010f0eff */
[----:B------:R-:W-:Y:S01]  /*26bd0*/  ULDC UR5, c[0x0][0x22c] ;  /* 0x00008b0000057ab9 */ /* 0x000fe20000000800 */
[----:B------:R-:W-:Y:S01]  /*26be0*/  LEA.HI.X.SX32 R109, R0, R3, 0x1, P3 ;  /* 0x00000003006d7211 */ /* 0x000fe200018f0eff */
[----:B------:R-:W-:Y:S01]  /*26bf0*/  VIADD R0, R4, UR4 ;  /* 0x0000000404007c36 */ /* 0x000fe20008000000 */
[-C--:B------:R-:W-:Y:S01]  /*26c00*/  LEA R110, P2, R6, R2.reuse, 0x1 ;  /* 0x00000002066e7211 */ /* 0x080fe200078408ff */
[----:B------:R-:W-:Y:S01]  /*26c10*/  ULDC UR4, c[0x0][0x248] ;  /* 0x0000920000047ab9 */ /* 0x000fe20000000800 */
[----:B------:R-:W-:-:S02]  /*26c20*/  LEA R248, P3, R4, R2, 0x1 ;  /* 0x0000000204f87211 */ /* 0x000fc400078608ff */
[-C--:B------:R-:W-:Y:S01]  /*26c30*/  LEA.HI.X.SX32 R111, R6, R3.reuse, 0x1, P2 ;  /* 0x00000003066f7211 */ /* 0x080fe200010f0eff */
[----:B------:R-:W-:Y:S01]  /*26c40*/  VIADD R6, R0, UR4 ;  /* 0x0000000400067c36 */ /* 0x000fe20008000000 */
[-C--:B------:R-:W-:Y:S01]  /*26c50*/  LEA.HI.X.SX32 R249, R4, R3.reuse, 0x1, P3 ;  /* 0x0000000304f97211 */ /* 0x080fe200018f0eff */
[----:B------:R-:W-:Y:S01]  /*26c60*/  ULDC UR4, c[0x0][0x22c] ;  /* 0x00008b0000047ab9 */ /* 0x000fe20000000800 */
[-C--:B------:R-:W-:Y:S02]  /*26c70*/  LEA R4, P2, R0, R2.reuse, 0x1 ;  /* 0x0000000200047211 */ /* 0x080fe400078408ff */
[----:B------:R-:W-:Y:S02]  /*26c80*/  LEA R2, P3, R6, R2, 0x1 ;  /* 0x0000000206027211 */ /* 0x000fe400078608ff */
[-C--:B------:R-:W-:Y:S02]  /*26c90*/  LEA.HI.X.SX32 R5, R0, R3.reuse, 0x1, P2 ;  /* 0x0000000300057211 */ /* 0x080fe400010f0eff */
[----:B------:R-:W-:Y:S01]  /*26ca0*/  LEA.HI.X.SX32 R3, R6, R3, 0x1, P3 ;  /* 0x0000000306037211 */ /* 0x000fe200018f0eff */
[C---:B------:R-:W-:Y:S01]  /*26cb0*/  VIADD R6, R7.reuse, 0x7b ;  /* 0x0000007b07067836 */ /* 0x040fe20000000000 */
[----:B------:R-:W-:Y:S01]  /*26cc0*/  ISETP.LT.AND P2, PT, R252, UR4, !P0 ;  /* 0x00000004fc007c0c */ /* 0x000fe2000c741270 */
[----:B--2---:R0:W-:Y:S03]  /*26cd0*/  @P5 STG.E.U16 desc[UR10][R52.64], R29 ;  /* 0x0000001d34005986 */ /* 0x0041e6000c10150a */
[----:B------:R-:W-:Y:S01]  /*26ce0*/  ISETP.LT.AND P4, PT, R6, UR5, !P0 ;  /* 0x0000000506007c0c */ /* 0x000fe2000c781270 */
[----:B------:R-:W-:Y:S01]  /*26cf0*/  VIADD R0, R7, 0x7a ;  /* 0x0000007a07007836 */ /* 0x000fe20000000000 */
[----:B------:R-:W2:Y:S01]  /*26d00*/  LDL.LU R252, [R1+0x334] ;  /* 0x0003340001fc7983 */ /* 0x000ea20000300800 */
[----:B------:R-:W-:Y:S01]  /*26d10*/  PRMT R6, R29, 0x7632, R6 ;  /* 0x000076321d067816 */ /* 0x000fe20000000006 */
[----:B------:R-:W-:Y:S01]  /*26d20*/  ULDC UR4, c[0x0][0x22c] ;  /* 0x00008b0000047ab9 */ /* 0x000fe20000000800 */
[----:B------:R-:W-:Y:S01]  /*26d30*/  ULDC UR5, c[0x0][0x22c] ;  /* 0x00008b0000057ab9 */ /* 0x000fe20000000800 */
[----:B0-----:R-:W4:Y:S04]  /*26d40*/  LDL.LU.64 R52, [R1+0xb50] ;  /* 0x000b500001347983 */ /* 0x001f280000300a00 */
[----:B------:R-:W4:Y:S04]  /*26d50*/  LDL.LU.64 R26, [R1+0xb48] ;  /* 0x000b4800011a7983 */ /* 0x000f280000300a00 */
[----:B------:R-:W4:Y:S04]  /*26d60*/  LDL.LU R28, [R1+0x338] ;  /* 0x00033800011c7983 */ /* 0x000f280000300800 */
[----:B------:R0:W-:Y:S04]  /*26d70*/  @P6 STG.E.U16 desc[UR10][R24.64], R6 ;  /* 0x0000000618006986 */ /* 0x0001e8000c10150a */
[----:B---3--:R1:W-:Y:S04]  /*26d80*/  @P1 STG.E.U16 desc[UR10][R60.64], R55 ;  /* 0x000000373c001986 */ /* 0x0083e8000c10150a */
[----:B0-----:R-:W3:Y:S04]  /*26d90*/  LDL.LU.64 R24, [R1+0xb40] ;  /* 0x000b400001187983 */ /* 0x001ee80000300a00 */
[----:B-1----:R-:W3:Y:S04]  /*26da0*/  LDL.LU.64 R60, [R1+0xb38] ;  /* 0x000b3800013c7983 */ /* 0x002ee80000300a00 */
[----:B------:R-:W3:Y:S01]  /*26db0*/  LDL.LU R29, [R1+0x33c] ;  /* 0x00033c00011d7983 */ /* 0x000ee20000300800 */
[----:B------:R-:W-:Y:S01]  /*26dc0*/  ISETP.LT.AND P3, PT, R0, UR4, !P0 ;  /* 0x0000000400007c0c */ /* 0x000fe2000c761270 */
[----:B------:R-:W-:Y:S01]  /*26dd0*/  VIADD R0, R7, 0x7c ;  /* 0x0000007c07007836 */ /* 0x000fe20000000000 */
[----:B------:R-:W-:-:S04]  /*26de0*/  ULDC UR4, c[0x0][0x22c] ;  /* 0x00008b0000047ab9 */ /* 0x000fc80000000800 */
[----:B------:R-:W-:Y:S01]  /*26df0*/  ISETP.LT.AND P5, PT, R0, UR4, !P0 ;  /* 0x0000000400007c0c */ /* 0x000fe2000c7a1270 */
[----:B------:R-:W-:Y:S01]  /*26e00*/  VIADD R0, R7, 0x7d ;  /* 0x0000007d07007836 */ /* 0x000fe20000000000 */
[----:B------:R-:W-:Y:S01]  /*26e10*/  ULDC UR4, c[0x0][0x22c] ;  /* 0x00008b0000047ab9 */ /* 0x000fe20000000800 */
[----:B------:R-:W-:Y:S02]  /*26e20*/  PRMT R6, R55, 0x7632, R6 ;  /* 0x0000763237067816 */ /* 0x000fe40000000006 */
[----:B------:R-:W3:Y:S01]  /*26e30*/  LDL.LU R55, [R1+0xea8] ;  /* 0x000ea80001377983 */ /* 0x000ee20000300800 */
[----:B------:R-:W-:Y:S01]  /*26e40*/  ISETP.LT.AND P6, PT, R0, UR4, !P0 ;  /* 0x0000000400007c0c */ /* 0x000fe2000c7c1270 */
[----:B------:R-:W-:Y:S01]  /*26e50*/  VIADD R0, R7, 0x7e ;  /* 0x0000007e07007836 */ /* 0x000fe20000000000 */
[----:B------:R-:W-:Y:S01]  /*26e60*/  ULDC UR4, c[0x0][0x22c] ;  /* 0x00008b0000047ab9 */ /* 0x000fe20000000800 */
[----:B------:R2:W-:Y:S03]  /*26e70*/  @P2 STG.E.U16 desc[UR10][R20.64], R6 ;  /* 0x0000000614002986 */ /* 0x0005e6000c10150a */
[----:B------:R-:W-:-:S02]  /*26e80*/  ISETP.LT.AND P1, PT, R0, UR4, !P0 ;  /* 0x0000000400007c0c */ /* 0x000fc4000c721270 */
[----:B--2---:R-:W-:Y:S01]  /*26e90*/  PRMT R6, R252, 0x7632, R6 ;  /* 0x00007632fc067816 */ /* 0x004fe20000000006 */
[----:B----4-:R0:W-:Y:S01]  /*26ea0*/  @P3 STG.E.U16 desc[UR10][R62.64], R252 ;  /* 0x000000fc3e003986 */ /* 0x0101e2000c10150a */
[----:B------:R-:W-:Y:S01]  /*26eb0*/  VIADD R0, R7, 0x7f ;  /* 0x0000007f07007836 */ /* 0x000fe20000000000 */
[----:B------:R-:W-:Y:S02]  /*26ec0*/  ULDC UR4, c[0x0][0x22c] ;  /* 0x00008b0000047ab9 */ /* 0x000fe40000000800 */
[----:B------:R1:W-:Y:S04]  /*26ed0*/  @P4 STG.E.U16 desc[UR10][R52.64], R6 ;  /* 0x0000000634004986 */ /* 0x0003e8000c10150a */
[----:B0-----:R-:W2:Y:S04]  /*26ee0*/  LDL.LU.64 R62, [R1+0xb28] ;  /* 0x000b2800013e7983 */ /* 0x001ea80000300a00 */
[----:B------:R-:W4:Y:S01]  /*26ef0*/  LDL.LU.64 R20, [R1+0xb20] ;  /* 0x000b200001147983 */ /* 0x000f220000300a00 */
[----:B-1----:R-:W-:-:S03]  /*26f00*/  PRMT R6, R28, 0x7632, R6 ;  /* 0x000076321c067816 */ /* 0x002fc60000000006 */
[----:B------:R-:W4:Y:S04]  /*26f10*/  LDL.LU.64 R52, [R1+0xea0] ;  /* 0x000ea00001347983 */ /* 0x000f280000300a00 */
[----:B------:R0:W-:Y:S04]  /*26f20*/  @P5 STG.E.U16 desc[UR10][R26.64], R28 ;  /* 0x0000001c1a005986 */ /* 0x0001e8000c10150a */
[----:B---3--:R1:W-:Y:S04]  /*26f30*/  @P6 STG.E.U16 desc[UR10][R24.64], R6 ;  /* 0x0000000618006986 */ /* 0x0083e8000c10150a */
[----:B0-----:R-:W3:Y:S04]  /*26f40*/  LDL.LU.64 R26, [R1+0xb10] ;  /* 0x000b1000011a7983 */ /* 0x001ee80000300a00 */
[----:B------:R0:W-:Y:S04]  /*26f50*/  @P1 STG.E.U16 desc[UR10][R60.64], R29 ;  /* 0x0000001d3c001986 */ /* 0x0001e8000c10150a */
[----:B-1----:R-:W3:Y:S04]  /*26f60*/  LDL.LU.64 R24, [R1+0xb08] ;  /* 0x000b080001187983 */ /* 0x002ee80000300a00 */
[----:B0-----:R-:W2:Y:S01]  /*26f70*/  LDL.LU.64 R60, [R1+0xe98] ;  /* 0x000e9800013c7983 */ /* 0x001ea20000300a00 */
[----:B------:R-:W-:-:S02]  /*26f80*/  ISETP.LT.AND P2, PT, R0, UR4, !P0 ;  /* 0x0000000400007c0c */ /* 0x000fc4000c741270 */
[----:B------:R-:W-:Y:S01]  /*26f90*/  PRMT R6, R29, 0x7632, R6 ;  /* 0x000076321d067816 */ /* 0x000fe20000000006 */
[----:B------:R-:W-:Y:S01]  /*26fa0*/  VIADD R0, R7, 0x80 ;  /* 0x0000008007007836 */ /* 0x000fe20000000000 */
[----:B------:R-:W3:Y:S01]  /*26fb0*/  LDL.LU.64 R28, [R1+0xb00] ;  /* 0x000b0000011c7983 */ /* 0x000ee20000300a00 */
[----:B------:R-:W-:-:S03]  /*26fc0*/  ULDC UR4, c[0x0][0x22c] ;  /* 0x00008b0000047ab9 */ /* 0x000fc60000000800 */
[----:B------:R-:W-:-:S05]  /*26fd0*/  ISETP.LT.AND P3, PT, R0, UR4, !P0 ;  /* 0x0000000400007c0c */ /* 0x000fca000c761270 */
[----:B--2---:R0:W-:Y:S01]  /*26fe0*/  @P2 STG.E.U16 desc[UR10][R60.64], R6 ;  /* 0x000000063c002986 */ /* 0x0041e2000c10150a */
[C---:B------:R-:W-:Y:S01]  /*26ff0*/  VIADD R0, R7.reuse, 0x81 ;  /* 0x0000008107007836 */ /* 0x040fe20000000000 */
[----:B------:R-:W-:Y:S02]  /*27000*/  ULDC UR4, c[0x0][0x22c] ;  /* 0x00008b0000047ab9 */ /* 0x000fe40000000800 */
[----:B0-----:R-:W2:Y:S02]  /*27010*/  LDL.LU.64 R60, [R1+0xe90] ;  /* 0x000e9000013c7983 */ /* 0x001ea40000300a00 */
[----:B------:R-:W-:Y:S01]  /*27020*/  ISETP.LT.AND P4, PT, R0, UR4, !P0 ;  /* 0x0000000400007c0c */ /* 0x000fe2000c781270 */
[----:B------:R-:W-:Y:S01]  /*27030*/  VIADD R0, R7, 0x82 ;  /* 0x0000008207007836 */ /* 0x000fe20000000000 */
[----:B------:R-:W-:-:S04]  /*27040*/  ULDC UR4, c[0x0][0x22c] ;  /* 0x00008b0000047ab9 */ /* 0x000fc80000000800 */
[----:B------:R-:W-:Y:S01]  /*27050*/  ISETP.LT.AND P5, PT, R0, UR4, !P0 ;  /* 0x0000000400007c0c */ /* 0x000fe2000c7a1270 */
[----:B--2---:R0:W-:Y:S01]  /*27060*/  @P3 STG.E.U16 desc[UR10][R62.64], R60 ;  /* 0x0000003c3e003986 */ /* 0x0041e2000c10150a */
[----:B------:R-:W-:Y:S01]  /*27070*/  VIADD R0, R7, 0x83 ;  /* 0x0000008307007836 */ /* 0x000fe20000000000 */
[----:B------:R-:W-:Y:S02]  /*27080*/  ULDC UR4, c[0x0][0x22c] ;  /* 0x00008b0000047ab9 */ /* 0x000fe40000000800 */
[----:B0-----:R-:W2:Y:S01]  /*27090*/  LDL.LU.64 R62, [R1+0xe88] ;  /* 0x000e8800013e7983 */ /* 0x001ea20000300a00 */
[----:B------:R-:W-:-:S05]  /*270a0*/  PRMT R60, R60, 0x7632, R60 ;  /* 0x000076323c3c7816 */ /* 0x000fca000000003c */
[----:B----4-:R0:W-:Y:S04]  /*270b0*/  @P4 STG.E.U16 desc[UR10][R20.64], R60 ;  /* 0x0000003c14004986 */ /* 0x0101e8000c10150a */
[----:B0-----:R-:W4:Y:S01]  /*270c0*/  LDL.LU.64 R20, [R1+0xae8] ;  /* 0x000ae80001147983 */ /* 0x001f220000300a00 */
[----:B------:R-:W-:Y:S01]  /*270d0*/  ISETP.LT.AND P6, PT, R0, UR4, !P0 ;  /* 0x0000000400007c0c */ /* 0x000fe2000c7c1270 */
[C---:B------:R-:W-:Y:S01]  /*270e0*/  VIADD R0, R7.reuse, 0x84 ;  /* 0x0000008407007836 */ /* 0x040fe20000000000 */
[----:B------:R-:W-:Y:S01]  /*270f0*/  ULDC UR4, c[0x0][0x22c] ;  /* 0x00008b0000047ab9 */ /* 0x000fe20000000800 */
[----:B--2---:R0:W-:Y:S04]  /*27100*/  @P5 STG.E.U16 desc[UR10][R62.64], R61 ;  /* 0x0000003d3e005986 */ /* 0x0041e8000c10150a */
[----:B0-----:R-:W2:Y:S01]  /*27110*/  LDL.LU.64 R62, [R1+0xe80] ;  /* 0x000e8000013e7983 */ /* 0x001ea20000300a00 */
[----:B------:R-:W-:Y:S01]  /*27120*/  ISETP.LT.AND P1, PT, R0, UR4, !P0 ;  /* 0x0000000400007c0c */ /* 0x000fe2000c721270 */
[----:B------:R-:W-:Y:S01]  /*27130*/  VIADD R0, R7, 0x85 ;  /* 0x0000008507007836 */ /* 0x000fe20000000000 */
[----:B------:R-:W-:-:S04]  /*27140*/  ULDC UR4, c[0x0][0x22c] ;  /* 0x00008b0000047ab9 */ /* 0x000fc80000000800 */
[----:B------:R-:W-:Y:S01]  /*27150*/  ISETP.LT.AND P2, PT, R0, UR4, !P0 ;  /* 0x0000000400007c0c */ /* 0x000fe2000c741270 */
[----:B------:R-:W-:Y:S01]  /*27160*/  VIADD R0, R7, 0x86 ;  /* 0x0000008607007836 */ /* 0x000fe20000000000 */
[----:B------:R-:W-:Y:S01]  /*27170*/  ULDC UR4, c[0x0][0x22c] ;  /* 0x00008b0000047ab9 */ /* 0x000fe20000000800 */
[----:B------:R-:W-:-:S03]  /*27180*/  PRMT R61, R61, 0x7632, R61 ;  /* 0x000076323d3d7816 */ /* 0x000fc6000000003d */
[----:B------:R-:W-:Y:S02]  /*27190*/  ISETP.LT.AND P3, PT, R0, UR4, !P0 ;  /* 0x0000000400007c0c */ /* 0x000fe4000c761270 */
[----:B---3--:R0:W-:Y:S01]  /*271a0*/  @P6 STG.E.U16 desc[UR10][R26.64], R61 ;  /* 0x0000003d1a006986 */ /* 0x0081e2000c10150a */
[----:B------:R-:W-:Y:S01]  /*271b0*/  VIADD R0, R7, 0x87 ;  /* 0x0000008707007836 */ /* 0x000fe20000000000 */
[----:B------:R-:W-:Y:S02]  /*271c0*/  ULDC UR4, c[0x0][0x22c] ;  /* 0x00008b0000047ab9 */ /* 0x000fe40000000800 */
[----:B0-----:R-:W3:Y:S04]  /*271d0*/  LDL.LU.64 R60, [R1+0xaf0] ;  /* 0x000af000013c7983 */ /* 0x001ee80000300a00 */
[----:B------:R-:W4:Y:S04]  /*271e0*/  LDL.LU.64 R26, [R1+0xad8] ;  /* 0x000ad800011a7983 */ /* 0x000f280000300a00 */
[----:B--2---:R0:W-:Y:S02]  /*271f0*/  @P1 STG.E.U16 desc[UR10][R24.64], R62 ;  /* 0x0000003e18001986 */ /* 0x0041e4000c10150a */
[----:B0-----:R-:W-:-:S02]  /*27200*/  PRMT R62, R62, 0x7632, R62 ;  /* 0x000076323e3e7816 */ /* 0x001fc4000000003e */
[----:B------:R-:W2:Y:S04]  /*27210*/  LDL.LU.64 R24, [R1+0xad0] ;  /* 0x000ad00001187983 */ /* 0x000ea80000300a00 */
[----:B------:R0:W-:Y:S04]  /*27220*/  @P2 STG.E.U16 desc[UR10][R28.64], R62 ;  /* 0x0000003e1c002986 */ /* 0x0001e8000c10150a */
[----:B------:R1:W-:Y:S04]  /*27230*/  @P3 STG.E.U16 desc[UR10][R52.64], R63 ;  /* 0x0000003f34003986 */ /* 0x0003e8000c10150a */
[----:B0-----:R-:W2:Y:S04]  /*27240*/  LDL.LU.64 R28, [R1+0xac8] ;  /* 0x000ac800011c7983 */ /* 0x001ea80000300a00 */
[----:B-1----:R-:W4:Y:S01]  /*27250*/  LDL.LU.64 R52, [R1+0xe78] ;  /* 0x000e780001347983 */ /* 0x002f220000300a00 */
[----:B------:R-:W-:Y:S01]  /*27260*/  ISETP.LT.AND P4, PT, R0, UR4, !P0 ;  /* 0x0000000400007c0c */ /* 0x000fe2000c781270 */
[----:B------:R-:W-:Y:S01]  /*27270*/  VIADD R0, R7, 0x88 ;  /* 0x0000008807007836 */ /* 0x000fe20000000000 */
[----:B------:R-:W-:-:S04]  /*27280*/  ULDC UR4, c[0x0][0x22c] ;  /* 0x00008b0000047ab9 */ /* 0x000fc80000000800 */
[----:B------:R-:W-:Y:S01]  /*27290*/  ISETP.LT.AND P5, PT, R0, UR4, !P0 ;  /* 0x0000000400007c0c */ /* 0x000fe2000c7a1270 */
[----:B------:R-:W-:Y:S01]  /*272a0*/  VIADD R0, R7, 0x89 ;  /* 0x0000008907007836 */ /* 0x000fe20000000000 */
[----:B------:R-:W-:Y:S01]  /*272b0*/  ULDC UR4, c[0x0][0x22c] ;  /* 0x00008b0000047ab9 */ /* 0x000fe20000000800 */
[----:B------:R-:W-:Y:S02]  /*272c0*/  PRMT R6, R63, 0x7632, R6 ;  /* 0x000076323f067816 */ /* 0x000fe40000000006 */
[----:B------:R-:W2:Y:S01]  /*272d0*/  LDL.LU.64 R62, [R1+0xab8] ;  /* 0x000ab800013e7983 */ /* 0x000ea20000300a00 */
[----:B------:R-:W-:-:S03]  /*272e0*/  ISETP.LT.AND P6, PT, R0, UR4, !P0 ;  /* 0x0000000400007c0c */ /* 0x000fc6000c7c1270 */
[----:B---3--:R-:W-:Y:S01]  /*272f0*/  @P4 STG.E.U16 desc[UR10][R60.64], R6 ;  /* 0x000000063c004986 */ /* 0x008fe2000c10150a */
[----:B------:R-:W-:Y:S01]  /*27300*/  VIADD R0, R7, 0x8a ;  /* 0x0000008a07007836 */ /* 0x000fe20000000000 */
[----:B------:R-:W-:Y:S02]  /*27310*/  ULDC UR4, c[0x0][0x22c] ;  /* 0x00008b0000047ab9 */ /* 0x000fe40000000800 */
[----:B----4-:R0:W-:Y:S02]  /*27320*/  @P5 STG.E.U16 desc[UR10][R20.64], R52 ;  /* 0x0000003414005986 */ /* 0x0101e4000c10150a */
[----:B0-----:R-:W-:-:S05]  /*27330*/  PRMT R52, R52, 0x7632, R52 ;  /* 0x0000763234347816 */ /* 0x001fca0000000034 */
[----:B------:R0:W-:Y:S04]  /*27340*/  @P6 STG.E.U16 desc[UR10][R54.64], R52 ;  /* 0x0000003436006986 */ /* 0x0001e8000c10150a */
[----:B0-----:R-:W3:Y:S01]  /*27350*/  LDL.LU.64 R54, [R1+0xe70] ;  /* 0x000e700001367983 */ /* 0x001ee20000300a00 */
[----:B------:R-:W-:Y:S01]  /*27360*/  ISETP.LT.AND P1, PT, R0, UR4, !P0 ;  /* 0x0000000400007c0c */ /* 0x000fe2000c721270 */
[C---:B------:R-:W-:Y:S01]  /*27370*/  VIADD R0, R7.reuse, 0x8b ;  /* 0x0000008b07007836 */ /* 0x040fe20000000000 */
[----:B------:R-:W-:Y:S01]  /*27380*/  ULDC UR4, c[0x0][0x22c] ;  /* 0x00008b0000047ab9 */ /* 0x000fe20000000800 */
[----:B------:R-:W4:Y:S03]  /*27390*/  LDL.LU.64 R60, [R1+0xab0] ;  /* 0x000ab000013c7983 */ /* 0x000f260000300a00 */
[----:B------:R-:W-:Y:S01]  /*273a0*/  ISETP.LT.AND P2, PT, R0, UR4, !P0 ;  /* 0x0000000400007c0c */ /* 0x000fe2000c741270 */
[C---:B------:R-:W-:Y:S01]  /*273b0*/  VIADD R0, R7.reuse, 0x8c ;  /* 0x0000008c07007836 */ /* 0x040fe20000000000 */
[----:B------:R-:W-:Y:S01]  /*273c0*/  ULDC UR4, c[0x0][0x22c] ;  /* 0x00008b0000047ab9 */ /* 0x000fe20000000800 */
[----:B------:R-:W4:Y:S03]  /*273d0*/  LDL.LU.64 R20, [R1+0xaa8] ;  /* 0x000aa80001147983 */ /* 0x000f260000300a00 */
[----:B------:R-:W-:Y:S01]  /*273e0*/  ISETP.LT.AND P3, PT, R0, UR4, !P0 ;  /* 0x0000000400007c0c */ /* 0x000fe2000c761270 */
[----:B------:R-:W-:Y:S01]  /*273f0*/  VIADD R0, R7, 0x8d ;  /* 0x0000008d07007836 */ /* 0x000fe20000000000 */
[----:B------:R-:W-:Y:S01]  /*27400*/  ULDC UR4, c[0x0][0x22c] ;  /* 0x00008b0000047ab9 */ /* 0x000fe20000000800 */
[----:B------:R0:W-:Y:S03]  /*27410*/  @P1 STG.E.U16 desc[UR10][R26.64], R53 ;  /* 0x000000351a001986 */ /* 0x0001e6000c10150a */
[----:B------:R-:W-:-:S02]  /*27420*/  ISETP.LT.AND P4, PT, R0, UR4, !P0 ;  /* 0x0000000400007c0c */ /* 0x000fc4000c781270 */
[----:B0-----:R-:W-:Y:S01]  /*27430*/  PRMT R53, R53, 0x7632, R53 ;  /* 0x0000763235357816 */ /* 0x001fe20000000035 */
[----:B------:R-:W4:Y:S01]  /*27440*/  LDL.LU.64 R26, [R1+0xa98] ;  /* 0x000a9800011a7983 */ /* 0x000f220000300a00 */
[----:B------:R-:W-:Y:S01]  /*27450*/  VIADD R0, R7, 0x8e ;  /* 0x0000008e07007836 */ /* 0x000fe20000000000 */
[----:B------:R-:W-:Y:S02]  /*27460*/  ULDC UR4, c[0x0][0x22c] ;  /* 0x00008b0000047ab9 */ /* 0x000fe40000000800 */
[----:B--2---:R-:W-:Y:S04]  /*27470*/  @P2 STG.E.U16 desc[UR10][R24.64], R53 ;  /* 0x0000003518002986 */ /* 0x004fe8000c10150a */
[----:B---3--:R0:W-:Y:S02]  /*27480*/  @P3 STG.E.U16 desc[UR10][R28.64], R54 ;  /* 0x000000361c003986 */ /* 0x0081e4000c10150a */
[----:B0-----:R-:W-:-:S05]  /*27490*/  PRMT R54, R54, 0x7632, R54 ;  /* 0x0000763236367816 */ /* 0x001fca0000000036 */
[----:B------:R0:W-:Y:S04]  /*274a0*/  @P4 STG.E.U16 desc[UR10][R48.64], R54 ;  /* 0x0000003630004986 */ /* 0x0001e8000c10150a */
[----:B0-----:R-:W2:Y:S01]  /*274b0*/  LDL.LU.64 R48, [R1+0xe68] ;  /* 0x000e680001307983 */ /* 0x001ea20000300a00 */
[----:B------:R-:W-:Y:S01]  /*274c0*/  ISETP.LT.AND P5, PT, R0, UR4, !P0 ;  /* 0x0000000400007c0c */ /* 0x000fe2000c7a1270 */
[----:B------:R-:W-:Y:S01]  /*274d0*/  VIADD R0, R7, 0x8f ;  /* 0x0000008f07007836 */ /* 0x000fe20000000000 */
[----:B------:R-:W-:Y:S01]  /*274e0*/  ULDC UR4, c[0x0][0x22c] ;  /* 0x00008b0000047ab9 */ /* 0x000fe20000000800 */
[----:B------:R-:W-:Y:S01]  /*274f0*/  PRMT R6, R55, 0x7632, R6 ;  /* 0x0000763237067816 */ /* 0x000fe20000000006 */
[----:B------:R-:W3:Y:S02]  /*27500*/  LDL.LU.64 R24, [R1+0xa90] ;  /* 0x000a900001187983 */ /* 0x000ee40000300a00 */
[----:B------:R-:W-:Y:S01]  /*27510*/  ISETP.LT.AND P6, PT, R0, UR4, !P0 ;  /* 0x0000000400007c0c */ /* 0x000fe2000c7c1270 */
[C---:B------:R-:W-:Y:S01]  /*27520*/  VIADD R0, R7.reuse, 0x90 ;  /* 0x0000009007007836 */ /* 0x040fe20000000000 */
[----:B------:R-:W-:Y:S01]  /*27530*/  ULDC UR4, c[0x0][0x22c] ;  /* 0x00008b0000047ab9 */ /* 0x000fe20000000800 */
[----:B------:R-:W3:Y:S03]  /*27540*/  LDL.LU.64 R28, [R1+0xa80] ;  /* 0x000a8000011c7983 */ /* 0x000ee60000300a00 */
[----:B------:R-:W-:Y:S01]  /*27550*/  ISETP.LT.AND P1, PT, R0, UR4, !P0 ;  /* 0x0000000400007c0c */ /* 0x000fe2000c721270 */
[----:B------:R-:W-:Y:S01]  /*27560*/  VIADD R0, R7, 0x91 ;  /* 0x0000009107007836 */ /* 0x000fe20000000000 */
[----:B------:R-:W-:-:S04]  /*27570*/  ULDC UR4, c[0x0][0x22c] ;  /* 0x00008b0000047ab9 */ /* 0x000fc80000000800 */
[----:B------:R-:W-:Y:S01]  /*27580*/  ISETP.LT.AND P2, PT, R0, UR4, !P0 ;  /* 0x0000000400007c0c */ /* 0x000fe2000c741270 */
[----:B------:R0:W-:Y:S01]  /*27590*/  @P5 STG.E.U16 desc[UR10][R62.64], R55 ;  /* 0x000000373e005986 */ /* 0x0001e2000c10150a */
[----:B------:R-:W-:Y:S01]  /*275a0*/  VIADD R0, R7, 0x92 ;  /* 0x0000009207007836 */ /* 0x000fe20000000000 */
[----:B------:R-:W-:Y:S02]  /*275b0*/  ULDC UR4, c[0x0][0x22c] ;  /* 0x00008b0000047ab9 */ /* 0x000fe40000000800 */
[----:B----4-:R-:W-:Y:S04]  /*275c0*/  @P6 STG.E.U16 desc[UR10][R60.64], R6 ;  /* 0x000000063c006986 */ /* 0x010fe8000c10150a */
[----:B0-----:R-:W4:Y:S04]  /*275d0*/  LDL.LU.64 R62, [R1+0xa70] ;  /* 0x000a7000013e7983 */ /* 0x001f280000300a00 */
[----:B--2---:R0:W-:Y:S02]  /*275e0*/  @P1 STG.E.U16 desc[UR10][R20.64], R48 ;  /* 0x0000003014001986 */ /* 0x0041e4000c10150a */
[----:B0-----:R-:W-:-:S05]  /*275f0*/  PRMT R48, R48, 0x7632, R48 ;  /* 0x0000763230307816 */ /* 0x001fca0000000030 */
[----:B------:R0:W-:Y:S04]  /*27600*/  @P2 STG.E.U16 desc[UR10][R50.64], R48 ;  /* 0x0000003032002986 */ /* 0x0001e8000c10150a */
[----:B0-----:R-:W2:Y:S01]  /*27610*/  LDL.LU.64 R50, [R1+0xe60] ;  /* 0x000e600001327983 */ /* 0x001ea20000300a00 */
        /* <DEDUP_REMOVED lines=17> */
[----:B---3--:R-:W-:Y:S04]  /*27730*/  @P4 STG.E.U16 desc[UR10][R24.64], R49 ;  /* 0x0000003118004986 */ /* 0x008fe8000c10150a */
[----:B--2---:R0:W-:Y:S02]  /*27740*/  @P5 STG.E.U16 desc[UR10][R28.64], R50 ;  /* 0x000000321c005986 */ /* 0x0041e4000c10150a */
        /* <DEDUP_REMOVED lines=16> */
[----:B----4-:R0:W-:Y:S01]  /*27850*/  @P1 STG.E.U16 desc[UR10][R62.64], R51 ;  /* 0x000000333e001986 */ /* 0x0101e2000c10150a */
[----:B------:R-:W-:Y:S01]  /*27860*/  VIADD R0, R7, 0x9a ;  /* 0x0000009a07007836 */ /* 0x000fe20000000000 */
[----:B------:R-:W-:Y:S02]  /*27870*/  ULDC UR4, c[0x0][0x22c] ;  /* 0x00008b0000047ab9 */ /* 0x000fe40000000800 */
[----:B------:R-:W-:Y:S04]  /*27880*/  @P2 STG.E.U16 desc[UR10][R60.64], R6 ;  /* 0x000000063c002986 */ /* 0x000fe8000c10150a */
        /* <DEDUP_REMOVED lines=19> */
[----:B------:R-:W-:Y:S01]  /*279c0*/  VIADD R0, R7, 0x9e ;  /* 0x0000009e07007836 */ /* 0x000fe20000000000 */
[----:B------:R-:W-:-:S03]  /*279d0*/  ULDC UR4, c[0x0][0x22c] ;  /* 0x00008b0000047ab9 */ /* 0x000fc60000000800 */
[----:B---3--:R0:W-:Y:S04]  /*279e0*/  @P6 STG.E.U16 desc[UR10][R24.64], R45 ;  /* 0x0000002d18006986 */ /* 0x0081e8000c10150a */
[----:B0-----:R-:W3:Y:S04]  /*279f0*/  LDL.LU.64 R24, [R1+0xa10] ;  /* 0x000a100001187983 */ /* 0x001ee80000300a00 */
        /* <DEDUP_REMOVED lines=37> */
[----:B---3--:R0:W-:Y:S03]  /*27c50*/  @P1 STG.E.U16 desc[UR10][R24.64], R41 ;  /* 0x0000002918001986 */ /* 0x0081e6000c10150a */
[----:B------:R-:W-:-:S02]  /*27c60*/  ISETP.LT.AND P4, PT, R0, UR4, !P0 ;  /* 0x0000000400007c0c */ /* 0x000fc4000c781270 */
[----:B0-----:R-:W-:Y:S01]  /*27c70*/  PRMT R41, R41, 0x7632, R41 ;  /* 0x0000763229297816 */ /* 0x001fe20000000029 */
[----:B------:R-:W3:Y:S01]  /*27c80*/  LDL.LU.64 R24, [R1+0x9d8] ;  /* 0x0009d80001187983 */ /* 0x000ee20000300a00 */
[----:B------:R-:W-:Y:S01]  /*27c90*/  VIADD R0, R7, 0xa6 ;  /* 0x000000a607007836 */ /* 0x000fe20000000000 */
[----:B------:R-:W-:Y:S02]  /*27ca0*/  ULDC UR4, c[0x0][0x22c] ;  /* 0x00008b0000047ab9 */ /* 0x000fe40000000800 */
[----:B------:R-:W-:Y:S04]  /*27cb0*/  @P2 STG.E.U16 desc[UR10][R26.64], R41 ;  /* 0x000000291a002986 */ /* 0x000fe8000c10150a */
        /* <DEDUP_REMOVED lines=27> */
[----:B---3--:R0:W-:Y:S04]  /*27e70*/  @P2 STG.E.U16 desc[UR10][R24.64], R36 ;  /* 0x0000002418002986 */ /* 0x0081e8000c10150a */
[----:B------:R1:W-:Y:S04]  /*27e80*/  @P3 STG.E.U16 desc[UR10][R38.64], R37 ;  /* 0x0000002526003986 */ /* 0x0003e8000c10150a */
[----:B0-----:R-:W2:Y:S04]  /*27e90*/  LDL.LU.64 R24, [R1+0x9a8] ;  /* 0x0009a80001187983 */ /* 0x001ea80000300a00 */
[----:B-1----:R-:W3:Y:S01]  /*27ea0*/  LDL.LU.64 R38, [R1+0xe30] ;  /* 0x000e300001267983 */ /* 0x002ee20000300a00 */
[----:B------:R-:W-:Y:S01]  /*27eb0*/  ISETP.LT.AND P4, PT, R0, UR4, !P0 ;  /* 0x0000000400007c0c */ /* 0x000fe2000c781270 */
[----:B------:R-:W-:Y:S01]  /*27ec0*/  VIADD R0, R7, 0xac ;  /* 0x000000ac07007836 */ /* 0x000fe20000000000 */
[----:B------:R-:W-:Y:S01]  /*27ed0*/  ULDC UR4, c[0x0][0x22c] ;  /* 0x00008b0000047ab9 */ /* 0x000fe20000000800 */
[----:B------:R-:W-:Y:S01]  /*27ee0*/  PRMT R37, R37, 0x7632, R37 ;  /* 0x0000763225257816 */ /* 0x000fe20000000025 */
[----:B------:R-:W2:Y:S02]  /*27ef0*/  LDL.LU.64 R60, [R1+0x9a0] ;  /* 0x0009a000013c7983 */ /* 0x000ea40000300a00 */
[----:B------:R-:W-:Y:S01]  /*27f00*/  ISETP.LT.AND P5, PT, R0, UR4, !P0 ;  /* 0x0000000400007c0c */ /* 0x000fe2000c7a1270 */
[C---:B------:R-:W-:Y:S01]  /*27f10*/  VIADD R0, R7.reuse, 0xad ;  /* 0x000000ad07007836 */ /* 0x040fe20000000000 */
[----:B------:R-:W-:Y:S01]  /*27f20*/  ULDC UR4, c[0x0][0x22c] ;  /* 0x00008b0000047ab9 */ /* 0x000fe20000000800 */
[----:B------:R-:W2:Y:S03]  /*27f30*/  LDL.LU.64 R20, [R1+0x998] ;  /* 0x0009980001147983 */ /* 0x000ea60000300a00 */
[----:B------:R-:W-:Y:S01]  /*27f40*/  ISETP.LT.AND P6, PT, R0, UR4, !P0 ;  /* 0x0000000400007c0c */ /* 0x000fe2000c7c1270 */
[----:B------:R-:W-:Y:S01]  /*27f50*/  @P4 STG.E.U16 desc[UR10][R26.64], R37 ;  /* 0x000000251a004986 */ /* 0x000fe2000c10150a */
[----:B------:R-:W-:Y:S01]  /*27f60*/  VIADD R0, R7, 0xae ;  /* 0x000000ae07007836 */ /* 0x000fe20000000000 */
[----:B------:R-:W-:-:S04]  /*27f70*/  ULDC UR4, c[0x0][0x22c] ;  /* 0x00008b0000047ab9 */ /* 0x000fc80000000800 */
[----:B------:R-:W-:Y:S01]  /*27f80*/  ISETP.LT.AND P1, PT, R0, UR4, !P0 ;  /* 0x0000000400007c0c */ /* 0x000fe2000c721270 */
[----:B------:R-:W-:Y:S01]  /*27f90*/  VIADD R0, R7, 0xaf ;  /* 0x000000af07007836 */ /* 0x000fe20000000000 */
[----:B------:R-:W-:Y:S01]  /*27fa0*/  ULDC UR4, c[0x0][0x22c] ;  /* 0x00008b0000047ab9 */ /* 0x000fe20000000800 */
[----:B---3--:R0:W-:Y:S02]  /*27fb0*/  @P5 STG.E.U16 desc[UR10][R28.64], R38 ;  /* 0x000000261c005986 */ /* 0x0081e4000c10150a */
[----:B0-----:R-:W-:-:S05]  /*27fc0*/  PRMT R38, R38, 0x7632, R38 ;  /* 0x0000763226267816 */ /* 0x001fca0000000026 */
[----:B------:R0:W-:Y:S04]  /*27fd0*/  @P6 STG.E.U16 desc[UR10][R32.64], R38 ;  /* 0x0000002620006986 */ /* 0x0001e8000c10150a */
[----:B0-----:R-:W3:Y:S01]  /*27fe0*/  LDL.LU.64 R32, [R1+0xe28] ;  /* 0x000e280001207983 */ /* 0x001ee20000300a00 */
[----:B------:R-:W-:Y:S01]  /*27ff0*/  ISETP.LT.AND P2, PT, R0, UR4, !P0 ;  /* 0x0000000400007c0c */ /* 0x000fe2000c741270 */
[----:B------:R-:W-:Y:S01]  /*28000*/  VIADD R0, R7, 0xb0 ;  /* 0x000000b007007836 */ /* 0x000fe20000000000 */
[----:B------:R-:W-:Y:S01]  /*28010*/  ULDC UR4, c[0x0][0x22c] ;  /* 0x00008b0000047ab9 */ /* 0x000fe20000000800 */
[----:B------:R-:W-:Y:S01]  /*28020*/  PRMT R6, R39, 0x7632, R6 ;  /* 0x0000763227067816 */ /* 0x000fe20000000006 */
[----:B----4-:R-:W-:Y:S02]  /*28030*/  @P1 STG.E.U16 desc[UR10][R62.64], R39 ;  /* 0x000000273e001986 */ /* 0x010fe4000c10150a */
[----:B------:R-:W-:Y:S01]  /*28040*/  ISETP.LT.AND P3, PT, R0, UR4, !P0 ;  /* 0x0000000400007c0c */ /* 0x000fe2000c761270 */
[C---:B------:R-:W-:Y:S01]  /*28050*/  VIADD R0, R7.reuse, 0xb1 ;  /* 0x000000b107007836 */ /* 0x040fe20000000000 */
[----:B------:R-:W-:Y:S01]  /*28060*/  ULDC UR4, c[0x0][0x22c] ;  /* 0x00008b0000047ab9 */ /* 0x000fe20000000800 */
[----:B------:R-:W4:Y:S03]  /*28070*/  LDL.LU.64 R26, [R1+0x988] ;  /* 0x00098800011a7983 */ /* 0x000f260000300a00 */
[----:B------:R-:W-:Y:S01]  /*28080*/  ISETP.LT.AND P4, PT, R0, UR4, !P0 ;  /* 0x0000000400007c0c */ /* 0x000fe2000c781270 */
[C---:B------:R-:W-:Y:S01]  /*28090*/  VIADD R0, R7.reuse, 0xb2 ;  /* 0x000000b207007836 */ /* 0x040fe20000000000 */
[----:B------:R-:W-:Y:S01]  /*280a0*/  ULDC UR4, c[0x0][0x22c] ;  /* 0x00008b0000047ab9 */ /* 0x000fe20000000800 */
[----:B--2---:R0:W-:Y:S03]  /*280b0*/  @P2 STG.E.U16 desc[UR10][R24.64], R6 ;  /* 0x0000000618002986 */ /* 0x0041e6000c10150a */
[----:B------:R-:W-:Y:S01]  /*280c0*/  ISETP.LT.AND P5, PT, R0, UR4, !P0 ;  /* 0x0000000400007c0c */ /* 0x000fe2000c7a1270 */
[----:B------:R-:W2:Y:S04]  /*280d0*/  LDL.LU.64 R28, [R1+0x980] ;  /* 0x00098000011c7983 */ /* 0x000ea80000300a00 */
[----:B---3--:R1:W-:Y:S01]  /*280e0*/  @P3 STG.E.U16 desc[UR10][R60.64], R32 ;  /* 0x000000203c003986 */ /* 0x0083e2000c10150a */
[----:B------:R-:W-:Y:S01]  /*280f0*/  VIADD R0, R7, 0xb3 ;  /* 0x000000b307007836 */ /* 0x000fe20000000000 */
[----:B------:R-:W-:-:S02]  /*28100*/  ULDC UR4, c[0x0][0x22c] ;  /* 0x00008b0000047ab9 */ /* 0x000fc40000000800 */
[----:B0-----:R-:W3:Y:S04]  /*28110*/  LDL.LU.64 R24, [R1+0x978] ;  /* 0x0009780001187983 */ /* 0x001ee80000300a00 */
[----:B------:R-:W3:Y:S01]  /*28120*/  LDL.LU.64 R62, [R1+0x970] ;  /* 0x00097000013e7983 */ /* 0x000ee20000300a00 */
[----:B-1----:R-:W-:-:S05]  /*28130*/  PRMT R32, R32, 0x7632, R32 ;  /* 0x0000763220207816 */ /* 0x002fca0000000020 */
[----:B------:R-:W-:Y:S04]  /*28140*/  @P4 STG.E.U16 desc[UR10][R20.64], R32 ;  /* 0x0000002014004986 */ /* 0x000fe8000c10150a */
[----:B------:R0:W-:Y:S04]  /*28150*/  @P5 STG.E.U16 desc[UR10][R34.64], R33 ;  /* 0x0000002122005986 */ /* 0x0001e8000c10150a */
[----:B0-----:R-:W2:Y:S01]  /*28160*/  LDL.LU.64 R34, [R1+0xe20] ;  /* 0x000e200001227983 */ /* 0x001ea20000300a00 */
[----:B------:R-:W-:Y:S01]  /*28170*/  ISETP.LT.AND P6, PT, R0, UR4, !P0 ;  /* 0x0000000400007c0c */ /* 0x000fe2000c7c1270 */
[----:B------:R-:W-:Y:S01]  /*28180*/  VIADD R0, R7, 0xb4 ;  /* 0x000000b407007836 */ /* 0x000fe20000000000 */
[----:B------:R-:W-:Y:S01]  /*28190*/  ULDC UR4, c[0x0][0x22c] ;  /* 0x00008b0000047ab9 */ /* 0x000fe20000000800 */
[----:B------:R-:W-:Y:S01]  /*281a0*/  PRMT R33, R33, 0x7632, R33 ;  /* 0x0000763221217816 */ /* 0x000fe20000000021 */
[----:B------:R-:W3:Y:S02]  /*281b0*/  LDL.LU.64 R60, [R1+0x960] ;  /* 0x00096000013c7983 */ /* 0x000ee40000300a00 */
[----:B------:R-:W-:-:S02]  /*281c0*/  ISETP.LT.AND P1, PT, R0, UR4, !P0 ;  /* 0x0000000400007c0c */ /* 0x000fc4000c721270 */
[----:B------:R-:W3:Y:S05]  /*281d0*/  LDL.LU.64 R20, [R1+0x958] ;  /* 0x0009580001147983 */ /* 0x000eea0000300a00 */
[----:B----4-:R0:W-:Y:S01]  /*281e0*/  @P6 STG.E.U16 desc[UR10][R26.64], R33 ;  /* 0x000000211a006986 */ /* 0x0101e2000c10150a */
[C---:B------:R-:W-:Y:S01]  /*281f0*/  VIADD R0, R7.reuse, 0xb5 ;  /* 0x000000b507007836 */ /* 0x040fe20000000000 */
[----:B------:R-:W-:Y:S02]  /*28200*/  ULDC UR4, c[0x0][0x22c] ;  /* 0x00008b0000047ab9 */ /* 0x000fe40000000800 */
[----:B0-----:R-:W4:Y:S04]  /*28210*/  LDL.LU.64 R26, [R1+0x950] ;  /* 0x00095000011a7983 */ /* 0x001f280000300a00 */
[----:B--2---:R0:W-:Y:S04]  /*28220*/  @P1 STG.E.U16 desc[UR10][R28.64], R34 ;  /* 0x000000221c001986 */ /* 0x0041e8000c10150a */
[----:B0-----:R-:W2:Y:S01]  /*28230*/  LDL.LU.64 R28, [R1+0xe18] ;  /* 0x000e1800011c7983 */ /* 0x001ea20000300a00 */
[----:B------:R-:W-:Y:S01]  /*28240*/  ISETP.LT.AND P2, PT, R0, UR4, !P0 ;  /* 0x0000000400007c0c */ /* 0x000fe2000c741270 */
[----:B------:R-:W-:Y:S01]  /*28250*/  VIADD R0, R7, 0xb6 ;  /* 0x000000b607007836 */ /* 0x000fe20000000000 */
[----:B------:R-:W-:-:S04]  /*28260*/  ULDC UR4, c[0x0][0x22c] ;  /* 0x00008b0000047ab9 */ /* 0x000fc80000000800 */
[----:B------:R-:W-:Y:S01]  /*28270*/  ISETP.LT.AND P3, PT, R0, UR4, !P0 ;  /* 0x0000000400007c0c */ /* 0x000fe2000c761270 */
[----:B------:R-:W-:Y:S01]  /*28280*/  VIADD R0, R7, 0xb7 ;  /* 0x000000b707007836 */ /* 0x000fe20000000000 */
[----:B------:R-:W-:-:S04]  /*28290*/  ULDC UR4, c[0x0][0x22c] ;  /* 0x00008b0000047ab9 */ /* 0x000fc80000000800 */
[----:B------:R-:W-:Y:S02]  /*282a0*/  ISETP.LT.AND P4, PT, R0, UR4, !P0 ;  /* 0x0000000400007c0c */ /* 0x000fe4000c781270 */
[----:B------:R-:W-:Y:S02]  /*282b0*/  PRMT R34, R34, 0x7632, R34 ;  /* 0x0000763222227816 */ /* 0x000fe40000000022 */
[----:B------:R-:W-:Y:S01]  /*282c0*/  PRMT R6, R35, 0x7632, R6 ;  /* 0x0000763223067816 */ /* 0x000fe20000000006 */
[C---:B------:R-:W-:Y:S01]  /*282d0*/  VIADD R0, R7.reuse, 0xb8 ;  /* 0x000000b807007836 */ /* 0x040fe20000000000 */
[----:B------:R-:W-:Y:S01]  /*282e0*/  ULDC UR4, c[0x0][0x22c] ;  /* 0x00008b0000047ab9 */ /* 0x000fe20000000800 */
[----:B---3--:R0:W-:Y:S04]  /*282f0*/  @P2 STG.E.U16 desc[UR10][R24.64], R34 ;  /* 0x0000002218002986 */ /* 0x0081e8000c10150a */
[----:B------:R1:W-:Y:S04]  /*28300*/  @P3 STG.E.U16 desc[UR10][R62.64], R35 ;  /* 0x000000233e003986 */ /* 0x0003e8000c10150a */
[----:B0-----:R-:W3:Y:S04]  /*28310*/  LDL.LU.64 R24, [R1+0x940] ;  /* 0x0009400001187983 */ /* 0x001ee80000300a00 */
[----:B-1----:R-:W3:Y:S04]  /*28320*/  LDL.LU.64 R62, [R1+0x938] ;  /* 0x00093800013e7983 */ /* 0x002ee80000300a00 */
        /* <DEDUP_REMOVED lines=8> */
[----:B------:R-:W-:Y:S01]  /*283b0*/  ISETP.LT.AND P1, PT, R0, UR4, !P0 ;  /* 0x0000000400007c0c */ /* 0x000fe2000c721270 */
[----:B------:R-:W-:Y:S01]  /*283c0*/  VIADD R0, R7, 0xbb ;  /* 0x000000bb07007836 */ /* 0x000fe20000000000 */
[----:B------:R-:W-:-:S04]  /*283d0*/  ULDC UR4, c[0x0][0x22c] ;  /* 0x00008b0000047ab9 */ /* 0x000fc80000000800 */
[----:B------:R-:W-:Y:S01]  /*283e0*/  ISETP.LT.AND P2, PT, R0, UR4, !P0 ;  /* 0x0000000400007c0c */ /* 0x000fe2000c741270 */
[----:B--2---:R0:W-:Y:S01]  /*283f0*/  @P5 STG.E.U16 desc[UR10][R60.64], R28 ;  /* 0x0000001c3c005986 */ /* 0x0041e2000c10150a */
[----:B------:R-:W-:Y:S01]  /*28400*/  VIADD R0, R7, 0xbc ;  /* 0x000000bc07007836 */ /* 0x000fe20000000000 */
[----:B------:R-:W-:Y:S01]  /*28410*/  ULDC UR4, c[0x0][0x22c] ;  /* 0x00008b0000047ab9 */ /* 0x000fe20000000800 */
[----:B0-----:R-:W-:Y:S01]  /*28420*/  PRMT R28, R28, 0x7632, R28 ;  /* 0x000076321c1c7816 */ /* 0x001fe2000000001c */
[----:B------:R-:W2:Y:S04]  /*28430*/  LDL.LU.64 R60, [R1+0x930] ;  /* 0x00093000013c7983 */ /* 0x000ea80000300a00 */
[----:B------:R0:W-:Y:S04]  /*28440*/  @P6 STG.E.U16 desc[UR10][R20.64], R28 ;  /* 0x0000001c14006986 */ /* 0x0001e8000c10150a */
[----:B----4-:R1:W-:Y:S04]  /*28450*/  @P1 STG.E.U16 desc[UR10][R26.64], R29 ;  /* 0x0000001d1a001986 */ /* 0x0103e8000c10150a */
[----:B0-----:R-:W4:Y:S01]  /*28460*/  LDL.LU.64 R20, [R1+0x920] ;  /* 0x0009200001147983 */ /* 0x001f220000300a00 */
[----:B-1----:R-:W-:-:S03]  /*28470*/  PRMT R29, R29, 0x7632, R29 ;  /* 0x000076321d1d7816 */ /* 0x002fc6000000001d */
[----:B------:R-:W4:Y:S04]  /*28480*/  LDL.LU.64 R26, [R1+0x918] ;  /* 0x00091800011a7983 */ /* 0x000f280000300a00 */
[----:B------:R0:W-:Y:S04]  /*28490*/  @P2 STG.E.U16 desc[UR10][R30.64], R29 ;  /* 0x0000001d1e002986 */ /* 0x0001e8000c10150a */
[----:B0-----:R-:W3:Y:S01]  /*284a0*/  LDL.LU.64 R30, [R1+0xe08] ;  /* 0x000e0800011e7983 */ /* 0x001ee20000300a00 */
        /* <DEDUP_REMOVED lines=8> */
[----:B------:R-:W-:Y:S01]  /*28530*/  ULDC UR4, c[0x0][0x22c] ;  /* 0x00008b0000047ab9 */ /* 0x000fe20000000800 */
[----:B---3--:R0:W-:Y:S04]  /*28540*/  @P3 STG.E.U16 desc[UR10][R24.64], R30 ;  /* 0x0000001e18003986 */ /* 0x0081e8000c10150a */
[----:B0-----:R-:W3:Y:S01]  /*28550*/  LDL.LU.64 R24, [R1+0xe00] ;  /* 0x000e000001187983 */ /* 0x001ee20000300a00 */
[----:B------:R-:W-:Y:S02]  /*28560*/  ISETP.LT.AND P6, PT, R0, UR4, !P0 ;  /* 0x0000000400007c0c */ /* 0x000fe4000c7c1270 */
[----:B------:R-:W-:-:S02]  /*28570*/  PRMT R30, R30, 0x7632, R30 ;  /* 0x000076321e1e7816 */ /* 0x000fc4000000001e */
[----:B------:R-:W-:Y:S01]  /*28580*/  PRMT R6, R31, 0x7632, R6 ;  /* 0x000076321f067816 */ /* 0x000fe20000000006 */
[C---:B------:R-:W-:Y:S01]  /*28590*/  VIADD R0, R7.reuse, 0xc0 ;  /* 0x000000c007007836 */ /* 0x040fe20000000000 */
[----:B------:R-:W-:Y:S01]  /*285a0*/  ULDC UR4, c[0x0][0x22c] ;  /* 0x00008b0000047ab9 */ /* 0x000fe20000000800 */
[----:B------:R0:W-:Y:S04]  /*285b0*/  @P4 STG.E.U16 desc[UR10][R62.64], R30 ;  /* 0x0000001e3e004986 */ /* 0x0001e8000c10150a */
[----:B--2---:R1:W-:Y:S04]  /*285c0*/  @P5 STG.E.U16 desc[UR10][R60.64], R31 ;  /* 0x0000001f3c005986 */ /* 0x0043e8000c10150a */
[----:B0-----:R-:W2:Y:S04]  /*285d0*/  LDL.LU.64 R62, [R1+0x900] ;  /* 0x00090000013e7983 */ /* 0x001ea80000300a00 */
[----:B-1----:R-:W2:Y:S04]  /*285e0*/  LDL.LU.64 R30, [R1+0x910] ;  /* 0x00091000011e7983 */ /* 0x002ea80000300a00 */
[----:B------:R-:W2:Y:S04]  /*285f0*/  LDL.LU.64 R60, [R1+0x8f8] ;  /* 0x0008f800013c7983 */ /* 0x000ea80000300a00 */
[----:B---3--:R0:W-:Y:S04]  /*28600*/  @P6 STG.E.U16 desc[UR10][R24.64], R6 ;  /* 0x0000000618006986 */ /* 0x0081e8000c10150a */
[----:B0-----:R-:W4:Y:S01]  /*28610*/  LDL.LU.64 R24, [R1+0xdf8] ;  /* 0x000df80001187983 */ /* 0x001f220000300a00 */
[----:B------:R-:W-:Y:S01]  /*28620*/  ISETP.LT.AND P1, PT, R0, UR4, !P0 ;  /* 0x0000000400007c0c */ /* 0x000fe2000c721270 */
[----:B------:R-:W-:Y:S01]  /*28630*/  VIADD R0, R7, 0xc1 ;  /* 0x000000c107007836 */ /* 0x000fe20000000000 */
[----:B------:R-:W-:-:S04]  /*28640*/  ULDC UR4, c[0x0][0x22c] ;  /* 0x00008b0000047ab9 */ /* 0x000fc80000000800 */
[----:B------:R-:W-:Y:S01]  /*28650*/  ISETP.LT.AND P2, PT, R0, UR4, !P0 ;  /* 0x0000000400007c0c */ /* 0x000fe2000c741270 */
[----:B------:R-:W-:Y:S01]  /*28660*/  VIADD R0, R7, 0xc2 ;  /* 0x000000c207007836 */ /* 0x000fe20000000000 */
[----:B------:R-:W-:-:S05]  /*28670*/  ULDC UR4, c[0x0][0x22c] ;  /* 0x00008b0000047ab9 */ /* 0x000fca0000000800 */
[----:B----4-:R0:W-:Y:S02]  /*28680*/  @P1 STG.E.U16 desc[UR10][R20.64], R24 ;  /* 0x0000001814001986 */ /* 0x0101e4000c10150a */
[----:B0-----:R-:W-:Y:S02]  /*28690*/  PRMT R24, R24, 0x7632, R24 ;  /* 0x0000763218187816 */ /* 0x001fe40000000018 */
[----:B------:R-:W3:Y:S04]  /*286a0*/  LDL.LU.64 R20, [R1+0xdf0] ;  /* 0x000df00001147983 */ /* 0x000ee80000300a00 */
[----:B------:R0:W-:Y:S04]  /*286b0*/  @P2 STG.E.U16 desc[UR10][R26.64], R24 ;  /* 0x000000181a002986 */ /* 0x0001e8000c10150a */
[----:B0-----:R-:W4:Y:S01]  /*286c0*/  LDL.LU.64 R26, [R1+0xde8] ;  /* 0x000de800011a7983 */ /* 0x001f220000300a00 */
[----:B------:R-:W-:Y:S01]  /*286d0*/  ISETP.LT.AND P3, PT, R0, UR4, !P0 ;  /* 0x0000000400007c0c */ /* 0x000fe2000c761270 */
[----:B------:R-:W-:Y:S01]  /*286e0*/  VIADD R0, R7, 0xc3 ;  /* 0x000000c307007836 */ /* 0x000fe20000000000 */
[----:B------:R-:W-:-:S04]  /*286f0*/  ULDC UR4, c[0x0][0x22c] ;  /* 0x00008b0000047ab9 */ /* 0x000fc80000000800 */
[----:B------:R-:W-:-:S07]  /*28700*/  ISETP.LT.AND P4, PT, R0, UR4, !P0 ;  /* 0x0000000400007c0c */ /* 0x000fce000c781270 */
[----:B--2---:R0:W-:Y:S01]  /*28710*/  @P3 STG.E.U16 desc[UR10][R30.64], R25 ;  /* 0x000000191e003986 */ /* 0x0041e2000c10150a */
[----:B------:R-:W-:Y:S01]  /*28720*/  VIADD R0, R7, 0xc4 ;  /* 0x000000c407007836 */ /* 0x000fe20000000000 */
[----:B------:R-:W-:Y:S01]  /*28730*/  ULDC UR4, c[0x0][0x22c] ;  /* 0x00008b0000047ab9 */ /* 0x000fe20000000800 */
[----:B0-----:R-:W-:Y:S01]  /*28740*/  PRMT R25, R25, 0x7632, R25 ;  /* 0x0000763219197816 */ /* 0x001fe20000000019 */
[----:B------:R-:W2:Y:S04]  /*28750*/  LDL.LU.64 R30, [R1+0x8d8] ;  /* 0x0008d800011e7983 */ /* 0x000ea80000300a00 */
[----:B----4-:R0:W-:Y:S04]  /*28760*/  @P4 STG.E.U16 desc[UR10][R26.64], R25 ;  /* 0x000000191a004986 */ /* 0x0101e8000c10150a */
[----:B0-----:R-:W4:Y:S01]  /*28770*/  LDL.LU.64 R26, [R1+0xde0] ;  /* 0x000de000011a7983 */ /* 0x001f220000300a00 */
[----:B------:R-:W-:Y:S01]  /*28780*/  ISETP.LT.AND P5, PT, R0, UR4, !P0 ;  /* 0x0000000400007c0c */ /* 0x000fe2000c7a1270 */
[C---:B------:R-:W-:Y:S01]  /*28790*/  VIADD R0, R7.reuse, 0xc5 ;  /* 0x000000c507007836 */ /* 0x040fe20000000000 */
[----:B------:R-:W-:Y:S01]  /*287a0*/  ULDC UR4, c[0x0][0x22c] ;  /* 0x00008b0000047ab9 */ /* 0x000fe20000000800 */
[----:B------:R-:W2:Y:S03]  /*287b0*/  LDL.LU.64 R24, [R1+0x8e0] ;  /* 0x0008e00001187983 */ /* 0x000ea60000300a00 */
[----:B------:R-:W-:Y:S01]  /*287c0*/  ISETP.LT.AND P6, PT, R0, UR4, !P0 ;  /* 0x0000000400007c0c */ /* 0x000fe2000c7c1270 */
[----:B------:R-:W-:Y:S01]  /*287d0*/  VIADD R0, R7, 0xc6 ;  /* 0x000000c607007836 */ /* 0x000fe20000000000 */
[----:B------:R-:W-:-:S04]  /*287e0*/  ULDC UR4, c[0x0][0x22c] ;  /* 0x00008b0000047ab9 */ /* 0x000fc80000000800 */
[----:B------:R-:W-:Y:S01]  /*287f0*/  ISETP.LT.AND P1, PT, R0, UR4, !P0 ;  /* 0x0000000400007c0c */ /* 0x000fe2000c721270 */
[----:B------:R-:W-:Y:S01]  /*28800*/  VIADD R0, R7, 0xc7 ;  /* 0x000000c707007836 */ /* 0x000fe20000000000 */
[----:B------:R-:W-:Y:S01]  /*28810*/  ULDC UR4, c[0x0][0x22c] ;  /* 0x00008b0000047ab9 */ /* 0x000fe20000000800 */
[----:B----4-:R0:W-:Y:S01]  /*28820*/  @P5 STG.E.U16 desc[UR10][R62.64], R26 ;  /* 0x0000001a3e005986 */ /* 0x0101e2000c10150a */
[----:B------:R-:W-:Y:S02]  /*28830*/  PRMT R6, R27, 0x7632, R6 ;  /* 0x000076321b067816 */ /* 0x000fe40000000006 */
[----:B0-----:R-:W-:Y:S01]  /*28840*/  PRMT R26, R26, 0x7632, R26 ;  /* 0x000076321a1a7816 */ /* 0x001fe2000000001a */
[----:B------:R-:W4:Y:S04]  /*28850*/  LDL.LU.64 R62, [R1+0x8c8] ;  /* 0x0008c800013e7983 */ /* 0x000f280000300a00 */
[----:B------:R0:W-:Y:S04]  /*28860*/  @P6 STG.E.U16 desc[UR10][R60.64], R26 ;  /* 0x0000001a3c006986 */ /* 0x0001e8000c10150a */
[----:B---3--:R1:W-:Y:S04]  /*28870*/  @P1 STG.E.U16 desc[UR10][R20.64], R27 ;  /* 0x0000001b14001986 */ /* 0x0083e8000c10150a */
[----:B0-----:R-:W3:Y:S04]  /*28880*/  LDL.LU.64 R60, [R1+0x8c0] ;  /* 0x0008c000013c7983 */ /* 0x001ee80000300a00 */
[----:B-1----:R-:W2:Y:S04]  /*28890*/  LDL.LU.64 R20, [R1+0xdd8] ;  /* 0x000dd80001147983 */ /* 0x002ea80000300a00 */
[----:B------:R-:W4:Y:S01]  /*288a0*/  LDL.LU.64 R26, [R1+0x8e8] ;  /* 0x0008e800011a7983 */ /* 0x000f220000300a00 */
        /* <DEDUP_REMOVED lines=13> */
[----:B--2---:R1:W-:Y:S04]  /*28980*/  @P3 STG.E.U16 desc[UR10][R24.64], R20 ;  /* 0x0000001418003986 */ /* 0x0043e8000c10150a */
[----:B0-----:R-:W2:Y:S01]  /*28990*/  LDL.LU.64 R26, [R1+0x8b0] ;  /* 0x0008b000011a7983 */ /* 0x001ea20000300a00 */
[----:B-1----:R-:W-:-:S03]  /*289a0*/  PRMT R20, R20, 0x7632, R20 ;  /* 0x0000763214147816 */ /* 0x002fc60000000014 */
[----:B------:R-:W4:Y:S04]  /*289b0*/  LDL.LU.64 R24, [R1+0x8a8] ;  /* 0x0008a80001187983 */ /* 0x000f280000300a00 */
[----:B------:R0:W-:Y:S04]  /*289c0*/  @P4 STG.E.U16 desc[UR10][R30.64], R20 ;  /* 0x000000141e004986 */ /* 0x0001e8000c10150a */
[----:B------:R1:W-:Y:S04]  /*289d0*/  @P5 STG.E.U16 desc[UR10][R22.64], R21 ;  /* 0x0000001516005986 */ /* 0x0003e8000c10150a */
[----:B0-----:R-:W4:Y:S04]  /*289e0*/  LDL.LU.64 R30, [R1+0x8a0] ;  /* 0x0008a000011e7983 */ /* 0x001f280000300a00 */
[----:B-1----:R-:W3:Y:S01]  /*289f0*/  LDL.LU.64 R22, [R1+0xdd0] ;  /* 0x000dd00001167983 */ /* 0x002ee20000300a00 */
        /* <DEDUP_REMOVED lines=8> */
[----:B------:R0:W-:Y:S01]  /*28a80*/  @P6 STG.E.U16 desc[UR10][R62.64], R21 ;  /* 0x000000153e006986 */ /* 0x0001e2000c10150a */
[----:B------:R-:W-:Y:S01]  /*28a90*/  VIADD R0, R7, 0xce ;  /* 0x000000ce07007836 */ /* 0x000fe20000000000 */
[----:B------:R-:W-:Y:S02]  /*28aa0*/  ULDC UR4, c[0x0][0x22c] ;  /* 0x00008b0000047ab9 */ /* 0x000fe40000000800 */
[----:B0-----:R-:W4:Y:S04]  /*28ab0*/  LDL.LU.64 R20, [R1+0x890] ;  /* 0x0008900001147983 */ /* 0x001f280000300a00 */
        /* <DEDUP_REMOVED lines=17> */
[----:B--2---:R0:W-:Y:S01]  /*28bd0*/  @P3 STG.E.U16 desc[UR10][R26.64], R23 ;  /* 0x000000171a003986 */ /* 0x0041e2000c10150a */
[----:B------:R-:W-:Y:S01]  /*28be0*/  VIADD R0, R7, 0xd2 ;  /* 0x000000d207007836 */ /* 0x000fe20000000000 */
[----:B------:R-:W-:Y:S02]  /*28bf0*/  ULDC UR4, c[0x0][0x22c] ;  /* 0x00008b0000047ab9 */ /* 0x000fe40000000800 */
[----:B----4-:R-:W-:Y:S04]  /*28c00*/  @P4 STG.E.U16 desc[UR10][R24.64], R6 ;  /* 0x0000000618004986 */ /* 0x010fe8000c10150a */
[----:B0-----:R-:W2:Y:S04]  /*28c10*/  LDL.LU.64 R26, [R1+0x870] ;  /* 0x00087000011a7983 */ /* 0x001ea80000300a00 */
[----:B---3--:R0:W-:Y:S02]  /*28c20*/  @P5 STG.E.U16 desc[UR10][R30.64], R16 ;  /* 0x000000101e005986 */ /* 0x0081e4000c10150a */
        /* <DEDUP_REMOVED lines=20> */
[----:B------:R-:W-:Y:S04]  /*28d70*/  @P2 STG.E.U16 desc[UR10][R62.64], R17 ;  /* 0x000000113e002986 */ /* 0x000fe8000c10150a */
        /* <DEDUP_REMOVED lines=1092> */
[----:B------:R-:W-:-:S04]  /*2d1c0*/  ULDC UR4, c[0x0][0x22c] ;  /* 0x00008b0000047ab9 */ /* 0x000fc80000000800 */
[----:B------:R-:W-:Y:S01]  /*2d1d0*/  ISETP.LT.AND P6, PT, R0, UR4, !P0 ;  /* 0x0000000400007c0c */ /* 0x000fe2000c7c1270 */
[----:B------:R0:W-:Y:S01]  /*2d1e0*/  @P3 STG.E.U16 desc[UR10][R20.64], R201 ;  /* 0x000000c914003986 */ /* 0x0001e2000c10150a */
[----:B------:R-:W-:Y:S01]  /*2d1f0*/  VIADD R0, R7, 0x19e ;  /* 0x0000019e07007836 */ /* 0x000fe20000000000 */
[----:B------:R-:W-:Y:S01]  /*2d200*/  ULDC UR4, c[0x0][0x22c] ;  /* 0x00008b0000047ab9 */ /* 0x000fe20000000800 */
[----:B0-----:R-:W-:Y:S01]  /*2d210*/  PRMT R201, R201, 0x7632, R201 ;  /* 0x00007632c9c97816 */ /* 0x001fe200000000c9 */
[----:B------:R-:W4:Y:S04]  /*2d220*/  LDL.LU.64 R20, [R1+0x1f8] ;  /* 0x0001f80001147983 */ /* 0x000f280000300a00 */
[----:B------:R-:W-:Y:S01]  /*2d230*/  @P4 STG.E.U16 desc[UR10][R62.64], R201 ;  /* 0x000000c93e004986 */ /* 0x000fe2000c10150a */
[----:B---3--:R-:W-:-:S03]  /*2d240*/  PRMT R6, R202, 0x7632, R6 ;  /* 0x00007632ca067816 */ /* 0x008fc60000000006 */
[----:B------:R-:W-:Y:S04]  /*2d250*/  @P5 STG.E.U16 desc[UR10][R60.64], R202 ;  /* 0x000000ca3c005986 */ /* 0x000fe8000c10150a */
        /* <DEDUP_REMOVED lines=19> */
[----:B0-----:R-:W2:Y:S01]  /*2d390*/  LDL.LU.64 R26, [R1+0x1d8] ;  /* 0x0001d800011a7983 */ /* 0x001ea20000300a00 */
        /* <DEDUP_REMOVED lines=8> */
[----:B------:R-:W4:Y:S02]  /*2d420*/  LDL.LU.64 R24, [R1+0x1d0] ;  /* 0x0001d00001187983 */ /* 0x000f240000300a00 */
        /* <DEDUP_REMOVED lines=10> */
[----:B------:R-:W-:Y:S02]  /*2d4d0*/  ULDC UR4, c[0x0][0x22c] ;  /* 0x00008b0000047ab9 */ /* 0x000fe40000000800 */
[----:B------:R-:W-:Y:S04]  /*2d4e0*/  @P6 STG.E.U16 desc[UR10][R62.64], R8 ;  /* 0x000000083e006986 */ /* 0x000fe8000c10150a */
[----:B0-----:R-:W4:Y:S01]  /*2d4f0*/  LDL.LU.64 R20, [R1+0x1b8] ;  /* 0x0001b80001147983 */ /* 0x001f220000300a00 */
        /* <DEDUP_REMOVED lines=240> */
[----:B----4-:R1:W-:Y:S04]  /*2e400*/  @P2 STG.E.U16 desc[UR10][R24.64], R8 ;  /* 0x0000000818002986 */ /* 0x0103e8000c10150a */
[----:B0-----:R-:W2:Y:S04]  /*2e410*/  LDL.LU.64 R26, [R1+0x58] ;  /* 0x00005800011a7983 */ /* 0x001ea80000300a00 */
[----:B-1----:R-:W4:Y:S01]  /*2e420*/  LDL.LU.64 R24, [R1+0x50] ;  /* 0x0000500001187983 */ /* 0x002f220000300a00 */
        /* <DEDUP_REMOVED lines=10> */
[----:B------:R-:W-:Y:S01]  /*2e4d0*/  VIADD R0, R7, 0x1d4 ;  /* 0x000001d407007836 */ /* 0x000fe20000000000 */
[----:B------:R-:W-:-:S04]  /*2e4e0*/  ULDC UR4, c[0x0][0x22c] ;  /* 0x00008b0000047ab9 */ /* 0x000fc80000000800 */
[----:B------:R-:W-:Y:S01]  /*2e4f0*/  ISETP.LT.AND P1, PT, R0, UR4, !P0 ;  /* 0x0000000400007c0c */ /* 0x000fe2000c721270 */
[----:B------:R-:W-:Y:S01]  /*2e500*/  VIADD R0, R7, 0x1d5 ;  /* 0x000001d507007836 */ /* 0x000fe20000000000 */
[----:B------:R-:W-:-:S04]  /*2e510*/  ULDC UR4, c[0x0][0x22c] ;  /* 0x00008b0000047ab9 */ /* 0x000fc80000000800 */
[----:B------:R-:W-:Y:S01]  /*2e520*/  ISETP.LT.AND P2, PT, R0, UR4, !P0 ;  /* 0x0000000400007c0c */ /* 0x000fe2000c741270 */
[----:B------:R-:W-:Y:S01]  /*2e530*/  @P5 STG.E.U16 desc[UR10][R20.64], R229 ;  /* 0x000000e514005986 */ /* 0x000fe2000c10150a */
[----:B------:R-:W-:Y:S01]  /*2e540*/  VIADD R0, R7, 0x1d6 ;  /* 0x000001d607007836 */ /* 0x000fe20000000000 */
[----:B------:R-:W-:Y:S02]  /*2e550*/  ULDC UR4, c[0x0][0x22c] ;  /* 0x00008b0000047ab9 */ /* 0x000fe40000000800 */
[----:B------:R0:W-:Y:S04]  /*2e560*/  @P6 STG.E.U16 desc[UR10][R62.64], R8 ;  /* 0x000000083e006986 */ /* 0x0001e8000c10150a */
[----:B0-----:R-:W4:Y:S01]  /*2e570*/  LDL.LU.64 R62, [R1+0x38] ;  /* 0x00003800013e7983 */ /* 0x001f220000300a00 */
[----:B---3--:R-:W-:-:S03]  /*2e580*/  PRMT R6, R230, 0x7632, R6 ;  /* 0x00007632e6067816 */ /* 0x008fc60000000006 */
[----:B------:R0:W-:Y:S04]  /*2e590*/  @P1 STG.E.U16 desc[UR10][R60.64], R230 ;  /* 0x000000e63c001986 */ /* 0x0001e8000c10150a */
[----:B------:R1:W-:Y:S04]  /*2e5a0*/  @P2 STG.E.U16 desc[UR10][R232.64], R6 ;  /* 0x00000006e8002986 */ /* 0x0003e8000c10150a */
[----:B0-----:R-:W3:Y:S04]  /*2e5b0*/  LDL.LU.64 R60, [R1+0x30] ;  /* 0x00003000013c7983 */ /* 0x001ee80000300a00 */
[----:B-1----:R-:W3:Y:S01]  /*2e5c0*/  LDL.LU.64 R232, [R1+0xbb8] ;  /* 0x000bb80001e87983 */ /* 0x002ee20000300a00 */
        /* <DEDUP_REMOVED lines=9> */
[----:B------:R-:W-:Y:S02]  /*2e660*/  ISETP.LT.AND P6, PT, R0, UR4, !P0 ;  /* 0x0000000400007c0c */ /* 0x000fe4000c7c1270 */
[----:B------:R-:W-:Y:S01]  /*2e670*/  PRMT R8, R231, 0x7632, R8 ;  /* 0x00007632e7087816 */ /* 0x000fe20000000008 */
[----:B--2---:R-:W-:Y:S01]  /*2e680*/  @P3 STG.E.U16 desc[UR10][R26.64], R231 ;  /* 0x000000e71a003986 */ /* 0x004fe2000c10150a */
[----:B------:R-:W-:Y:S01]  /*2e690*/  VIADD R0, R7, 0x1da ;  /* 0x000001da07007836 */ /* 0x000fe20000000000 */
[----:B------:R-:W-:Y:S02]  /*2e6a0*/  ULDC UR4, c[0x0][0x22c] ;  /* 0x00008b0000047ab9 */ /* 0x000fe40000000800 */
[----:B----4-:R-:W-:Y:S01]  /*2e6b0*/  @P4 STG.E.U16 desc[UR10][R24.64], R8 ;  /* 0x0000000818004986 */ /* 0x010fe2000c10150a */
[----:B---3--:R-:W-:-:S03]  /*2e6c0*/  PRMT R6, R232, 0x7632, R6 ;  /* 0x00007632e8067816 */ /* 0x008fc60000000006 */
[----:B------:R-:W-:Y:S04]  /*2e6d0*/  @P5 STG.E.U16 desc[UR10][R30.64], R232 ;  /* 0x000000e81e005986 */ /* 0x000fe8000c10150a */
[----:B------:R0:W-:Y:S04]  /*2e6e0*/  @P6 STG.E.U16 desc[UR10][R234.64], R6 ;  /* 0x00000006ea006986 */ /* 0x0001e8000c10150a */
        /* <DEDUP_REMOVED lines=12> */
[----:B------:R-:W-:Y:S01]  /*2e7b0*/  @P1 STG.E.U16 desc[UR10][R62.64], R233 ;  /* 0x000000e93e001986 */ /* 0x000fe2000c10150a */
[----:B------:R-:W-:Y:S01]  /*2e7c0*/  VIADD R0, R7, 0x1de ;  /* 0x000001de07007836 */ /* 0x000fe20000000000 */
[----:B------:R-:W-:Y:S02]  /*2e7d0*/  ULDC UR4, c[0x0][0x22c] ;  /* 0x00008b0000047ab9 */ /* 0x000fe40000000800 */
[----:B------:R-:W-:Y:S01]  /*2e7e0*/  @P2 STG.E.U16 desc[UR10][R60.64], R8 ;  /* 0x000000083c002986 */ /* 0x000fe2000c10150a */
[----:B--2---:R-:W-:-:S03]  /*2e7f0*/  PRMT R6, R234, 0x7632, R6 ;  /* 0x00007632ea067816 */ /* 0x004fc60000000006 */
[----:B------:R0:W-:Y:S04]  /*2e800*/  @P3 STG.E.U16 desc[UR10][R244.64], R234 ;  /* 0x000000eaf4003986 */ /* 0x0001e8000c10150a */
[----:B------:R1:W-:Y:S04]  /*2e810*/  @P4 STG.E.U16 desc[UR10][R236.64], R6 ;  /* 0x00000006ec004986 */ /* 0x0003e8000c10150a */
[----:B0-----:R-:W2:Y:S04]  /*2e820*/  LDL.LU.64 R244, [R1+0xba8] ;  /* 0x000ba80001f47983 */ /* 0x001ea80000300a00 */
        /* <DEDUP_REMOVED lines=12> */
[----:B------:R0:W-:Y:S01]  /*2e8f0*/  @P5 STG.E.U16 desc[UR10][R246.64], R235 ;  /* 0x000000ebf6005986 */ /* 0x0001e2000c10150a */
[C---:B------:R-:W-:Y:S01]  /*2e900*/  VIADD R0, R7.reuse, 0x1e2 ;  /* 0x000001e207007836 */ /* 0x040fe20000000000 */
[----:B------:R-:W-:Y:S02]  /*2e910*/  ULDC UR4, c[0x0][0x22c] ;  /* 0x00008b0000047ab9 */ /* 0x000fe40000000800 */
[----:B------:R1:W-:Y:S04]  /*2e920*/  @P6 STG.E.U16 desc[UR10][R240.64], R8 ;  /* 0x00000008f0006986 */ /* 0x0003e8000c10150a */
[----:B0-----:R-:W4:Y:S04]  /*2e930*/  LDL.LU.64 R246, [R1+0xb98] ;  /* 0x000b980001f67983 */ /* 0x001f280000300a00 */
[----:B-1----:R-:W2:Y:S01]  /*2e940*/  LDL.LU.64 R240, [R1+0xb90] ;  /* 0x000b900001f07983 */ /* 0x002ea20000300a00 */
[----:B------:R-:W-:Y:S01]  /*2e950*/  ISETP.LT.AND P3, PT, R0, UR4, !P0 ;  /* 0x0000000400007c0c */ /* 0x000fe2000c761270 */
[C---:B------:R-:W-:Y:S01]  /*2e960*/  VIADD R0, R7.reuse, 0x1e3 ;  /* 0x000001e307007836 */ /* 0x040fe20000000000 */
[----:B------:R-:W-:Y:S01]  /*2e970*/  ULDC UR4, c[0x0][0x22c] ;  /* 0x00008b0000047ab9 */ /* 0x000fe20000000800 */
[----:B---3--:R-:W-:Y:S01]  /*2e980*/  PRMT R6, R236, 0x7632, R6 ;  /* 0x00007632ec067816 */ /* 0x008fe20000000006 */
[----:B------:R0:W-:Y:S04]  /*2e990*/  @P1 STG.E.U16 desc[UR10][R242.64], R236 ;  /* 0x000000ecf2001986 */ /* 0x0001e8000c10150a */
[----:B------:R1:W-:Y:S04]  /*2e9a0*/  @P2 STG.E.U16 desc[UR10][R238.64], R6 ;  /* 0x00000006ee002986 */ /* 0x0003e8000c10150a */
        /* <DEDUP_REMOVED lines=18> */
[----:B------:R-:W-:Y:S01]  /*2ead0*/  @P3 STG.E.U16 desc[UR10][R250.64], R237 ;  /* 0x000000edfa003986 */ /* 0x000fe2000c10150a */
[----:B------:R-:W-:Y:S02]  /*2eae0*/  PRMT R28, R237, 0x7632, R28 ;  /* 0x00007632ed1c7816 */ /* 0x000fe4000000001c */
[----:B------:R-:W-:Y:S01]  /*2eaf0*/  ISETP.LT.AND P3, PT, R0, UR4, !P0 ;  /* 0x0000000400007c0c */ /* 0x000fe2000c761270 */
[C---:B------:R-:W-:Y:S01]  /*2eb00*/  VIADD R0, R7.reuse, 0x1e9 ;  /* 0x000001e907007836 */ /* 0x040fe20000000000 */
[----:B------:R-:W-:Y:S01]  /*2eb10*/  ULDC UR4, c[0x0][0x22c] ;  /* 0x00008b0000047ab9 */ /* 0x000fe20000000800 */
[----:B------:R-:W-:Y:S03]  /*2eb20*/  @P4 STG.E.U16 desc[UR10][R56.64], R28 ;  /* 0x0000001c38004986 */ /* 0x000fe6000c10150a */
[----:B------:R-:W-:Y:S01]  /*2eb30*/  ISETP.LT.AND P4, PT, R0, UR4, !P0 ;  /* 0x0000000400007c0c */ /* 0x000fe2000c781270 */
[----:B------:R-:W-:Y:S01]  /*2eb40*/  VIADD R0, R7, 0x1ea ;  /* 0x000001ea07007836 */ /* 0x000fe20000000000 */
[----:B------:R-:W-:Y:S01]  /*2eb50*/  ULDC UR4, c[0x0][0x22c] ;  /* 0x00008b0000047ab9 */ /* 0x000fe20000000800 */
[----:B--2---:R-:W-:-:S02]  /*2eb60*/  PRMT R36, R240, 0x7632, R36 ;  /* 0x00007632f0247816 */ /* 0x004fc40000000024 */
[----:B------:R-:W-:Y:S02]  /*2eb70*/  PRMT R38, R241, 0x7632, R38 ;  /* 0x00007632f1267816 */ /* 0x000fe40000000026 */
[----:B------:R-:W-:Y:S02]  /*2eb80*/  PRMT R44, R244, 0x7632, R44 ;  /* 0x00007632f42c7816 */ /* 0x000fe4000000002c */
[----:B------:R-:W-:Y:S02]  /*2eb90*/  PRMT R46, R245, 0x7632, R46 ;  /* 0x00007632f52e7816 */ /* 0x000fe4000000002e */
[----:B----4-:R-:W-:Y:S02]  /*2eba0*/  PRMT R48, R246, 0x7632, R48 ;  /* 0x00007632f6307816 */ /* 0x010fe40000000030 */
[----:B------:R-:W-:Y:S01]  /*2ebb0*/  PRMT R50, R247, 0x7632, R50 ;  /* 0x00007632f7327816 */ /* 0x000fe20000000032 */
[----:B---3--:R-:W-:Y:S01]  /*2ebc0*/  @P5 STG.E.U16 desc[UR10][R58.64], R238 ;  /* 0x000000ee3a005986 */ /* 0x008fe2000c10150a */
[----:B------:R-:W-:-:S02]  /*2ebd0*/  PRMT R32, R238, 0x7632, R32 ;  /* 0x00007632ee207816 */ /* 0x000fc40000000020 */
[----:B------:R-:W-:Y:S01]  /*2ebe0*/  ISETP.LT.AND P5, PT, R0, UR4, !P0 ;  /* 0x0000000400007c0c */ /* 0x000fe2000c7a1270 */
[C---:B------:R-:W-:Y:S01]  /*2ebf0*/  VIADD R0, R7.reuse, 0x1eb ;  /* 0x000001eb07007836 */ /* 0x040fe20000000000 */
[----:B------:R-:W-:Y:S01]  /*2ec00*/  ULDC UR4, c[0x0][0x22c] ;  /* 0x00008b0000047ab9 */ /* 0x000fe20000000800 */
[----:B------:R-:W-:Y:S03]  /*2ec10*/  @P6 STG.E.U16 desc[UR10][R64.64], R32 ;  /* 0x0000002040006986 */ /* 0x000fe6000c10150a */
[----:B------:R-:W-:Y:S01]  /*2ec20*/  ISETP.LT.AND P6, PT, R0, UR4, !P0 ;  /* 0x0000000400007c0c */ /* 0x000fe2000c7c1270 */
[----:B------:R-:W-:Y:S01]  /*2ec30*/  VIADD R0, R7, 0x1ec ;  /* 0x000001ec07007836 */ /* 0x000fe20000000000 */
[----:B------:R-:W-:Y:S01]  /*2ec40*/  ULDC UR4, c[0x0][0x22c] ;  /* 0x00008b0000047ab9 */ /* 0x000fe20000000800 */
[----:B------:R-:W-:Y:S01]  /*2ec50*/  @P1 STG.E.U16 desc[UR10][R66.64], R239 ;  /* 0x000000ef42001986 */ /* 0x000fe2000c10150a */
[----:B------:R-:W-:-:S02]  /*2ec60*/  PRMT R34, R239, 0x7632, R34 ;  /* 0x00007632ef227816 */ /* 0x000fc40000000022 */
[----:B------:R-:W-:Y:S01]  /*2ec70*/  ISETP.LT.AND P1, PT, R0, UR4, !P0 ;  /* 0x0000000400007c0c */ /* 0x000fe2000c721270 */
[C---:B------:R-:W-:Y:S01]  /*2ec80*/  VIADD R0, R7.reuse, 0x1ed ;  /* 0x000001ed07007836 */ /* 0x040fe20000000000 */
[----:B------:R-:W-:Y:S01]  /*2ec90*/  ULDC UR4, c[0x0][0x22c] ;  /* 0x00008b0000047ab9 */ /* 0x000fe20000000800 */
[----:B------:R-:W-:Y:S03]  /*2eca0*/  @P2 STG.E.U16 desc[UR10][R68.64], R34 ;  /* 0x0000002244002986 */ /* 0x000fe6000c10150a */
        /* <DEDUP_REMOVED lines=43> */
[----:B------:R-:W0:Y:S01]  /*2ef60*/  LDS.128 R8, [R252] ;  /* 0x00000000fc087984 */ /* 0x000e220000000c00 */
[----:B------:R-:W-:Y:S01]  /*2ef70*/  VIADD R0, R7, 0x1f8 ;  /* 0x000001f807007836 */ /* 0x000fe20000000000 */
[----:B------:R-:W-:-:S02]  /*2ef80*/  ULDC UR4, c[0x0][0x22c] ;  /* 0x00008b0000047ab9 */ /* 0x000fc40000000800 */
[----:B------:R1:W-:Y:S02]  /*2ef90*/  @P1 STG.E.U16 desc[UR10][R90.64], R245 ;  /* 0x000000f55a001986 */ /* 0x0003e4000c10150a */
[----:B------:R-:W-:Y:S01]  /*2efa0*/  ISETP.LT.AND P1, PT, R0, UR4, !P0 ;  /* 0x0000000400007c0c */ /* 0x000fe2000c721270 */
[C---:B------:R-:W-:Y:S01]  /*2efb0*/  VIADD R0, R7.reuse, 0x1f9 ;  /* 0x000001f907007836 */ /* 0x040fe20000000000 */
[----:B------:R-:W-:Y:S01]  /*2efc0*/  ULDC UR4, c[0x0][0x22c] ;  /* 0x00008b0000047ab9 */ /* 0x000fe20000000800 */
[----:B------:R1:W-:Y:S03]  /*2efd0*/  @P2 STG.E.U16 desc[UR10][R92.64], R46 ;  /* 0x0000002e5c002986 */ /* 0x0003e6000c10150a */
        /* <DEDUP_REMOVED lines=13> */
[----:B------:R-:W-:Y:S01]  /*2f0b0*/  VIADD R0, R7, 0x1fd ;  /* 0x000001fd07007836 */ /* 0x000fe20000000000 */
[----:B------:R-:W-:Y:S01]  /*2f0c0*/  ULDC UR4, c[0x0][0x22c] ;  /* 0x00008b0000047ab9 */ /* 0x000fe20000000800 */
[----:B------:R1:W-:Y:S03]  /*2f0d0*/  @P6 STG.E.U16 desc[UR10][R100.64], R50 ;  /* 0x0000003264006986 */ /* 0x0003e6000c10150a */
[----:B------:R-:W-:-:S02]  /*2f0e0*/  ISETP.LT.AND P6, PT, R0, UR4, !P0 ;  /* 0x0000000400007c0c */ /* 0x000fc4000c7c1270 */
[----:B0-----:R-:W-:Y:S02]  /*2f0f0*/  PRMT R52, R8, 0x7632, R52 ;  /* 0x0000763208347816 */ /* 0x001fe40000000034 */
[----:B------:R-:W-:Y:S01]  /*2f100*/  PRMT R54, R9, 0x7632, R54 ;  /* 0x0000763209367816 */ /* 0x000fe20000000036 */
[----:B------:R1:W-:Y:S01]  /*2f110*/  @P1 STG.E.U16 desc[UR10][R102.64], R8 ;  /* 0x0000000866001986 */ /* 0x0003e2000c10150a */
[----:B------:R-:W-:Y:S01]  /*2f120*/  PRMT R124, R10, 0x7632, R124 ;  /* 0x000076320a7c7816 */ /* 0x000fe2000000007c */
[C---:B------:R-:W-:Y:S01]  /*2f130*/  VIADD R0, R7.reuse, 0x1ff ;  /* 0x000001ff07007836 */ /* 0x040fe20000000000 */
[----:B------:R-:W-:Y:S01]  /*2f140*/  ULDC UR4, c[0x0][0x22c] ;  /* 0x00008b0000047ab9 */ /* 0x000fe20000000800 */
[----:B------:R1:W-:Y:S04]  /*2f150*/  @P2 STG.E.U16 desc[UR10][R104.64], R52 ;  /* 0x0000003468002986 */ /* 0x0003e8000c10150a */
[----:B------:R1:W-:Y:S04]  /*2f160*/  @P3 STG.E.U16 desc[UR10][R106.64], R9 ;  /* 0x000000096a003986 */ /* 0x0003e8000c10150a */
[----:B------:R1:W-:Y:S04]  /*2f170*/  @P4 STG.E.U16 desc[UR10][R108.64], R54 ;  /* 0x000000366c004986 */ /* 0x0003e8000c10150a */
[----:B------:R1:W-:Y:S04]  /*2f180*/  @P5 STG.E.U16 desc[UR10][R110.64], R10 ;  /* 0x0000000a6e005986 */ /* 0x0003e8000c10150a */
[----:B------:R1:W-:Y:S01]  /*2f190*/  @P6 STG.E.U16 desc[UR10][R248.64], R124 ;  /* 0x0000007cf8006986 */ /* 0x0003e2000c10150a */
[----:B------:R-:W-:Y:S01]  /*2f1a0*/  VIADD R7, R7, 0x1fe ;  /* 0x000001fe07077836 */ /* 0x000fe20000000000 */
[----:B------:R-:W-:-:S04]  /*2f1b0*/  ISETP.LT.AND P1, PT, R0, UR5, !P0 ;  /* 0x0000000500007c0c */ /* 0x000fc8000c721270 */
[----:B------:R-:W-:-:S13]  /*2f1c0*/  ISETP.LT.AND P0, PT, R7, UR4, !P0 ;  /* 0x0000000407007c0c */ /* 0x000fda000c701270 */
[----:B------:R1:W-:Y:S01]  /*2f1d0*/  @P0 STG.E.U16 desc[UR10][R4.64], R11 ;  /* 0x0000000b04000986 */ /* 0x0003e2000c10150a */
[----:B------:R-:W-:Y:S05]  /*2f1e0*/  @!P1 EXIT ;  /* 0x000000000000994d */ /* 0x000fea0003800000 */
[----:B-1----:R-:W-:-:S05]  /*2f1f0*/  PRMT R11, R11, 0x7632, R11 ;  /* 0x000076320b0b7816 */ /* 0x002fca000000000b */
[----:B------:R-:W-:Y:S01]  /*2f200*/  STG.E.U16 desc[UR10][R2.64], R11 ;  /* 0x0000000b02007986 */ /* 0x000fe2000c10150a */
[----:B------:R-:W-:Y:S05]  /*2f210*/  EXIT ;  /* 0x000000000000794d */ /* 0x000fea0003800000 */
.L_x_2:
[----:B------:R-:W-:-:S00]  /*2f220*/  BRA `(.L_x_2) ;  /* 0xfffffffc00fc7947 */ /* 0x000fc0000383ffff */
[----:B------:R-:W-:-:S00]  /*2f230*/  NOP ;  /* 0x0000000000007918 */ /* 0x000fc00000000000 */
        /* <DEDUP_REMOVED lines=12> */
.L_x_3:


//--------------------- .nv.shared.matmul_kernel  --------------------------
	.section	.nv.shared.matmul_kernel,"aw",@nobits
	.sectionflags	@""
	.align	16
	.zero		1024


//--------------------- .nv.shared.reserved.0     --------------------------
	.section	.nv.shared.reserved.0,"aw",@nobits
	.weak		__nv_reservedSMEM_offset_0_alias
	.size		__nv_reservedSMEM_offset_0_alias, 0, 0
	.other		__nv_reservedSMEM_offset_0_alias,@"STO_CUDA_RESERVED_SHARED STV_DEFAULT"
__nv_reservedSMEM_offset_0_alias:
	.zero		0


//--------------------- .nv.constant0.matmul_kernel --------------------------
	.section	.nv.constant0.matmul_kernel,"a",@progbits
	.sectionflags	@""
	.align	4
.nv.constant0.matmul_kernel:
	.zero		608


//--------------------- SYMBOLS --------------------------

	.type		.nv.reservedSmem.offset0,@object
	.size		.nv.reservedSmem.offset0,0x4
